	.target	sm_100a

	.elftype	@"ET_EXEC"


//--------------------- .note.nv.tkinfo           --------------------------
	.section	.note.nv.tkinfo,"",@"SHT_NOTE"
	.sectionflags	@"SHF_NOTE_NV_TKINFO"
	.tkinfo
        /*0018*/ 	.word	0x00000002
        /*0030*/ 	.string	""
        /*0030*/ 	.string	"ptxas"
        /*0030*/ 	.string	"Cuda compilation tools, release 13.0, V13.0.88"
        /*0030*/ 	.string	"Build cuda_13.0.r13.0/compiler.36424714_0"
        /*0030*/ 	.string	"-arch sm_100a -m 64 "



//--------------------- .note.nv.cuinfo           --------------------------
	.section	.note.nv.cuinfo,"",@"SHT_NOTE"
	.sectionflags	@"SHF_NOTE_NV_CUINFO"
        /*0018*/ 	.short	0x0002
        /*001a*/ 	.short	0x0064
        /*001c*/ 	.short	0x0082
	.zero		2


//--------------------- .nv.info                  --------------------------
	.section	.nv.info,"",@"SHT_CUDA_INFO"
	.align	4


	//----- nvinfo : EIATTR_REGCOUNT
	.align		4
        /*0000*/ 	.byte	0x04, 0x2f
        /*0002*/ 	.short	(.L_1 - .L_0)
	.align		4
.L_0:
        /*0004*/ 	.word	index@(_ZN18transformer_engine54_GLOBAL__N__9c5707b3_21_hadamard_transform_cu_748ca6b514ZeroAmaxKernelEPfS1_S1_)
        /*0008*/ 	.word	0x00000008


	//----- nvinfo : EIATTR_FRAME_SIZE
	.align		4
.L_1:
        /*000c*/ 	.byte	0x04, 0x11
        /*000e*/ 	.short	(.L_3 - .L_2)
	.align		4
.L_2:
        /*0010*/ 	.word	index@(_ZN18transformer_engine54_GLOBAL__N__9c5707b3_21_hadamard_transform_cu_748ca6b514ZeroAmaxKernelEPfS1_S1_)
        /*0014*/ 	.word	0x00000000


	//----- nvinfo : EIATTR_REGCOUNT
	.align		4
.L_3:
        /*0018*/ 	.byte	0x04, 0x2f
        /*001a*/ 	.short	(.L_5 - .L_4)
	.align		4
.L_4:
        /*001c*/ 	.word	index@(_ZN18transformer_engine54_GLOBAL__N__9c5707b3_21_hadamard_transform_cu_748ca6b523HadamardTransformKernelI13__nv_bfloat16Li16ELb1ELb1ELb1ELb1ELb0ELb0ELb1EEEvPKT_PS3_S6_ttmmPfS7_b)
        /*0020*/ 	.word	0x00000020


	//----- nvinfo : EIATTR_FRAME_SIZE
	.align		4
.L_5:
        /*0024*/ 	.byte	0x04, 0x11
        /*0026*/ 	.short	(.L_7 - .L_6)
	.align		4
.L_6:
        /*0028*/ 	.word	index@(_ZN18transformer_engine54_GLOBAL__N__9c5707b3_21_hadamard_transform_cu_748ca6b523HadamardTransformKernelI13__nv_bfloat16Li16ELb1ELb1ELb1ELb1ELb0ELb0ELb1EEEvPKT_PS3_S6_ttmmPfS7_b)
        /*002c*/ 	.word	0x00000000


	//----- nvinfo : EIATTR_REGCOUNT
	.align		4
.L_7:
        /*0030*/ 	.byte	0x04, 0x2f
        /*0032*/ 	.short	(.L_9 - .L_8)
	.align		4
.L_8:
        /*0034*/ 	.word	index@(_ZN18transformer_engine54_GLOBAL__N__9c5707b3_21_hadamard_transform_cu_748ca6b523HadamardTransformKernelI13__nv_bfloat16Li16ELb0ELb1ELb0ELb1ELb0ELb0ELb1EEEvPKT_PS3_S6_ttmmPfS7_b)
        /*0038*/ 	.word	0x00000017


	//----- nvinfo : EIATTR_FRAME_SIZE
	.align		4
.L_9:
        /*003c*/ 	.byte	0x04, 0x11
        /*003e*/ 	.short	(.L_11 - .L_10)
	.align		4
.L_10:
        /*0040*/ 	.word	index@(_ZN18transformer_engine54_GLOBAL__N__9c5707b3_21_hadamard_transform_cu_748ca6b523HadamardTransformKernelI13__nv_bfloat16Li16ELb0ELb1ELb0ELb1ELb0ELb0ELb1EEEvPKT_PS3_S6_ttmmPfS7_b)
        /*0044*/ 	.word	0x00000000


	//----- nvinfo : EIATTR_REGCOUNT
	.align		4
.L_11:
        /*0048*/ 	.byte	0x04, 0x2f
        /*004a*/ 	.short	(.L_13 - .L_12)
	.align		4
.L_12:
        /*004c*/ 	.word	index@(_ZN18transformer_engine54_GLOBAL__N__9c5707b3_21_hadamard_transform_cu_748ca6b523HadamardTransformKernelI13__nv_bfloat16Li16ELb1ELb0ELb1ELb0ELb0ELb0ELb1EEEvPKT_PS3_S6_ttmmPfS7_b)
        /*0050*/ 	.word	0x00000016


	//----- nvinfo : EIATTR_FRAME_SIZE
	.align		4
.L_13:
        /*0054*/ 	.byte	0x04, 0x11
        /*0056*/ 	.short	(.L_15 - .L_14)
	.align		4
.L_14:
        /*0058*/ 	.word	index@(_ZN18transformer_engine54_GLOBAL__N__9c5707b3_21_hadamard_transform_cu_748ca6b523HadamardTransformKernelI13__nv_bfloat16Li16ELb1ELb0ELb1ELb0ELb0ELb0ELb1EEEvPKT_PS3_S6_ttmmPfS7_b)
        /*005c*/ 	.word	0x00000000


	//----- nvinfo : EIATTR_REGCOUNT
	.align		4
.L_15:
        /*0060*/ 	.byte	0x04, 0x2f
        /*0062*/ 	.short	(.L_17 - .L_16)
	.align		4
.L_16:
        /*0064*/ 	.word	index@(_ZN18transformer_engine54_GLOBAL__N__9c5707b3_21_hadamard_transform_cu_748ca6b523HadamardTransformKernelI13__nv_bfloat16Li16ELb0ELb0ELb0ELb0ELb0ELb0ELb1EEEvPKT_PS3_S6_ttmmPfS7_b)
        /*0068*/ 	.word	0x0000000e


	//----- nvinfo : EIATTR_FRAME_SIZE
	.align		4
.L_17:
        /*006c*/ 	.byte	0x04, 0x11
        /*006e*/ 	.short	(.L_19 - .L_18)
	.align		4
.L_18:
        /*0070*/ 	.word	index@(_ZN18transformer_engine54_GLOBAL__N__9c5707b3_21_hadamard_transform_cu_748ca6b523HadamardTransformKernelI13__nv_bfloat16Li16ELb0ELb0ELb0ELb0ELb0ELb0ELb1EEEvPKT_PS3_S6_ttmmPfS7_b)
        /*0074*/ 	.word	0x00000000


	//----- nvinfo : EIATTR_REGCOUNT
	.align		4
.L_19:
        /*0078*/ 	.byte	0x04, 0x2f
        /*007a*/ 	.short	(.L_21 - .L_20)
	.align		4
.L_20:
        /*007c*/ 	.word	index@(_ZN18transformer_engine54_GLOBAL__N__9c5707b3_21_hadamard_transform_cu_748ca6b521HadamardAmaxTmaKernelI13__nv_bfloat16Li16ELi128ELi128ELi64ELi64ELi128ELi1ELb1ELb1ELb1EEEv14CUtensorMap_stPfS4_S4_ttmm)
        /*0080*/ 	.word	0x00000026


	//----- nvinfo : EIATTR_FRAME_SIZE
	.align		4
.L_21:
        /*0084*/ 	.byte	0x04, 0x11
        /*0086*/ 	.short	(.L_23 - .L_22)
	.align		4
.L_22:
        /*0088*/ 	.word	index@(_ZN18transformer_engine54_GLOBAL__N__9c5707b3_21_hadamard_transform_cu_748ca6b521HadamardAmaxTmaKernelI13__nv_bfloat16Li16ELi128ELi128ELi64ELi64ELi128ELi1ELb1ELb1ELb1EEEv14CUtensorMap_stPfS4_S4_ttmm)
        /*008c*/ 	.word	0x00000000


	//----- nvinfo : EIATTR_REGCOUNT
	.align		4
.L_23:
        /*0090*/ 	.byte	0x04, 0x2f
        /*0092*/ 	.short	(.L_25 - .L_24)
	.align		4
.L_24:
        /*0094*/ 	.word	index@(_ZN18transformer_engine54_GLOBAL__N__9c5707b3_21_hadamard_transform_cu_748ca6b521HadamardAmaxTmaKernelI13__nv_bfloat16Li16ELi128ELi128ELi64ELi64ELi128ELi1ELb0ELb1ELb1EEEv14CUtensorMap_stPfS4_S4_ttmm)
        /*0098*/ 	.word	0x00000026


	//----- nvinfo : EIATTR_FRAME_SIZE
	.align		4
.L_25:
        /*009c*/ 	.byte	0x04, 0x11
        /*009e*/ 	.short	(.L_27 - .L_26)
	.align		4
.L_26:
        /*00a0*/ 	.word	index@(_ZN18transformer_engine54_GLOBAL__N__9c5707b3_21_hadamard_transform_cu_748ca6b521HadamardAmaxTmaKernelI13__nv_bfloat16Li16ELi128ELi128ELi64ELi64ELi128ELi1ELb0ELb1ELb1EEEv14CUtensorMap_stPfS4_S4_ttmm)
        /*00a4*/ 	.word	0x00000000


	//----- nvinfo : EIATTR_REGCOUNT
	.align		4
.L_27:
        /*00a8*/ 	.byte	0x04, 0x2f
        /*00aa*/ 	.short	(.L_29 - .L_28)
	.align		4
.L_28:
        /*00ac*/ 	.word	index@(_ZN18transformer_engine54_GLOBAL__N__9c5707b3_21_hadamard_transform_cu_748ca6b521HadamardAmaxTmaKernelI13__nv_bfloat16Li16ELi128ELi128ELi64ELi64ELi128ELi1ELb1ELb0ELb1EEEv14CUtensorMap_stPfS4_S4_ttmm)
        /*00b0*/ 	.word	0x00000028


	//----- nvinfo : EIATTR_FRAME_SIZE
	.align		4
.L_29:
        /*00b4*/ 	.byte	0x04, 0x11
        /*00b6*/ 	.short	(.L_31 - .L_30)
	.align		4
.L_30:
        /*00b8*/ 	.word	index@(_ZN18transformer_engine54_GLOBAL__N__9c5707b3_21_hadamard_transform_cu_748ca6b521HadamardAmaxTmaKernelI13__nv_bfloat16Li16ELi128ELi128ELi64ELi64ELi128ELi1ELb1ELb0ELb1EEEv14CUtensorMap_stPfS4_S4_ttmm)
        /*00bc*/ 	.word	0x00000000


	//----- nvinfo : EIATTR_REGCOUNT
	.align		4
.L_31:
        /*00c0*/ 	.byte	0x04, 0x2f
        /*00c2*/ 	.short	(.L_33 - .L_32)
	.align		4
.L_32:
        /*00c4*/ 	.word	index@(_ZN18transformer_engine54_GLOBAL__N__9c5707b3_21_hadamard_transform_cu_748ca6b521HadamardAmaxTmaKernelI13__nv_bfloat16Li16ELi128ELi128ELi64ELi64ELi128ELi1ELb0ELb0ELb1EEEv14CUtensorMap_stPfS4_S4_ttmm)
        /*00c8*/ 	.word	0x00000026


	//----- nvinfo : EIATTR_FRAME_SIZE
	.align		4
.L_33:
        /*00cc*/ 	.byte	0x04, 0x11
        /*00ce*/ 	.short	(.L_35 - .L_34)
	.align		4
.L_34:
        /*00d0*/ 	.word	index@(_ZN18transformer_engine54_GLOBAL__N__9c5707b3_21_hadamard_transform_cu_748ca6b521HadamardAmaxTmaKernelI13__nv_bfloat16Li16ELi128ELi128ELi64ELi64ELi128ELi1ELb0ELb0ELb1EEEv14CUtensorMap_stPfS4_S4_ttmm)
        /*00d4*/ 	.word	0x00000000


	//----- nvinfo : EIATTR_REGCOUNT
	.align		4
.L_35:
        /*00d8*/ 	.byte	0x04, 0x2f
        /*00da*/ 	.short	(.L_37 - .L_36)
	.align		4
.L_36:
        /*00dc*/ 	.word	index@(_ZN18transformer_engine54_GLOBAL__N__9c5707b3_21_hadamard_transform_cu_748ca6b521HadamardAmaxTmaKernelI13__nv_bfloat16Li16ELi128ELi128ELi64ELi64ELi128ELi1ELb1ELb1ELb0EEEv14CUtensorMap_stPfS4_S4_ttmm)
        /*00e0*/ 	.word	0x00000021


	//----- nvinfo : EIATTR_FRAME_SIZE
	.align		4
.L_37:
        /*00e4*/ 	.byte	0x04, 0x11
        /*00e6*/ 	.short	(.L_39 - .L_38)
	.align		4
.L_38:
        /*00e8*/ 	.word	index@(_ZN18transformer_engine54_GLOBAL__N__9c5707b3_21_hadamard_transform_cu_748ca6b521HadamardAmaxTmaKernelI13__nv_bfloat16Li16ELi128ELi128ELi64ELi64ELi128ELi1ELb1ELb1ELb0EEEv14CUtensorMap_stPfS4_S4_ttmm)
        /*00ec*/ 	.word	0x00000000


	//----- nvinfo : EIATTR_REGCOUNT
	.align		4
.L_39:
        /*00f0*/ 	.byte	0x04, 0x2f
        /*00f2*/ 	.short	(.L_41 - .L_40)
	.align		4
.L_40:
        /*00f4*/ 	.word	index@(_ZN18transformer_engine54_GLOBAL__N__9c5707b3_21_hadamard_transform_cu_748ca6b521HadamardAmaxTmaKernelI13__nv_bfloat16Li16ELi128ELi128ELi64ELi64ELi128ELi1ELb0ELb1ELb0EEEv14CUtensorMap_stPfS4_S4_ttmm)
        /*00f8*/ 	.word	0x00000020


	//----- nvinfo : EIATTR_FRAME_SIZE
	.align		4
.L_41:
        /*00fc*/ 	.byte	0x04, 0x11
        /*00fe*/ 	.short	(.L_43 - .L_42)
	.align		4
.L_42:
        /*0100*/ 	.word	index@(_ZN18transformer_engine54_GLOBAL__N__9c5707b3_21_hadamard_transform_cu_748ca6b521HadamardAmaxTmaKernelI13__nv_bfloat16Li16ELi128ELi128ELi64ELi64ELi128ELi1ELb0ELb1ELb0EEEv14CUtensorMap_stPfS4_S4_ttmm)
        /*0104*/ 	.word	0x00000000


	//----- nvinfo : EIATTR_REGCOUNT
	.align		4
.L_43:
        /*0108*/ 	.byte	0x04, 0x2f
        /*010a*/ 	.short	(.L_45 - .L_44)
	.align		4
.L_44:
        /*010c*/ 	.word	index@(_ZN18transformer_engine54_GLOBAL__N__9c5707b3_21_hadamard_transform_cu_748ca6b521HadamardAmaxTmaKernelI13__nv_bfloat16Li16ELi128ELi128ELi64ELi64ELi128ELi1ELb1ELb0ELb0EEEv14CUtensorMap_stPfS4_S4_ttmm)
        /*0110*/ 	.word	0x0000001e


	//----- nvinfo : EIATTR_FRAME_SIZE
	.align		4
.L_45:
        /*0114*/ 	.byte	0x04, 0x11
        /*0116*/ 	.short	(.L_47 - .L_46)
	.align		4
.L_46:
        /*0118*/ 	.word	index@(_ZN18transformer_engine54_GLOBAL__N__9c5707b3_21_hadamard_transform_cu_748ca6b521HadamardAmaxTmaKernelI13__nv_bfloat16Li16ELi128ELi128ELi64ELi64ELi128ELi1ELb1ELb0ELb0EEEv14CUtensorMap_stPfS4_S4_ttmm)
        /*011c*/ 	.word	0x00000000


	//----- nvinfo : EIATTR_REGCOUNT
	.align		4
.L_47:
        /*0120*/ 	.byte	0x04, 0x2f
        /*0122*/ 	.short	(.L_49 - .L_48)
	.align		4
.L_48:
        /*0124*/ 	.word	index@(_ZN18transformer_engine54_GLOBAL__N__9c5707b3_21_hadamard_transform_cu_748ca6b521HadamardAmaxTmaKernelI13__nv_bfloat16Li16ELi128ELi128ELi64ELi64ELi128ELi1ELb0ELb0ELb0EEEv14CUtensorMap_stPfS4_S4_ttmm)
        /*0128*/ 	.word	0x00000007


	//----- nvinfo : EIATTR_FRAME_SIZE
	.align		4
.L_49:
        /*012c*/ 	.byte	0x04, 0x11
        /*012e*/ 	.short	(.L_51 - .L_50)
	.align		4
.L_50:
        /*0130*/ 	.word	index@(_ZN18transformer_engine54_GLOBAL__N__9c5707b3_21_hadamard_transform_cu_748ca6b521HadamardAmaxTmaKernelI13__nv_bfloat16Li16ELi128ELi128ELi64ELi64ELi128ELi1ELb0ELb0ELb0EEEv14CUtensorMap_stPfS4_S4_ttmm)
        /*0134*/ 	.word	0x00000000


	//----- nvinfo : EIATTR_MIN_STACK_SIZE
	.align		4
.L_51:
        /*0138*/ 	.byte	0x04, 0x12
        /*013a*/ 	.short	(.L_53 - .L_52)
	.align		4
.L_52:
        /*013c*/ 	.word	index@(_ZN18transformer_engine54_GLOBAL__N__9c5707b3_21_hadamard_transform_cu_748ca6b521HadamardAmaxTmaKernelI13__nv_bfloat16Li16ELi128ELi128ELi64ELi64ELi128ELi1ELb0ELb0ELb0EEEv14CUtensorMap_stPfS4_S4_ttmm)
        /*0140*/ 	.word	0x00000000


	//----- nvinfo : EIATTR_MIN_STACK_SIZE
	.align		4
.L_53:
        /*0144*/ 	.byte	0x04, 0x12
        /*0146*/ 	.short	(.L_55 - .L_54)
	.align		4
.L_54:
        /*0148*/ 	.word	index@(_ZN18transformer_engine54_GLOBAL__N__9c5707b3_21_hadamard_transform_cu_748ca6b521HadamardAmaxTmaKernelI13__nv_bfloat16Li16ELi128ELi128ELi64ELi64ELi128ELi1ELb1ELb0ELb0EEEv14CUtensorMap_stPfS4_S4_ttmm)
        /*014c*/ 	.word	0x00000000


	//----- nvinfo : EIATTR_MIN_STACK_SIZE
	.align		4
.L_55:
        /*0150*/ 	.byte	0x04, 0x12
        /*0152*/ 	.short	(.L_57 - .L_56)
	.align		4
.L_56:
        /*0154*/ 	.word	index@(_ZN18transformer_engine54_GLOBAL__N__9c5707b3_21_hadamard_transform_cu_748ca6b521HadamardAmaxTmaKernelI13__nv_bfloat16Li16ELi128ELi128ELi64ELi64ELi128ELi1ELb0ELb1ELb0EEEv14CUtensorMap_stPfS4_S4_ttmm)
        /*0158*/ 	.word	0x00000000


	//----- nvinfo : EIATTR_MIN_STACK_SIZE
	.align		4
.L_57:
        /*015c*/ 	.byte	0x04, 0x12
        /*015e*/ 	.short	(.L_59 - .L_58)
	.align		4
.L_58:
        /*0160*/ 	.word	index@(_ZN18transformer_engine54_GLOBAL__N__9c5707b3_21_hadamard_transform_cu_748ca6b521HadamardAmaxTmaKernelI13__nv_bfloat16Li16ELi128ELi128ELi64ELi64ELi128ELi1ELb1ELb1ELb0EEEv14CUtensorMap_stPfS4_S4_ttmm)
        /*0164*/ 	.word	0x00000000


	//----- nvinfo : EIATTR_MIN_STACK_SIZE
	.align		4
.L_59:
        /*0168*/ 	.byte	0x04, 0x12
        /*016a*/ 	.short	(.L_61 - .L_60)
	.align		4
.L_60:
        /*016c*/ 	.word	index@(_ZN18transformer_engine54_GLOBAL__N__9c5707b3_21_hadamard_transform_cu_748ca6b521HadamardAmaxTmaKernelI13__nv_bfloat16Li16ELi128ELi128ELi64ELi64ELi128ELi1ELb0ELb0ELb1EEEv14CUtensorMap_stPfS4_S4_ttmm)
        /*0170*/ 	.word	0x00000000


	//----- nvinfo : EIATTR_MIN_STACK_SIZE
	.align		4
.L_61:
        /*0174*/ 	.byte	0x04, 0x12
        /*0176*/ 	.short	(.L_63 - .L_62)
	.align		4
.L_62:
        /*0178*/ 	.word	index@(_ZN18transformer_engine54_GLOBAL__N__9c5707b3_21_hadamard_transform_cu_748ca6b521HadamardAmaxTmaKernelI13__nv_bfloat16Li16ELi128ELi128ELi64ELi64ELi128ELi1ELb1ELb0ELb1EEEv14CUtensorMap_stPfS4_S4_ttmm)
        /*017c*/ 	.word	0x00000000


	//----- nvinfo : EIATTR_MIN_STACK_SIZE
	.align		4
.L_63:
        /*0180*/ 	.byte	0x04, 0x12
        /*0182*/ 	.short	(.L_65 - .L_64)
	.align		4
.L_64:
        /*0184*/ 	.word	index@(_ZN18transformer_engine54_GLOBAL__N__9c5707b3_21_hadamard_transform_cu_748ca6b521HadamardAmaxTmaKernelI13__nv_bfloat16Li16ELi128ELi128ELi64ELi64ELi128ELi1ELb0ELb1ELb1EEEv14CUtensorMap_stPfS4_S4_ttmm)
        /*0188*/ 	.word	0x00000000


	//----- nvinfo : EIATTR_MIN_STACK_SIZE
	.align		4
.L_65:
        /*018c*/ 	.byte	0x04, 0x12
        /*018e*/ 	.short	(.L_67 - .L_66)
	.align		4
.L_66:
        /*0190*/ 	.word	index@(_ZN18transformer_engine54_GLOBAL__N__9c5707b3_21_hadamard_transform_cu_748ca6b521HadamardAmaxTmaKernelI13__nv_bfloat16Li16ELi128ELi128ELi64ELi64ELi128ELi1ELb1ELb1ELb1EEEv14CUtensorMap_stPfS4_S4_ttmm)
        /*0194*/ 	.word	0x00000000


	//----- nvinfo : EIATTR_MIN_STACK_SIZE
	.align		4
.L_67:
        /*0198*/ 	.byte	0x04, 0x12
        /*019a*/ 	.short	(.L_69 - .L_68)
	.align		4
.L_68:
        /*019c*/ 	.word	index@(_ZN18transformer_engine54_GLOBAL__N__9c5707b3_21_hadamard_transform_cu_748ca6b523HadamardTransformKernelI13__nv_bfloat16Li16ELb0ELb0ELb0ELb0ELb0ELb0ELb1EEEvPKT_PS3_S6_ttmmPfS7_b)
        /*01a0*/ 	.word	0x00000000


	//----- nvinfo : EIATTR_MIN_STACK_SIZE
	.align		4
.L_69:
        /*01a4*/ 	.byte	0x04, 0x12
        /*01a6*/ 	.short	(.L_71 - .L_70)
	.align		4
.L_70:
        /*01a8*/ 	.word	index@(_ZN18transformer_engine54_GLOBAL__N__9c5707b3_21_hadamard_transform_cu_748ca6b523HadamardTransformKernelI13__nv_bfloat16Li16ELb1ELb0ELb1ELb0ELb0ELb0ELb1EEEvPKT_PS3_S6_ttmmPfS7_b)
        /*01ac*/ 	.word	0x00000000


	//----- nvinfo : EIATTR_MIN_STACK_SIZE
	.align		4
.L_71:
        /*01b0*/ 	.byte	0x04, 0x12
        /*01b2*/ 	.short	(.L_73 - .L_72)
	.align		4
.L_72:
        /*01b4*/ 	.word	index@(_ZN18transformer_engine54_GLOBAL__N__9c5707b3_21_hadamard_transform_cu_748ca6b523HadamardTransformKernelI13__nv_bfloat16Li16ELb0ELb1ELb0ELb1ELb0ELb0ELb1EEEvPKT_PS3_S6_ttmmPfS7_b)
        /*01b8*/ 	.word	0x00000000


	//----- nvinfo : EIATTR_MIN_STACK_SIZE
	.align		4
.L_73:
        /*01bc*/ 	.byte	0x04, 0x12
        /*01be*/ 	.short	(.L_75 - .L_74)
	.align		4
.L_74:
        /*01c0*/ 	.word	index@(_ZN18transformer_engine54_GLOBAL__N__9c5707b3_21_hadamard_transform_cu_748ca6b523HadamardTransformKernelI13__nv_bfloat16Li16ELb1ELb1ELb1ELb1ELb0ELb0ELb1EEEvPKT_PS3_S6_ttmmPfS7_b)
        /*01c4*/ 	.word	0x00000000


	//----- nvinfo : EIATTR_MIN_STACK_SIZE
	.align		4
.L_75:
        /*01c8*/ 	.byte	0x04, 0x12
        /*01ca*/ 	.short	(.L_77 - .L_76)
	.align		4
.L_76:
        /*01cc*/ 	.word	index@(_ZN18transformer_engine54_GLOBAL__N__9c5707b3_21_hadamard_transform_cu_748ca6b514ZeroAmaxKernelEPfS1_S1_)
        /*01d0*/ 	.word	0x00000000
.L_77:


//--------------------- .nv.compat                --------------------------
	.section	.nv.compat,"",@"SHT_CUDA_COMPAT_INFO"
	.align	4
        /*0000*/ 	.byte	0x02, 0x09, 0x01, 0x00, 0x02, 0x02, 0x02, 0x00, 0x02, 0x05, 0x05, 0x00, 0x03, 0x07, 0x01, 0x01
        /*0010*/ 	.byte	0x02, 0x03, 0x01, 0x00, 0x02, 0x06, 0x01, 0x00, 0x04, 0x0b, 0x08, 0x00, 0x09, 0x00, 0x00, 0x00
        /*0020*/ 	.byte	0x00, 0x00, 0x00, 0x00


//--------------------- .nv.info._ZN18transformer_engine54_GLOBAL__N__9c5707b3_21_hadamard_transform_cu_748ca6b521HadamardAmaxTmaKernelI13__nv_bfloat16Li16ELi128ELi128ELi64ELi64ELi128ELi1ELb0ELb0ELb0EEEv14CUtensorMap_stPfS4_S4_ttmm --------------------------
	.section	.nv.info._ZN18transformer_engine54_GLOBAL__N__9c5707b3_21_hadamard_transform_cu_748ca6b521HadamardAmaxTmaKernelI13__nv_bfloat16Li16ELi128ELi128ELi64ELi64ELi128ELi1ELb0ELb0ELb0EEEv14CUtensorMap_stPfS4_S4_ttmm,"",@"SHT_CUDA_INFO"
	.sectionflags	@""
	.align	4


	//----- nvinfo : EIATTR_CUDA_API_VERSION
	.align		4
        /*0000*/ 	.byte	0x04, 0x37
        /*0002*/ 	.short	(.L_79 - .L_78)
.L_78:
        /*0004*/ 	.word	0x00000082


	//----- nvinfo : EIATTR_KPARAM_INFO
	.align		4
.L_79:
        /*0008*/ 	.byte	0x04, 0x17
        /*000a*/ 	.short	(.L_81 - .L_80)
.L_80:
        /*000c*/ 	.word	0x00000000
        /*0010*/ 	.short	0x0007
        /*0012*/ 	.short	0x00a8
        /*0014*/ 	.byte	0x00, 0xf0, 0x21, 0x00


	//----- nvinfo : EIATTR_KPARAM_INFO
	.align		4
.L_81:
        /*0018*/ 	.byte	0x04, 0x17
        /*001a*/ 	.short	(.L_83 - .L_82)
.L_82:
        /*001c*/ 	.word	0x00000000
        /*0020*/ 	.short	0x0006
        /*0022*/ 	.short	0x00a0
        /*0024*/ 	.byte	0x00, 0xf0, 0x21, 0x00


	//----- nvinfo : EIATTR_KPARAM_INFO
	.align		4
.L_83:
        /*0028*/ 	.byte	0x04, 0x17
        /*002a*/ 	.short	(.L_85 - .L_84)
.L_84:
        /*002c*/ 	.word	0x00000000
        /*0030*/ 	.short	0x0005
        /*0032*/ 	.short	0x009a
        /*0034*/ 	.byte	0x00, 0xf0, 0x09, 0x00


	//----- nvinfo : EIATTR_KPARAM_INFO
	.align		4
.L_85:
        /*0038*/ 	.byte	0x04, 0x17
        /*003a*/ 	.short	(.L_87 - .L_86)
.L_86:
        /*003c*/ 	.word	0x00000000
        /*0040*/ 	.short	0x0004
        /*0042*/ 	.short	0x0098
        /*0044*/ 	.byte	0x00, 0xf0, 0x09, 0x00


	//----- nvinfo : EIATTR_KPARAM_INFO
	.align		4
.L_87:
        /*0048*/ 	.byte	0x04, 0x17
        /*004a*/ 	.short	(.L_89 - .L_88)
.L_88:
        /*004c*/ 	.word	0x00000000
        /*0050*/ 	.short	0x0003
        /*0052*/ 	.short	0x0090
        /*0054*/ 	.byte	0x00, 0xf5, 0x21, 0x00


	//----- nvinfo : EIATTR_KPARAM_INFO
	.align		4
.L_89:
        /*0058*/ 	.byte	0x04, 0x17
        /*005a*/ 	.short	(.L_91 - .L_90)
.L_90:
        /*005c*/ 	.word	0x00000000
        /*0060*/ 	.short	0x0002
        /*0062*/ 	.short	0x0088
        /*0064*/ 	.byte	0x00, 0xf5, 0x21, 0x00


	//----- nvinfo : EIATTR_KPARAM_INFO
	.align		4
.L_91:
        /*0068*/ 	.byte	0x04, 0x17
        /*006a*/ 	.short	(.L_93 - .L_92)
.L_92:
        /*006c*/ 	.word	0x00000000
        /*0070*/ 	.short	0x0001
        /*0072*/ 	.short	0x0080
        /*0074*/ 	.byte	0x00, 0xf5, 0x21, 0x00


	//----- nvinfo : EIATTR_KPARAM_INFO
	.align		4
.L_93:
        /*0078*/ 	.byte	0x04, 0x17
        /*007a*/ 	.short	(.L_95 - .L_94)
.L_94:
        /*007c*/ 	.word	0x00000000
        /*0080*/ 	.short	0x0000
        /*0082*/ 	.short	0x0000
        /*0084*/ 	.byte	0x00, 0xf0, 0x01, 0x02


	//----- nvinfo : EIATTR_SPARSE_MMA_MASK
	.align		4
.L_95:
        /*0088*/ 	.byte	0x03, 0x50
        /*008a*/ 	.short	0x0000


	//----- nvinfo : EIATTR_MAXREG_COUNT
	.align		4
        /*008c*/ 	.byte	0x03, 0x1b
        /*008e*/ 	.short	0x00ff


	//----- nvinfo : EIATTR_NUM_BARRIERS
	.align		4
        /*0090*/ 	.byte	0x02, 0x4c
        /*0092*/ 	.byte	0x01
	.zero		1


	//----- nvinfo : EIATTR_MERCURY_ISA_VERSION
	.align		4
        /*0094*/ 	.byte	0x03, 0x5f
        /*0096*/ 	.short	0x0101


	//----- nvinfo : EIATTR_INT_WARP_WIDE_INSTR_OFFSETS
	.align		4
        /*0098*/ 	.byte	0x04, 0x31
        /*009a*/ 	.short	(.L_97 - .L_96)


	//   ....[0]....
.L_96:
        /*009c*/ 	.word	0x00000250


	//   ....[1]....
        /*00a0*/ 	.word	0x00000270


	//   ....[2]....
        /*00a4*/ 	.word	0x00000390


	//   ....[3]....
        /*00a8*/ 	.word	0x00000560


	//   ....[4]....
        /*00ac*/ 	.word	0x00000570


	//   ....[5]....
        /*00b0*/ 	.word	0x00000760


	//----- nvinfo : EIATTR_VRC_CTA_INIT_COUNT
	.align		4
.L_97:
        /*00b4*/ 	.byte	0x02, 0x4a
	.zero		1
	.zero		1


	//----- nvinfo : EIATTR_MBARRIER_INSTR_OFFSETS
	.align		4
        /*00b8*/ 	.byte	0x04, 0x39
        /*00ba*/ 	.short	(.L_99 - .L_98)


	//   ....[0]....
.L_98:
        /*00bc*/ 	.word	0x000001a0
        /*00c0*/ 	.word	0x000000ff
        /*00c4*/ 	.word	0x00004000
        /*00c8*/ 	.short	0x0100
        /*00ca*/ 	.byte	0x08
	.zero		1


	//   ....[1]....
        /*00cc*/ 	.word	0x000001b0
        /*00d0*/ 	.word	0x000000ff
        /*00d4*/ 	.word	0x00004008
        /*00d8*/ 	.short	0x0100
        /*00da*/ 	.byte	0x08
	.zero		1


	//   ....[2]....
        /*00dc*/ 	.word	0x000001c0
        /*00e0*/ 	.word	0x000000ff
        /*00e4*/ 	.word	0x00004010
        /*00e8*/ 	.short	0x0100
        /*00ea*/ 	.byte	0x08
	.zero		1


	//   ....[3]....
        /*00ec*/ 	.word	0x000001d0
        /*00f0*/ 	.word	0x000000ff
        /*00f4*/ 	.word	0x00004018
        /*00f8*/ 	.short	0x0100
        /*00fa*/ 	.byte	0x08
	.zero		1


	//   ....[4]....
        /*00fc*/ 	.word	0x000003a0
        /*0100*/ 	.word	0x00000003
        /*0104*/ 	.word	0x00004000
        /*0108*/ 	.short	0x0101
        /*010a*/ 	.byte	0xff
	.zero		1


	//   ....[5]....
        /*010c*/ 	.word	0x00000490
        /*0110*/ 	.word	0x00000003
        /*0114*/ 	.word	0x00004008
        /*0118*/ 	.short	0x0101
        /*011a*/ 	.byte	0xff
	.zero		1


	//   ....[6]....
        /*011c*/ 	.word	0x000004c0
        /*0120*/ 	.word	0x00000003
        /*0124*/ 	.word	0x00004000
        /*0128*/ 	.short	0x010a
        /*012a*/ 	.byte	0xff
	.zero		1


	//   ....[7]....
        /*012c*/ 	.word	0x000005a0
        /*0130*/ 	.word	0x00000003
        /*0134*/ 	.word	0x00004010
        /*0138*/ 	.short	0x0101
        /*013a*/ 	.byte	0xff
	.zero		1


	//   ....[8]....
        /*013c*/ 	.word	0x00000680
        /*0140*/ 	.word	0x00000003
        /*0144*/ 	.word	0x00004008
        /*0148*/ 	.short	0x010a
        /*014a*/ 	.byte	0xff
	.zero		1


	//   ....[9]....
        /*014c*/ 	.word	0x00000770
        /*0150*/ 	.word	0x00000003
        /*0154*/ 	.word	0x00004018
        /*0158*/ 	.short	0x0101
        /*015a*/ 	.byte	0xff
	.zero		1


	//   ....[10]....
        /*015c*/ 	.word	0x00000840
        /*0160*/ 	.word	0x00000003
        /*0164*/ 	.word	0x00004010
        /*0168*/ 	.short	0x010a
        /*016a*/ 	.byte	0xff
	.zero		1


	//   ....[11]....
        /*016c*/ 	.word	0x000008e0
        /*0170*/ 	.word	0x00000003
        /*0174*/ 	.word	0x00004018
        /*0178*/ 	.short	0x010a
        /*017a*/ 	.byte	0xff
	.zero		1


	//   ....[12]....
        /*017c*/ 	.word	0x00000970
        /*0180*/ 	.word	0x00000003
        /*0184*/ 	.word	0x00004000
        /*0188*/ 	.short	0x0108
        /*018a*/ 	.byte	0xff
	.zero		1


	//   ....[13]....
        /*018c*/ 	.word	0x00000980
        /*0190*/ 	.word	0x00000003
        /*0194*/ 	.word	0x00004008
        /*0198*/ 	.short	0x0108
        /*019a*/ 	.byte	0xff
	.zero		1


	//   ....[14]....
        /*019c*/ 	.word	0x00000990
        /*01a0*/ 	.word	0x00000003
        /*01a4*/ 	.word	0x00004010
        /*01a8*/ 	.short	0x0108
        /*01aa*/ 	.byte	0xff
	.zero		1


	//   ....[15]....
        /*01ac*/ 	.word	0x000009a0
        /*01b0*/ 	.word	0x00000003
        /*01b4*/ 	.word	0x00004018
        /*01b8*/ 	.short	0x0108
        /*01ba*/ 	.byte	0xff
	.zero		1


	//   ....[16]....
        /*01bc*/ 	.word	0x000009c0
        /*01c0*/ 	.word	0x00000003
        /*01c4*/ 	.word	0x00004000
        /*01c8*/ 	.short	0x010a
        /*01ca*/ 	.byte	0xff
	.zero		1


	//   ....[17]....
        /*01cc*/ 	.word	0x000009f0
        /*01d0*/ 	.word	0x00000003
        /*01d4*/ 	.word	0x00004008
        /*01d8*/ 	.short	0x010a
        /*01da*/ 	.byte	0xff
	.zero		1


	//   ....[18]....
        /*01dc*/ 	.word	0x00000a20
        /*01e0*/ 	.word	0x00000003
        /*01e4*/ 	.word	0x00004010
        /*01e8*/ 	.short	0x010a
        /*01ea*/ 	.byte	0xff
	.zero		1


	//   ....[19]....
        /*01ec*/ 	.word	0x00000a50
        /*01f0*/ 	.word	0x00000003
        /*01f4*/ 	.word	0x00004018
        /*01f8*/ 	.short	0x010a
        /*01fa*/ 	.byte	0xff
	.zero		1


	//----- nvinfo : EIATTR_NUM_MBARRIERS
	.align		4
.L_99:
        /*01fc*/ 	.byte	0x03, 0x38
        /*01fe*/ 	.short	0x0004


	//----- nvinfo : EIATTR_EXIT_INSTR_OFFSETS
	.align		4
        /*0200*/ 	.byte	0x04, 0x1c
        /*0202*/ 	.short	(.L_101 - .L_100)


	//   ....[0]....
.L_100:
        /*0204*/ 	.word	0x00000960


	//   ....[1]....
        /*0208*/ 	.word	0x000009b0


	//----- nvinfo : EIATTR_CRS_STACK_SIZE
	.align		4
.L_101:
        /*020c*/ 	.byte	0x04, 0x1e
        /*020e*/ 	.short	(.L_103 - .L_102)
.L_102:
        /*0210*/ 	.word	0x00000000


	//----- nvinfo : EIATTR_CBANK_PARAM_SIZE
	.align		4
.L_103:
        /*0214*/ 	.byte	0x03, 0x19
        /*0216*/ 	.short	0x00b0


	//----- nvinfo : EIATTR_PARAM_CBANK
	.align		4
        /*0218*/ 	.byte	0x04, 0x0a
        /*021a*/ 	.short	(.L_105 - .L_104)
	.align		4
.L_104:
        /*021c*/ 	.word	index@(.nv.constant0._ZN18transformer_engine54_GLOBAL__N__9c5707b3_21_hadamard_transform_cu_748ca6b521HadamardAmaxTmaKernelI13__nv_bfloat16Li16ELi128ELi128ELi64ELi64ELi128ELi1ELb0ELb0ELb0EEEv14CUtensorMap_stPfS4_S4_ttmm)
        /*0220*/ 	.short	0x0380
        /*0222*/ 	.short	0x00b0


	//----- nvinfo : EIATTR_SW_WAR
	.align		4
.L_105:
        /*0224*/ 	.byte	0x04, 0x36
        /*0226*/ 	.short	(.L_107 - .L_106)
.L_106:
        /*0228*/ 	.word	0x00000008
.L_107:


//--------------------- .nv.info._ZN18transformer_engine54_GLOBAL__N__9c5707b3_21_hadamard_transform_cu_748ca6b521HadamardAmaxTmaKernelI13__nv_bfloat16Li16ELi128ELi128ELi64ELi64ELi128ELi1ELb1ELb0ELb0EEEv14CUtensorMap_stPfS4_S4_ttmm --------------------------
	.section	.nv.info._ZN18transformer_engine54_GLOBAL__N__9c5707b3_21_hadamard_transform_cu_748ca6b521HadamardAmaxTmaKernelI13__nv_bfloat16Li16ELi128ELi128ELi64ELi64ELi128ELi1ELb1ELb0ELb0EEEv14CUtensorMap_stPfS4_S4_ttmm,"",@"SHT_CUDA_INFO"
	.sectionflags	@""
	.align	4


	//----- nvinfo : EIATTR_CUDA_API_VERSION
	.align		4
        /*0000*/ 	.byte	0x04, 0x37
        /*0002*/ 	.short	(.L_109 - .L_108)
.L_108:
        /*0004*/ 	.word	0x00000082


	//----- nvinfo : EIATTR_KPARAM_INFO
	.align		4
.L_109:
        /*0008*/ 	.byte	0x04, 0x17
        /*000a*/ 	.short	(.L_111 - .L_110)
.L_110:
        /*000c*/ 	.word	0x00000000
        /*0010*/ 	.short	0x0007
        /*0012*/ 	.short	0x00a8
        /*0014*/ 	.byte	0x00, 0xf0, 0x21, 0x00


	//----- nvinfo : EIATTR_KPARAM_INFO
	.align		4
.L_111:
        /*0018*/ 	.byte	0x04, 0x17
        /*001a*/ 	.short	(.L_113 - .L_112)
.L_112:
        /*001c*/ 	.word	0x00000000
        /*0020*/ 	.short	0x0006
        /*0022*/ 	.short	0x00a0
        /*0024*/ 	.byte	0x00, 0xf0, 0x21, 0x00


	//----- nvinfo : EIATTR_KPARAM_INFO
	.align		4
.L_113:
        /*0028*/ 	.byte	0x04, 0x17
        /*002a*/ 	.short	(.L_115 - .L_114)
.L_114:
        /*002c*/ 	.word	0x00000000
        /*0030*/ 	.short	0x0005
        /*0032*/ 	.short	0x009a
        /*0034*/ 	.byte	0x00, 0xf0, 0x09, 0x00


	//----- nvinfo : EIATTR_KPARAM_INFO
	.align		4
.L_115:
        /*0038*/ 	.byte	0x04, 0x17
        /*003a*/ 	.short	(.L_117 - .L_116)
.L_116:
        /*003c*/ 	.word	0x00000000
        /*0040*/ 	.short	0x0004
        /*0042*/ 	.short	0x0098
        /*0044*/ 	.byte	0x00, 0xf0, 0x09, 0x00


	//----- nvinfo : EIATTR_KPARAM_INFO
	.align		4
.L_117:
        /*0048*/ 	.byte	0x04, 0x17
        /*004a*/ 	.short	(.L_119 - .L_118)
.L_118:
        /*004c*/ 	.word	0x00000000
        /*0050*/ 	.short	0x0003
        /*0052*/ 	.short	0x0090
        /*0054*/ 	.byte	0x00, 0xf5, 0x21, 0x00


	//----- nvinfo : EIATTR_KPARAM_INFO
	.align		4
.L_119:
        /*0058*/ 	.byte	0x04, 0x17
        /*005a*/ 	.short	(.L_121 - .L_120)
.L_120:
        /*005c*/ 	.word	0x00000000
        /*0060*/ 	.short	0x0002
        /*0062*/ 	.short	0x0088
        /*0064*/ 	.byte	0x00, 0xf5, 0x21, 0x00


	//----- nvinfo : EIATTR_KPARAM_INFO
	.align		4
.L_121:
        /*0068*/ 	.byte	0x04, 0x17
        /*006a*/ 	.short	(.L_123 - .L_122)
.L_122:
        /*006c*/ 	.word	0x00000000
        /*0070*/ 	.short	0x0001
        /*0072*/ 	.short	0x0080
        /*0074*/ 	.byte	0x00, 0xf5, 0x21, 0x00


	//----- nvinfo : EIATTR_KPARAM_INFO
	.align		4
.L_123:
        /*0078*/ 	.byte	0x04, 0x17
        /*007a*/ 	.short	(.L_125 - .L_124)
.L_124:
        /*007c*/ 	.word	0x00000000
        /*0080*/ 	.short	0x0000
        /*0082*/ 	.short	0x0000
        /*0084*/ 	.byte	0x00, 0xf0, 0x01, 0x02


	//----- nvinfo : EIATTR_SPARSE_MMA_MASK
	.align		4
.L_125:
        /*0088*/ 	.byte	0x03, 0x50
        /*008a*/ 	.short	0x0000


	//----- nvinfo : EIATTR_MAXREG_COUNT
	.align		4
        /*008c*/ 	.byte	0x03, 0x1b
        /*008e*/ 	.short	0x00ff


	//----- nvinfo : EIATTR_NUM_BARRIERS
	.align		4
        /*0090*/ 	.byte	0x02, 0x4c
        /*0092*/ 	.byte	0x01
	.zero		1


	//----- nvinfo : EIATTR_MERCURY_ISA_VERSION
	.align		4
        /*0094*/ 	.byte	0x03, 0x5f
        /*0096*/ 	.short	0x0101


	//----- nvinfo : EIATTR_INT_WARP_WIDE_INSTR_OFFSETS
	.align		4
        /*0098*/ 	.byte	0x04, 0x31
        /*009a*/ 	.short	(.L_127 - .L_126)


	//   ....[0]....
.L_126:
        /*009c*/ 	.word	0x00000250


	//   ....[1]....
        /*00a0*/ 	.word	0x00000270


	//   ....[2]....
        /*00a4*/ 	.word	0x00000370


	//   ....[3]....
        /*00a8*/ 	.word	0x000005b0


	//   ....[4]....
        /*00ac*/ 	.word	0x000005c0


	//   ....[5]....
        /*00b0*/ 	.word	0x000008e0


	//   ....[6]....
        /*00b4*/ 	.word	0x000011a0


	//   ....[7]....
        /*00b8*/ 	.word	0x000011b0


	//----- nvinfo : EIATTR_COOP_GROUP_MASK_REGIDS
	.align		4
.L_127:
        /*00bc*/ 	.byte	0x04, 0x29
        /*00be*/ 	.short	(.L_129 - .L_128)


	//   ....[0]....
.L_128:
        /*00c0*/ 	.word	0xffffffff


	//   ....[1]....
        /*00c4*/ 	.word	0xffffffff


	//   ....[2]....
        /*00c8*/ 	.word	0xffffffff


	//   ....[3]....
        /*00cc*/ 	.word	0xffffffff


	//   ....[4]....
        /*00d0*/ 	.word	0xffffffff


	//   ....[5]....
        /*00d4*/ 	.word	0xffffffff


	//   ....[6]....
        /*00d8*/ 	.word	0xffffffff


	//   ....[7]....
        /*00dc*/ 	.word	0x05000005


	//   ....[8]....
        /*00e0*/ 	.word	0x05000005


	//----- nvinfo : EIATTR_COOP_GROUP_INSTR_OFFSETS
	.align		4
.L_129:
        /*00e4*/ 	.byte	0x04, 0x28
        /*00e6*/ 	.short	(.L_131 - .L_130)


	//   ....[0]....
.L_130:
        /*00e8*/ 	.word	0x00000f70


	//   ....[1]....
        /*00ec*/ 	.word	0x00000fa0


	//   ....[2]....
        /*00f0*/ 	.word	0x00000fc0


	//   ....[3]....
        /*00f4*/ 	.word	0x00000fe0


	//   ....[4]....
        /*00f8*/ 	.word	0x00001010


	//   ....[5]....
        /*00fc*/ 	.word	0x00001130


	//   ....[6]....
        /*0100*/ 	.word	0x00001150


	//   ....[7]....
        /*0104*/ 	.word	0x00001370


	//   ....[8]....
        /*0108*/ 	.word	0x000013e0


	//----- nvinfo : EIATTR_VRC_CTA_INIT_COUNT
	.align		4
.L_131:
        /*010c*/ 	.byte	0x02, 0x4a
	.zero		1
	.zero		1


	//----- nvinfo : EIATTR_MBARRIER_INSTR_OFFSETS
	.align		4
        /*0110*/ 	.byte	0x04, 0x39
        /*0112*/ 	.short	(.L_133 - .L_132)


	//   ....[0]....
.L_132:
        /*0114*/ 	.word	0x000001a0
        /*0118*/ 	.word	0x000000ff
        /*011c*/ 	.word	0x00004000
        /*0120*/ 	.short	0x0100
        /*0122*/ 	.byte	0x08
	.zero		1


	//   ....[1]....
        /*0124*/ 	.word	0x000001b0
        /*0128*/ 	.word	0x000000ff
        /*012c*/ 	.word	0x00004008
        /*0130*/ 	.short	0x0100
        /*0132*/ 	.byte	0x08
	.zero		1


	//   ....[2]....
        /*0134*/ 	.word	0x000001c0
        /*0138*/ 	.word	0x000000ff
        /*013c*/ 	.word	0x00004010
        /*0140*/ 	.short	0x0100
        /*0142*/ 	.byte	0x08
	.zero		1


	//   ....[3]....
        /*0144*/ 	.word	0x000001d0
        /*0148*/ 	.word	0x000000ff
        /*014c*/ 	.word	0x00004018
        /*0150*/ 	.short	0x0100
        /*0152*/ 	.byte	0x08
	.zero		1


	//   ....[4]....
        /*0154*/ 	.word	0x000003a0
        /*0158*/ 	.word	0x00000002
        /*015c*/ 	.word	0x00004000
        /*0160*/ 	.short	0x0101
        /*0162*/ 	.byte	0xff
	.zero		1


	//   ....[5]....
        /*0164*/ 	.word	0x000004d0
        /*0168*/ 	.word	0x00000002
        /*016c*/ 	.word	0x00004008
        /*0170*/ 	.short	0x0101
        /*0172*/ 	.byte	0xff
	.zero		1


	//   ....[6]....
        /*0174*/ 	.word	0x00000530
        /*0178*/ 	.word	0x00000002
        /*017c*/ 	.word	0x00004000
        /*0180*/ 	.short	0x010a
        /*0182*/ 	.byte	0xff
	.zero		1


	//   ....[7]....
        /*0184*/ 	.word	0x00000710
        /*0188*/ 	.word	0x00000002
        /*018c*/ 	.word	0x00004010
        /*0190*/ 	.short	0x0101
        /*0192*/ 	.byte	0xff
	.zero		1


	//   ....[8]....
        /*0194*/ 	.word	0x00000840
        /*0198*/ 	.word	0x00000002
        /*019c*/ 	.word	0x00004008
        /*01a0*/ 	.short	0x010a
        /*01a2*/ 	.byte	0xff
	.zero		1


	//   ....[9]....
        /*01a4*/ 	.word	0x00000a20
        /*01a8*/ 	.word	0x00000002
        /*01ac*/ 	.word	0x00004018
        /*01b0*/ 	.short	0x0101
        /*01b2*/ 	.byte	0xff
	.zero		1


	//   ....[10]....
        /*01b4*/ 	.word	0x00000b40
        /*01b8*/ 	.word	0x00000002
        /*01bc*/ 	.word	0x00004010
        /*01c0*/ 	.short	0x010a
        /*01c2*/ 	.byte	0xff
	.zero		1


	//   ....[11]....
        /*01c4*/ 	.word	0x00000c70
        /*01c8*/ 	.word	0x00000002
        /*01cc*/ 	.word	0x00004018
        /*01d0*/ 	.short	0x010a
        /*01d2*/ 	.byte	0xff
	.zero		1


	//   ....[12]....
        /*01d4*/ 	.word	0x00001220
        /*01d8*/ 	.word	0x00000002
        /*01dc*/ 	.word	0x00004000
        /*01e0*/ 	.short	0x0108
        /*01e2*/ 	.byte	0xff
	.zero		1


	//   ....[13]....
        /*01e4*/ 	.word	0x00001230
        /*01e8*/ 	.word	0x00000002
        /*01ec*/ 	.word	0x00004008
        /*01f0*/ 	.short	0x0108
        /*01f2*/ 	.byte	0xff
	.zero		1


	//   ....[14]....
        /*01f4*/ 	.word	0x00001240
        /*01f8*/ 	.word	0x00000002
        /*01fc*/ 	.word	0x00004010
        /*0200*/ 	.short	0x0108
        /*0202*/ 	.byte	0xff
	.zero		1


	//   ....[15]....
        /*0204*/ 	.word	0x00001250
        /*0208*/ 	.word	0x00000002
        /*020c*/ 	.word	0x00004018
        /*0210*/ 	.short	0x0108
        /*0212*/ 	.byte	0xff
	.zero		1


	//   ....[16]....
        /*0214*/ 	.word	0x00001270
        /*0218*/ 	.word	0x00000002
        /*021c*/ 	.word	0x00004000
        /*0220*/ 	.short	0x010a
        /*0222*/ 	.byte	0xff
	.zero		1


	//   ....[17]....
        /*0224*/ 	.word	0x000012a0
        /*0228*/ 	.word	0x00000002
        /*022c*/ 	.word	0x00004008
        /*0230*/ 	.short	0x010a
        /*0232*/ 	.byte	0xff
	.zero		1


	//   ....[18]....
        /*0234*/ 	.word	0x000012d0
        /*0238*/ 	.word	0x00000002
        /*023c*/ 	.word	0x00004010
        /*0240*/ 	.short	0x010a
        /*0242*/ 	.byte	0xff
	.zero		1


	//   ....[19]....
        /*0244*/ 	.word	0x00001300
        /*0248*/ 	.word	0x00000002
        /*024c*/ 	.word	0x00004018
        /*0250*/ 	.short	0x010a
        /*0252*/ 	.byte	0xff
	.zero		1


	//----- nvinfo : EIATTR_NUM_MBARRIERS
	.align		4
.L_133:
        /*0254*/ 	.byte	0x03, 0x38
        /*0256*/ 	.short	0x0004


	//----- nvinfo : EIATTR_EXIT_INSTR_OFFSETS
	.align		4
        /*0258*/ 	.byte	0x04, 0x1c
        /*025a*/ 	.short	(.L_135 - .L_134)


	//   ....[0]....
.L_134:
        /*025c*/ 	.word	0x00001210


	//   ....[1]....
        /*0260*/ 	.word	0x00001260


	//----- nvinfo : EIATTR_CRS_STACK_SIZE
	.align		4
.L_135:
        /*0264*/ 	.byte	0x04, 0x1e
        /*0266*/ 	.short	(.L_137 - .L_136)
.L_136:
        /*0268*/ 	.word	0x00000000


	//----- nvinfo : EIATTR_CBANK_PARAM_SIZE
	.align		4
.L_137:
        /*026c*/ 	.byte	0x03, 0x19
        /*026e*/ 	.short	0x00b0


	//----- nvinfo : EIATTR_PARAM_CBANK
	.align		4
        /*0270*/ 	.byte	0x04, 0x0a
        /*0272*/ 	.short	(.L_139 - .L_138)
	.align		4
.L_138:
        /*0274*/ 	.word	index@(.nv.constant0._ZN18transformer_engine54_GLOBAL__N__9c5707b3_21_hadamard_transform_cu_748ca6b521HadamardAmaxTmaKernelI13__nv_bfloat16Li16ELi128ELi128ELi64ELi64ELi128ELi1ELb1ELb0ELb0EEEv14CUtensorMap_stPfS4_S4_ttmm)
        /*0278*/ 	.short	0x0380
        /*027a*/ 	.short	0x00b0


	//----- nvinfo : EIATTR_SW_WAR
	.align		4
.L_139:
        /*027c*/ 	.byte	0x04, 0x36
        /*027e*/ 	.short	(.L_141 - .L_140)
.L_140:
        /*0280*/ 	.word	0x00000008
.L_141:


//--------------------- .nv.info._ZN18transformer_engine54_GLOBAL__N__9c5707b3_21_hadamard_transform_cu_748ca6b521HadamardAmaxTmaKernelI13__nv_bfloat16Li16ELi128ELi128ELi64ELi64ELi128ELi1ELb0ELb1ELb0EEEv14CUtensorMap_stPfS4_S4_ttmm --------------------------
	.section	.nv.info._ZN18transformer_engine54_GLOBAL__N__9c5707b3_21_hadamard_transform_cu_748ca6b521HadamardAmaxTmaKernelI13__nv_bfloat16Li16ELi128ELi128ELi64ELi64ELi128ELi1ELb0ELb1ELb0EEEv14CUtensorMap_stPfS4_S4_ttmm,"",@"SHT_CUDA_INFO"
	.sectionflags	@""
	.align	4


	//----- nvinfo : EIATTR_CUDA_API_VERSION
	.align		4
        /*0000*/ 	.byte	0x04, 0x37
        /*0002*/ 	.short	(.L_143 - .L_142)
.L_142:
        /*0004*/ 	.word	0x00000082


	//----- nvinfo : EIATTR_KPARAM_INFO
	.align		4
.L_143:
        /*0008*/ 	.byte	0x04, 0x17
        /*000a*/ 	.short	(.L_145 - .L_144)
.L_144:
        /*000c*/ 	.word	0x00000000
        /*0010*/ 	.short	0x0007
        /*0012*/ 	.short	0x00a8
        /*0014*/ 	.byte	0x00, 0xf0, 0x21, 0x00


	//----- nvinfo : EIATTR_KPARAM_INFO
	.align		4
.L_145:
        /*0018*/ 	.byte	0x04, 0x17
        /*001a*/ 	.short	(.L_147 - .L_146)
.L_146:
        /*001c*/ 	.word	0x00000000
        /*0020*/ 	.short	0x0006
        /*0022*/ 	.short	0x00a0
        /*0024*/ 	.byte	0x00, 0xf0, 0x21, 0x00


	//----- nvinfo : EIATTR_KPARAM_INFO
	.align		4
.L_147:
        /*0028*/ 	.byte	0x04, 0x17
        /*002a*/ 	.short	(.L_149 - .L_148)
.L_148:
        /*002c*/ 	.word	0x00000000
        /*0030*/ 	.short	0x0005
        /*0032*/ 	.short	0x009a
        /*0034*/ 	.byte	0x00, 0xf0, 0x09, 0x00


	//----- nvinfo : EIATTR_KPARAM_INFO
	.align		4
.L_149:
        /*0038*/ 	.byte	0x04, 0x17
        /*003a*/ 	.short	(.L_151 - .L_150)
.L_150:
        /*003c*/ 	.word	0x00000000
        /*0040*/ 	.short	0x0004
        /*0042*/ 	.short	0x0098
        /*0044*/ 	.byte	0x00, 0xf0, 0x09, 0x00


	//----- nvinfo : EIATTR_KPARAM_INFO
	.align		4
.L_151:
        /*0048*/ 	.byte	0x04, 0x17
        /*004a*/ 	.short	(.L_153 - .L_152)
.L_152:
        /*004c*/ 	.word	0x00000000
        /*0050*/ 	.short	0x0003
        /*0052*/ 	.short	0x0090
        /*0054*/ 	.byte	0x00, 0xf5, 0x21, 0x00


	//----- nvinfo : EIATTR_KPARAM_INFO
	.align		4
.L_153:
        /*0058*/ 	.byte	0x04, 0x17
        /*005a*/ 	.short	(.L_155 - .L_154)
.L_154:
        /*005c*/ 	.word	0x00000000
        /*0060*/ 	.short	0x0002
        /*0062*/ 	.short	0x0088
        /*0064*/ 	.byte	0x00, 0xf5, 0x21, 0x00


	//----- nvinfo : EIATTR_KPARAM_INFO
	.align		4
.L_155:
        /*0068*/ 	.byte	0x04, 0x17
        /*006a*/ 	.short	(.L_157 - .L_156)
.L_156:
        /*006c*/ 	.word	0x00000000
        /*0070*/ 	.short	0x0001
        /*0072*/ 	.short	0x0080
        /*0074*/ 	.byte	0x00, 0xf5, 0x21, 0x00


	//----- nvinfo : EIATTR_KPARAM_INFO
	.align		4
.L_157:
        /*0078*/ 	.byte	0x04, 0x17
        /*007a*/ 	.short	(.L_159 - .L_158)
.L_158:
        /*007c*/ 	.word	0x00000000
        /*0080*/ 	.short	0x0000
        /*0082*/ 	.short	0x0000
        /*0084*/ 	.byte	0x00, 0xf0, 0x01, 0x02


	//----- nvinfo : EIATTR_SPARSE_MMA_MASK
	.align		4
.L_159:
        /*0088*/ 	.byte	0x03, 0x50
        /*008a*/ 	.short	0x0000


	//----- nvinfo : EIATTR_WMMA_USED
	.align		4
        /*008c*/ 	.byte	0x01, 0x2b
	.zero		2


	//----- nvinfo : EIATTR_MAXREG_COUNT
	.align		4
        /*0090*/ 	.byte	0x03, 0x1b
        /*0092*/ 	.short	0x00ff


	//----- nvinfo : EIATTR_NUM_BARRIERS
	.align		4
        /*0094*/ 	.byte	0x02, 0x4c
        /*0096*/ 	.byte	0x01
	.zero		1


	//----- nvinfo : EIATTR_MERCURY_ISA_VERSION
	.align		4
        /*0098*/ 	.byte	0x03, 0x5f
        /*009a*/ 	.short	0x0101


	//----- nvinfo : EIATTR_INT_WARP_WIDE_INSTR_OFFSETS
	.align		4
        /*009c*/ 	.byte	0x04, 0x31
        /*009e*/ 	.short	(.L_161 - .L_160)


	//   ....[0]....
.L_160:
        /*00a0*/ 	.word	0x00000250


	//   ....[1]....
        /*00a4*/ 	.word	0x00000270


	//   ....[2]....
        /*00a8*/ 	.word	0x000003d0


	//   ....[3]....
        /*00ac*/ 	.word	0x00000920


	//   ....[4]....
        /*00b0*/ 	.word	0x00000930


	//   ....[5]....
        /*00b4*/ 	.word	0x00000dd0


	//   ....[6]....
        /*00b8*/ 	.word	0x00001b20


	//   ....[7]....
        /*00bc*/ 	.word	0x00001b30


	//----- nvinfo : EIATTR_COOP_GROUP_MASK_REGIDS
	.align		4
.L_161:
        /*00c0*/ 	.byte	0x04, 0x29
        /*00c2*/ 	.short	(.L_163 - .L_162)


	//   ....[0]....
.L_162:
        /*00c4*/ 	.word	0xffffffff


	//   ....[1]....
        /*00c8*/ 	.word	0xffffffff


	//   ....[2]....
        /*00cc*/ 	.word	0xffffffff


	//   ....[3]....
        /*00d0*/ 	.word	0xffffffff


	//   ....[4]....
        /*00d4*/ 	.word	0xffffffff


	//   ....[5]....
        /*00d8*/ 	.word	0xffffffff


	//   ....[6]....
        /*00dc*/ 	.word	0xffffffff


	//   ....[7]....
        /*00e0*/ 	.word	0x05000004


	//   ....[8]....
        /*00e4*/ 	.word	0x05000004


	//----- nvinfo : EIATTR_COOP_GROUP_INSTR_OFFSETS
	.align		4
.L_163:
        /*00e8*/ 	.byte	0x04, 0x28
        /*00ea*/ 	.short	(.L_165 - .L_164)


	//   ....[0]....
.L_164:
        /*00ec*/ 	.word	0x00001900


	//   ....[1]....
        /*00f0*/ 	.word	0x00001920


	//   ....[2]....
        /*00f4*/ 	.word	0x00001950


	//   ....[3]....
        /*00f8*/ 	.word	0x00001970


	//   ....[4]....
        /*00fc*/ 	.word	0x000019a0


	//   ....[5]....
        /*0100*/ 	.word	0x00001ab0


	//   ....[6]....
        /*0104*/ 	.word	0x00001ad0


	//   ....[7]....
        /*0108*/ 	.word	0x00001cf0


	//   ....[8]....
        /*010c*/ 	.word	0x00001d60


	//----- nvinfo : EIATTR_VRC_CTA_INIT_COUNT
	.align		4
.L_165:
        /*0110*/ 	.byte	0x02, 0x4a
	.zero		1
	.zero		1


	//----- nvinfo : EIATTR_MBARRIER_INSTR_OFFSETS
	.align		4
        /*0114*/ 	.byte	0x04, 0x39
        /*0116*/ 	.short	(.L_167 - .L_166)


	//   ....[0]....
.L_166:
        /*0118*/ 	.word	0x000001a0
        /*011c*/ 	.word	0x000000ff
        /*0120*/ 	.word	0x00004000
        /*0124*/ 	.short	0x0100
        /*0126*/ 	.byte	0x08
	.zero		1


	//   ....[1]....
        /*0128*/ 	.word	0x000001b0
        /*012c*/ 	.word	0x000000ff
        /*0130*/ 	.word	0x00004008
        /*0134*/ 	.short	0x0100
        /*0136*/ 	.byte	0x08
	.zero		1


	//   ....[2]....
        /*0138*/ 	.word	0x000001c0
        /*013c*/ 	.word	0x000000ff
        /*0140*/ 	.word	0x00004010
        /*0144*/ 	.short	0x0100
        /*0146*/ 	.byte	0x08
	.zero		1


	//   ....[3]....
        /*0148*/ 	.word	0x000001d0
        /*014c*/ 	.word	0x000000ff
        /*0150*/ 	.word	0x00004018
        /*0154*/ 	.short	0x0100
        /*0156*/ 	.byte	0x08
	.zero		1


	//   ....[4]....
        /*0158*/ 	.word	0x00000460
        /*015c*/ 	.word	0x0000001a
        /*0160*/ 	.word	0x00004000
        /*0164*/ 	.short	0x0101
        /*0166*/ 	.byte	0xff
	.zero		1


	//   ....[5]....
        /*0168*/ 	.word	0x00000840
        /*016c*/ 	.word	0x0000001a
        /*0170*/ 	.word	0x00004008
        /*0174*/ 	.short	0x0101
        /*0176*/ 	.byte	0xff
	.zero		1


	//   ....[6]....
        /*0178*/ 	.word	0x000008a0
        /*017c*/ 	.word	0x0000001a
        /*0180*/ 	.word	0x00004000
        /*0184*/ 	.short	0x010a
        /*0186*/ 	.byte	0xff
	.zero		1


	//   ....[7]....
        /*0188*/ 	.word	0x00000b20
        /*018c*/ 	.word	0x0000001a
        /*0190*/ 	.word	0x00004010
        /*0194*/ 	.short	0x0101
        /*0196*/ 	.byte	0xff
	.zero		1


	//   ....[8]....
        /*0198*/ 	.word	0x00000d30
        /*019c*/ 	.word	0x0000001a
        /*01a0*/ 	.word	0x00004008
        /*01a4*/ 	.short	0x010a
        /*01a6*/ 	.byte	0xff
	.zero		1


	//   ....[9]....
        /*01a8*/ 	.word	0x00000fa0
        /*01ac*/ 	.word	0x0000001a
        /*01b0*/ 	.word	0x00004018
        /*01b4*/ 	.short	0x0101
        /*01b6*/ 	.byte	0xff
	.zero		1


	//   ....[10]....
        /*01b8*/ 	.word	0x000011b0
        /*01bc*/ 	.word	0x0000001a
        /*01c0*/ 	.word	0x00004010
        /*01c4*/ 	.short	0x010a
        /*01c6*/ 	.byte	0xff
	.zero		1


	//   ....[11]....
        /*01c8*/ 	.word	0x00001440
        /*01cc*/ 	.word	0x0000001a
        /*01d0*/ 	.word	0x00004018
        /*01d4*/ 	.short	0x010a
        /*01d6*/ 	.byte	0xff
	.zero		1


	//   ....[12]....
        /*01d8*/ 	.word	0x00001ba0
        /*01dc*/ 	.word	0x0000001a
        /*01e0*/ 	.word	0x00004000
        /*01e4*/ 	.short	0x0108
        /*01e6*/ 	.byte	0xff
	.zero		1


	//   ....[13]....
        /*01e8*/ 	.word	0x00001bb0
        /*01ec*/ 	.word	0x0000001a
        /*01f0*/ 	.word	0x00004008
        /*01f4*/ 	.short	0x0108
        /*01f6*/ 	.byte	0xff
	.zero		1


	//   ....[14]....
        /*01f8*/ 	.word	0x00001bc0
        /*01fc*/ 	.word	0x0000001a
        /*0200*/ 	.word	0x00004010
        /*0204*/ 	.short	0x0108
        /*0206*/ 	.byte	0xff
	.zero		1


	//   ....[15]....
        /*0208*/ 	.word	0x00001bd0
        /*020c*/ 	.word	0x0000001a
        /*0210*/ 	.word	0x00004018
        /*0214*/ 	.short	0x0108
        /*0216*/ 	.byte	0xff
	.zero		1


	//   ....[16]....
        /*0218*/ 	.word	0x00001bf0
        /*021c*/ 	.word	0x0000001a
        /*0220*/ 	.word	0x00004000
        /*0224*/ 	.short	0x010a
        /*0226*/ 	.byte	0xff
	.zero		1


	//   ....[17]....
        /*0228*/ 	.word	0x00001c20
        /*022c*/ 	.word	0x0000001a
        /*0230*/ 	.word	0x00004008
        /*0234*/ 	.short	0x010a
        /*0236*/ 	.byte	0xff
	.zero		1


	//   ....[18]....
        /*0238*/ 	.word	0x00001c50
        /*023c*/ 	.word	0x0000001a
        /*0240*/ 	.word	0x00004010
        /*0244*/ 	.short	0x010a
        /*0246*/ 	.byte	0xff
	.zero		1


	//   ....[19]....
        /*0248*/ 	.word	0x00001c80
        /*024c*/ 	.word	0x0000001a
        /*0250*/ 	.word	0x00004018
        /*0254*/ 	.short	0x010a
        /*0256*/ 	.byte	0xff
	.zero		1


	//----- nvinfo : EIATTR_NUM_MBARRIERS
	.align		4
.L_167:
        /*0258*/ 	.byte	0x03, 0x38
        /*025a*/ 	.short	0x0004


	//----- nvinfo : EIATTR_EXIT_INSTR_OFFSETS
	.align		4
        /*025c*/ 	.byte	0x04, 0x1c
        /*025e*/ 	.short	(.L_169 - .L_168)


	//   ....[0]....
.L_168:
        /*0260*/ 	.word	0x00001b90


	//   ....[1]....
        /*0264*/ 	.word	0x00001be0


	//----- nvinfo : EIATTR_CRS_STACK_SIZE
	.align		4
.L_169:
        /*0268*/ 	.byte	0x04, 0x1e
        /*026a*/ 	.short	(.L_171 - .L_170)
.L_170:
        /*026c*/ 	.word	0x00000000


	//----- nvinfo : EIATTR_CBANK_PARAM_SIZE
	.align		4
.L_171:
        /*0270*/ 	.byte	0x03, 0x19
        /*0272*/ 	.short	0x00b0


	//----- nvinfo : EIATTR_PARAM_CBANK
	.align		4
        /*0274*/ 	.byte	0x04, 0x0a
        /*0276*/ 	.short	(.L_173 - .L_172)
	.align		4
.L_172:
        /*0278*/ 	.word	index@(.nv.constant0._ZN18transformer_engine54_GLOBAL__N__9c5707b3_21_hadamard_transform_cu_748ca6b521HadamardAmaxTmaKernelI13__nv_bfloat16Li16ELi128ELi128ELi64ELi64ELi128ELi1ELb0ELb1ELb0EEEv14CUtensorMap_stPfS4_S4_ttmm)
        /*027c*/ 	.short	0x0380
        /*027e*/ 	.short	0x00b0


	//----- nvinfo : EIATTR_SW_WAR
	.align		4
.L_173:
        /*0280*/ 	.byte	0x04, 0x36
        /*0282*/ 	.short	(.L_175 - .L_174)
.L_174:
        /*0284*/ 	.word	0x00000008
.L_175:


//--------------------- .nv.info._ZN18transformer_engine54_GLOBAL__N__9c5707b3_21_hadamard_transform_cu_748ca6b521HadamardAmaxTmaKernelI13__nv_bfloat16Li16ELi128ELi128ELi64ELi64ELi128ELi1ELb1ELb1ELb0EEEv14CUtensorMap_stPfS4_S4_ttmm --------------------------
	.section	.nv.info._ZN18transformer_engine54_GLOBAL__N__9c5707b3_21_hadamard_transform_cu_748ca6b521HadamardAmaxTmaKernelI13__nv_bfloat16Li16ELi128ELi128ELi64ELi64ELi128ELi1ELb1ELb1ELb0EEEv14CUtensorMap_stPfS4_S4_ttmm,"",@"SHT_CUDA_INFO"
	.sectionflags	@""
	.align	4


	//----- nvinfo : EIATTR_CUDA_API_VERSION
	.align		4
        /*0000*/ 	.byte	0x04, 0x37
        /*0002*/ 	.short	(.L_177 - .L_176)
.L_176:
        /*0004*/ 	.word	0x00000082


	//----- nvinfo : EIATTR_KPARAM_INFO
	.align		4
.L_177:
        /*0008*/ 	.byte	0x04, 0x17
        /*000a*/ 	.short	(.L_179 - .L_178)
.L_178:
        /*000c*/ 	.word	0x00000000
        /*0010*/ 	.short	0x0007
        /*0012*/ 	.short	0x00a8
        /*0014*/ 	.byte	0x00, 0xf0, 0x21, 0x00


	//----- nvinfo : EIATTR_KPARAM_INFO
	.align		4
.L_179:
        /*0018*/ 	.byte	0x04, 0x17
        /*001a*/ 	.short	(.L_181 - .L_180)
.L_180:
        /*001c*/ 	.word	0x00000000
        /*0020*/ 	.short	0x0006
        /*0022*/ 	.short	0x00a0
        /*0024*/ 	.byte	0x00, 0xf0, 0x21, 0x00


	//----- nvinfo : EIATTR_KPARAM_INFO
	.align		4
.L_181:
        /*0028*/ 	.byte	0x04, 0x17
        /*002a*/ 	.short	(.L_183 - .L_182)
.L_182:
        /*002c*/ 	.word	0x00000000
        /*0030*/ 	.short	0x0005
        /*0032*/ 	.short	0x009a
        /*0034*/ 	.byte	0x00, 0xf0, 0x09, 0x00


	//----- nvinfo : EIATTR_KPARAM_INFO
	.align		4
.L_183:
        /*0038*/ 	.byte	0x04, 0x17
        /*003a*/ 	.short	(.L_185 - .L_184)
.L_184:
        /*003c*/ 	.word	0x00000000
        /*0040*/ 	.short	0x0004
        /*0042*/ 	.short	0x0098
        /*0044*/ 	.byte	0x00, 0xf0, 0x09, 0x00


	//----- nvinfo : EIATTR_KPARAM_INFO
	.align		4
.L_185:
        /*0048*/ 	.byte	0x04, 0x17
        /*004a*/ 	.short	(.L_187 - .L_186)
.L_186:
        /*004c*/ 	.word	0x00000000
        /*0050*/ 	.short	0x0003
        /*0052*/ 	.short	0x0090
        /*0054*/ 	.byte	0x00, 0xf5, 0x21, 0x00


	//----- nvinfo : EIATTR_KPARAM_INFO
	.align		4
.L_187:
        /*0058*/ 	.byte	0x04, 0x17
        /*005a*/ 	.short	(.L_189 - .L_188)
.L_188:
        /*005c*/ 	.word	0x00000000
        /*0060*/ 	.short	0x0002
        /*0062*/ 	.short	0x0088
        /*0064*/ 	.byte	0x00, 0xf5, 0x21, 0x00


	//----- nvinfo : EIATTR_KPARAM_INFO
	.align		4
.L_189:
        /*0068*/ 	.byte	0x04, 0x17
        /*006a*/ 	.short	(.L_191 - .L_190)
.L_190:
        /*006c*/ 	.word	0x00000000
        /*0070*/ 	.short	0x0001
        /*0072*/ 	.short	0x0080
        /*0074*/ 	.byte	0x00, 0xf5, 0x21, 0x00


	//----- nvinfo : EIATTR_KPARAM_INFO
	.align		4
.L_191:
        /*0078*/ 	.byte	0x04, 0x17
        /*007a*/ 	.short	(.L_193 - .L_192)
.L_192:
        /*007c*/ 	.word	0x00000000
        /*0080*/ 	.short	0x0000
        /*0082*/ 	.short	0x0000
        /*0084*/ 	.byte	0x00, 0xf0, 0x01, 0x02


	//----- nvinfo : EIATTR_SPARSE_MMA_MASK
	.align		4
.L_193:
        /*0088*/ 	.byte	0x03, 0x50
        /*008a*/ 	.short	0x0000


	//----- nvinfo : EIATTR_WMMA_USED
	.align		4
        /*008c*/ 	.byte	0x01, 0x2b
	.zero		2


	//----- nvinfo : EIATTR_MAXREG_COUNT
	.align		4
        /*0090*/ 	.byte	0x03, 0x1b
        /*0092*/ 	.short	0x00ff


	//----- nvinfo : EIATTR_NUM_BARRIERS
	.align		4
        /*0094*/ 	.byte	0x02, 0x4c
        /*0096*/ 	.byte	0x01
	.zero		1


	//----- nvinfo : EIATTR_MERCURY_ISA_VERSION
	.align		4
        /*0098*/ 	.byte	0x03, 0x5f
        /*009a*/ 	.short	0x0101


	//----- nvinfo : EIATTR_INT_WARP_WIDE_INSTR_OFFSETS
	.align		4
        /*009c*/ 	.byte	0x04, 0x31
        /*009e*/ 	.short	(.L_195 - .L_194)


	//   ....[0]....
.L_194:
        /*00a0*/ 	.word	0x00000250


	//   ....[1]....
        /*00a4*/ 	.word	0x00000270


	//   ....[2]....
        /*00a8*/ 	.word	0x00000390


	//   ....[3]....
        /*00ac*/ 	.word	0x00000920


	//   ....[4]....
        /*00b0*/ 	.word	0x00000930


	//   ....[5]....
        /*00b4*/ 	.word	0x00000ed0


	//   ....[6]....
        /*00b8*/ 	.word	0x00002050


	//   ....[7]....
        /*00bc*/ 	.word	0x00002060


	//   ....[8]....
        /*00c0*/ 	.word	0x000021d0


	//   ....[9]....
        /*00c4*/ 	.word	0x000021e0


	//----- nvinfo : EIATTR_COOP_GROUP_MASK_REGIDS
	.align		4
.L_195:
        /*00c8*/ 	.byte	0x04, 0x29
        /*00ca*/ 	.short	(.L_197 - .L_196)


	//   ....[0]....
.L_196:
        /*00cc*/ 	.word	0xffffffff


	//   ....[1]....
        /*00d0*/ 	.word	0xffffffff


	//   ....[2]....
        /*00d4*/ 	.word	0xffffffff


	//   ....[3]....
        /*00d8*/ 	.word	0xffffffff


	//   ....[4]....
        /*00dc*/ 	.word	0xffffffff


	//   ....[5]....
        /*00e0*/ 	.word	0xffffffff


	//   ....[6]....
        /*00e4*/ 	.word	0xffffffff


	//   ....[7]....
        /*00e8*/ 	.word	0xffffffff


	//   ....[8]....
        /*00ec*/ 	.word	0xffffffff


	//   ....[9]....
        /*00f0*/ 	.word	0xffffffff


	//   ....[10]....
        /*00f4*/ 	.word	0xffffffff


	//   ....[11]....
        /*00f8*/ 	.word	0xffffffff


	//   ....[12]....
        /*00fc*/ 	.word	0xffffffff


	//   ....[13]....
        /*0100*/ 	.word	0xffffffff


	//   ....[14]....
        /*0104*/ 	.word	0x05000004


	//   ....[15]....
        /*0108*/ 	.word	0x05000004


	//   ....[16]....
        /*010c*/ 	.word	0x05000004


	//   ....[17]....
        /*0110*/ 	.word	0x05000004


	//----- nvinfo : EIATTR_COOP_GROUP_INSTR_OFFSETS
	.align		4
.L_197:
        /*0114*/ 	.byte	0x04, 0x28
        /*0116*/ 	.short	(.L_199 - .L_198)


	//   ....[0]....
.L_198:
        /*0118*/ 	.word	0x00001d40


	//   ....[1]....
        /*011c*/ 	.word	0x00001d50


	//   ....[2]....
        /*0120*/ 	.word	0x00001d80


	//   ....[3]....
        /*0124*/ 	.word	0x00001d90


	//   ....[4]....
        /*0128*/ 	.word	0x00001dc0


	//   ....[5]....
        /*012c*/ 	.word	0x00001de0


	//   ....[6]....
        /*0130*/ 	.word	0x00001e10


	//   ....[7]....
        /*0134*/ 	.word	0x00001e40


	//   ....[8]....
        /*0138*/ 	.word	0x00001e90


	//   ....[9]....
        /*013c*/ 	.word	0x00001ea0


	//   ....[10]....
        /*0140*/ 	.word	0x00001fe0


	//   ....[11]....
        /*0144*/ 	.word	0x00002000


	//   ....[12]....
        /*0148*/ 	.word	0x00002160


	//   ....[13]....
        /*014c*/ 	.word	0x00002180


	//   ....[14]....
        /*0150*/ 	.word	0x000023a0


	//   ....[15]....
        /*0154*/ 	.word	0x00002410


	//   ....[16]....
        /*0158*/ 	.word	0x00002480


	//   ....[17]....
        /*015c*/ 	.word	0x000024f0


	//----- nvinfo : EIATTR_VRC_CTA_INIT_COUNT
	.align		4
.L_199:
        /*0160*/ 	.byte	0x02, 0x4a
	.zero		1
	.zero		1


	//----- nvinfo : EIATTR_MBARRIER_INSTR_OFFSETS
	.align		4
        /*0164*/ 	.byte	0x04, 0x39
        /*0166*/ 	.short	(.L_201 - .L_200)


	//   ....[0]....
.L_200:
        /*0168*/ 	.word	0x000001a0
        /*016c*/ 	.word	0x000000ff
        /*0170*/ 	.word	0x00004000
        /*0174*/ 	.short	0x0100
        /*0176*/ 	.byte	0x08
	.zero		1


	//   ....[1]....
        /*0178*/ 	.word	0x000001b0
        /*017c*/ 	.word	0x000000ff
        /*0180*/ 	.word	0x00004008
        /*0184*/ 	.short	0x0100
        /*0186*/ 	.byte	0x08
	.zero		1


	//   ....[2]....
        /*0188*/ 	.word	0x000001c0
        /*018c*/ 	.word	0x000000ff
        /*0190*/ 	.word	0x00004010
        /*0194*/ 	.short	0x0100
        /*0196*/ 	.byte	0x08
	.zero		1


	//   ....[3]....
        /*0198*/ 	.word	0x000001d0
        /*019c*/ 	.word	0x000000ff
        /*01a0*/ 	.word	0x00004018
        /*01a4*/ 	.short	0x0100
        /*01a6*/ 	.byte	0x08
	.zero		1


	//   ....[4]....
        /*01a8*/ 	.word	0x00000510
        /*01ac*/ 	.word	0x0000001c
        /*01b0*/ 	.word	0x00004000
        /*01b4*/ 	.short	0x0101
        /*01b6*/ 	.byte	0xff
	.zero		1


	//   ....[5]....
        /*01b8*/ 	.word	0x00000840
        /*01bc*/ 	.word	0x0000001c
        /*01c0*/ 	.word	0x00004008
        /*01c4*/ 	.short	0x0101
        /*01c6*/ 	.byte	0xff
	.zero		1


	//   ....[6]....
        /*01c8*/ 	.word	0x000008a0
        /*01cc*/ 	.word	0x0000001c
        /*01d0*/ 	.word	0x00004000
        /*01d4*/ 	.short	0x010a
        /*01d6*/ 	.byte	0xff
	.zero		1


	//   ....[7]....
        /*01d8*/ 	.word	0x00000c00
        /*01dc*/ 	.word	0x0000001c
        /*01e0*/ 	.word	0x00004010
        /*01e4*/ 	.short	0x0101
        /*01e6*/ 	.byte	0xff
	.zero		1


	//   ....[8]....
        /*01e8*/ 	.word	0x00000e30
        /*01ec*/ 	.word	0x0000001c
        /*01f0*/ 	.word	0x00004008
        /*01f4*/ 	.short	0x010a
        /*01f6*/ 	.byte	0xff
	.zero		1


	//   ....[9]....
        /*01f8*/ 	.word	0x00001160
        /*01fc*/ 	.word	0x0000001c
        /*0200*/ 	.word	0x00004018
        /*0204*/ 	.short	0x0101
        /*0206*/ 	.byte	0xff
	.zero		1


	//   ....[10]....
        /*0208*/ 	.word	0x000013b0
        /*020c*/ 	.word	0x0000001c
        /*0210*/ 	.word	0x00004010
        /*0214*/ 	.short	0x010a
        /*0216*/ 	.byte	0xff
	.zero		1


	//   ....[11]....
        /*0218*/ 	.word	0x00001750
        /*021c*/ 	.word	0x0000001c
        /*0220*/ 	.word	0x00004018
        /*0224*/ 	.short	0x010a
        /*0226*/ 	.byte	0xff
	.zero		1


	//   ....[12]....
        /*0228*/ 	.word	0x00002250
        /*022c*/ 	.word	0x0000001c
        /*0230*/ 	.word	0x00004000
        /*0234*/ 	.short	0x0108
        /*0236*/ 	.byte	0xff
	.zero		1


	//   ....[13]....
        /*0238*/ 	.word	0x00002260
        /*023c*/ 	.word	0x0000001c
        /*0240*/ 	.word	0x00004008
        /*0244*/ 	.short	0x0108
        /*0246*/ 	.byte	0xff
	.zero		1


	//   ....[14]....
        /*0248*/ 	.word	0x00002270
        /*024c*/ 	.word	0x0000001c
        /*0250*/ 	.word	0x00004010
        /*0254*/ 	.short	0x0108
        /*0256*/ 	.byte	0xff
	.zero		1


	//   ....[15]....
        /*0258*/ 	.word	0x00002280
        /*025c*/ 	.word	0x0000001c
        /*0260*/ 	.word	0x00004018
        /*0264*/ 	.short	0x0108
        /*0266*/ 	.byte	0xff
	.zero		1


	//   ....[16]....
        /*0268*/ 	.word	0x000022a0
        /*026c*/ 	.word	0x0000001c
        /*0270*/ 	.word	0x00004000
        /*0274*/ 	.short	0x010a
        /*0276*/ 	.byte	0xff
	.zero		1


	//   ....[17]....
        /*0278*/ 	.word	0x000022d0
        /*027c*/ 	.word	0x0000001c
        /*0280*/ 	.word	0x00004008
        /*0284*/ 	.short	0x010a
        /*0286*/ 	.byte	0xff
	.zero		1


	//   ....[18]....
        /*0288*/ 	.word	0x00002300
        /*028c*/ 	.word	0x0000001c
        /*0290*/ 	.word	0x00004010
        /*0294*/ 	.short	0x010a
        /*0296*/ 	.byte	0xff
	.zero		1


	//   ....[19]....
        /*0298*/ 	.word	0x00002330
        /*029c*/ 	.word	0x0000001c
        /*02a0*/ 	.word	0x00004018
        /*02a4*/ 	.short	0x010a
        /*02a6*/ 	.byte	0xff
	.zero		1


	//----- nvinfo : EIATTR_NUM_MBARRIERS
	.align		4
.L_201:
        /*02a8*/ 	.byte	0x03, 0x38
        /*02aa*/ 	.short	0x0004


	//----- nvinfo : EIATTR_EXIT_INSTR_OFFSETS
	.align		4
        /*02ac*/ 	.byte	0x04, 0x1c
        /*02ae*/ 	.short	(.L_203 - .L_202)


	//   ....[0]....
.L_202:
        /*02b0*/ 	.word	0x00002240


	//   ....[1]....
        /*02b4*/ 	.word	0x00002290


	//----- nvinfo : EIATTR_CRS_STACK_SIZE
	.align		4
.L_203:
        /*02b8*/ 	.byte	0x04, 0x1e
        /*02ba*/ 	.short	(.L_205 - .L_204)
.L_204:
        /*02bc*/ 	.word	0x00000000


	//----- nvinfo : EIATTR_CBANK_PARAM_SIZE
	.align		4
.L_205:
        /*02c0*/ 	.byte	0x03, 0x19
        /*02c2*/ 	.short	0x00b0


	//----- nvinfo : EIATTR_PARAM_CBANK
	.align		4
        /*02c4*/ 	.byte	0x04, 0x0a
        /*02c6*/ 	.short	(.L_207 - .L_206)
	.align		4
.L_206:
        /*02c8*/ 	.word	index@(.nv.constant0._ZN18transformer_engine54_GLOBAL__N__9c5707b3_21_hadamard_transform_cu_748ca6b521HadamardAmaxTmaKernelI13__nv_bfloat16Li16ELi128ELi128ELi64ELi64ELi128ELi1ELb1ELb1ELb0EEEv14CUtensorMap_stPfS4_S4_ttmm)
        /*02cc*/ 	.short	0x0380
        /*02ce*/ 	.short	0x00b0


	//----- nvinfo : EIATTR_SW_WAR
	.align		4
.L_207:
        /*02d0*/ 	.byte	0x04, 0x36
        /*02d2*/ 	.short	(.L_209 - .L_208)
.L_208:
        /*02d4*/ 	.word	0x00000008
.L_209:


//--------------------- .nv.info._ZN18transformer_engine54_GLOBAL__N__9c5707b3_21_hadamard_transform_cu_748ca6b521HadamardAmaxTmaKernelI13__nv_bfloat16Li16ELi128ELi128ELi64ELi64ELi128ELi1ELb0ELb0ELb1EEEv14CUtensorMap_stPfS4_S4_ttmm --------------------------
	.section	.nv.info._ZN18transformer_engine54_GLOBAL__N__9c5707b3_21_hadamard_transform_cu_748ca6b521HadamardAmaxTmaKernelI13__nv_bfloat16Li16ELi128ELi128ELi64ELi64ELi128ELi1ELb0ELb0ELb1EEEv14CUtensorMap_stPfS4_S4_ttmm,"",@"SHT_CUDA_INFO"
	.sectionflags	@""
	.align	4


	//----- nvinfo : EIATTR_CUDA_API_VERSION
	.align		4
        /*0000*/ 	.byte	0x04, 0x37
        /*0002*/ 	.short	(.L_211 - .L_210)
.L_210:
        /*0004*/ 	.word	0x00000082


	//----- nvinfo : EIATTR_KPARAM_INFO
	.align		4
.L_211:
        /*0008*/ 	.byte	0x04, 0x17
        /*000a*/ 	.short	(.L_213 - .L_212)
.L_212:
        /*000c*/ 	.word	0x00000000
        /*0010*/ 	.short	0x0007
        /*0012*/ 	.short	0x00a8
        /*0014*/ 	.byte	0x00, 0xf0, 0x21, 0x00


	//----- nvinfo : EIATTR_KPARAM_INFO
	.align		4
.L_213:
        /*0018*/ 	.byte	0x04, 0x17
        /*001a*/ 	.short	(.L_215 - .L_214)
.L_214:
        /*001c*/ 	.word	0x00000000
        /*0020*/ 	.short	0x0006
        /*0022*/ 	.short	0x00a0
        /*0024*/ 	.byte	0x00, 0xf0, 0x21, 0x00


	//----- nvinfo : EIATTR_KPARAM_INFO
	.align		4
.L_215:
        /*0028*/ 	.byte	0x04, 0x17
        /*002a*/ 	.short	(.L_217 - .L_216)
.L_216:
        /*002c*/ 	.word	0x00000000
        /*0030*/ 	.short	0x0005
        /*0032*/ 	.short	0x009a
        /*0034*/ 	.byte	0x00, 0xf0, 0x09, 0x00


	//----- nvinfo : EIATTR_KPARAM_INFO
	.align		4
.L_217:
        /*0038*/ 	.byte	0x04, 0x17
        /*003a*/ 	.short	(.L_219 - .L_218)
.L_218:
        /*003c*/ 	.word	0x00000000
        /*0040*/ 	.short	0x0004
        /*0042*/ 	.short	0x0098
        /*0044*/ 	.byte	0x00, 0xf0, 0x09, 0x00


	//----- nvinfo : EIATTR_KPARAM_INFO
	.align		4
.L_219:
        /*0048*/ 	.byte	0x04, 0x17
        /*004a*/ 	.short	(.L_221 - .L_220)
.L_220:
        /*004c*/ 	.word	0x00000000
        /*0050*/ 	.short	0x0003
        /*0052*/ 	.short	0x0090
        /*0054*/ 	.byte	0x00, 0xf5, 0x21, 0x00


	//----- nvinfo : EIATTR_KPARAM_INFO
	.align		4
.L_221:
        /*0058*/ 	.byte	0x04, 0x17
        /*005a*/ 	.short	(.L_223 - .L_222)
.L_222:
        /*005c*/ 	.word	0x00000000
        /*0060*/ 	.short	0x0002
        /*0062*/ 	.short	0x0088
        /*0064*/ 	.byte	0x00, 0xf5, 0x21, 0x00


	//----- nvinfo : EIATTR_KPARAM_INFO
	.align		4
.L_223:
        /*0068*/ 	.byte	0x04, 0x17
        /*006a*/ 	.short	(.L_225 - .L_224)
.L_224:
        /*006c*/ 	.word	0x00000000
        /*0070*/ 	.short	0x0001
        /*0072*/ 	.short	0x0080
        /*0074*/ 	.byte	0x00, 0xf5, 0x21, 0x00


	//----- nvinfo : EIATTR_KPARAM_INFO
	.align		4
.L_225:
        /*0078*/ 	.byte	0x04, 0x17
        /*007a*/ 	.short	(.L_227 - .L_226)
.L_226:
        /*007c*/ 	.word	0x00000000
        /*0080*/ 	.short	0x0000
        /*0082*/ 	.short	0x0000
        /*0084*/ 	.byte	0x00, 0xf0, 0x01, 0x02


	//----- nvinfo : EIATTR_SPARSE_MMA_MASK
	.align		4
.L_227:
        /*0088*/ 	.byte	0x03, 0x50
        /*008a*/ 	.short	0x0000


	//----- nvinfo : EIATTR_WMMA_USED
	.align		4
        /*008c*/ 	.byte	0x01, 0x2b
	.zero		2


	//----- nvinfo : EIATTR_MAXREG_COUNT
	.align		4
        /*0090*/ 	.byte	0x03, 0x1b
        /*0092*/ 	.short	0x00ff


	//----- nvinfo : EIATTR_NUM_BARRIERS
	.align		4
        /*0094*/ 	.byte	0x02, 0x4c
        /*0096*/ 	.byte	0x01
	.zero		1


	//----- nvinfo : EIATTR_MERCURY_ISA_VERSION
	.align		4
        /*0098*/ 	.byte	0x03, 0x5f
        /*009a*/ 	.short	0x0101


	//----- nvinfo : EIATTR_INT_WARP_WIDE_INSTR_OFFSETS
	.align		4
        /*009c*/ 	.byte	0x04, 0x31
        /*009e*/ 	.short	(.L_229 - .L_228)


	//   ....[0]....
.L_228:
        /*00a0*/ 	.word	0x00000250


	//   ....[1]....
        /*00a4*/ 	.word	0x00000270


	//   ....[2]....
        /*00a8*/ 	.word	0x000003d0


	//   ....[3]....
        /*00ac*/ 	.word	0x00000910


	//   ....[4]....
        /*00b0*/ 	.word	0x00000920


	//   ....[5]....
        /*00b4*/ 	.word	0x00000ec0


	//   ....[6]....
        /*00b8*/ 	.word	0x00001f10


	//   ....[7]....
        /*00bc*/ 	.word	0x00001f20


	//----- nvinfo : EIATTR_COOP_GROUP_MASK_REGIDS
	.align		4
.L_229:
        /*00c0*/ 	.byte	0x04, 0x29
        /*00c2*/ 	.short	(.L_231 - .L_230)


	//   ....[0]....
.L_230:
        /*00c4*/ 	.word	0xffffffff


	//   ....[1]....
        /*00c8*/ 	.word	0xffffffff


	//   ....[2]....
        /*00cc*/ 	.word	0xffffffff


	//   ....[3]....
        /*00d0*/ 	.word	0xffffffff


	//   ....[4]....
        /*00d4*/ 	.word	0xffffffff


	//   ....[5]....
        /*00d8*/ 	.word	0xffffffff


	//   ....[6]....
        /*00dc*/ 	.word	0xffffffff


	//   ....[7]....
        /*00e0*/ 	.word	0x05000004


	//   ....[8]....
        /*00e4*/ 	.word	0x05000004


	//----- nvinfo : EIATTR_COOP_GROUP_INSTR_OFFSETS
	.align		4
.L_231:
        /*00e8*/ 	.byte	0x04, 0x28
        /*00ea*/ 	.short	(.L_233 - .L_232)


	//   ....[0]....
.L_232:
        /*00ec*/ 	.word	0x00001d00


	//   ....[1]....
        /*00f0*/ 	.word	0x00001d20


	//   ....[2]....
        /*00f4*/ 	.word	0x00001d40


	//   ....[3]....
        /*00f8*/ 	.word	0x00001d60


	//   ....[4]....
        /*00fc*/ 	.word	0x00001d90


	//   ....[5]....
        /*0100*/ 	.word	0x00001ea0


	//   ....[6]....
        /*0104*/ 	.word	0x00001ec0


	//   ....[7]....
        /*0108*/ 	.word	0x000020e0


	//   ....[8]....
        /*010c*/ 	.word	0x00002150


	//----- nvinfo : EIATTR_VRC_CTA_INIT_COUNT
	.align		4
.L_233:
        /*0110*/ 	.byte	0x02, 0x4a
	.zero		1
	.zero		1


	//----- nvinfo : EIATTR_MBARRIER_INSTR_OFFSETS
	.align		4
        /*0114*/ 	.byte	0x04, 0x39
        /*0116*/ 	.short	(.L_235 - .L_234)


	//   ....[0]....
.L_234:
        /*0118*/ 	.word	0x000001a0
        /*011c*/ 	.word	0x000000ff
        /*0120*/ 	.word	0x00004000
        /*0124*/ 	.short	0x0100
        /*0126*/ 	.byte	0x08
	.zero		1


	//   ....[1]....
        /*0128*/ 	.word	0x000001b0
        /*012c*/ 	.word	0x000000ff
        /*0130*/ 	.word	0x00004008
        /*0134*/ 	.short	0x0100
        /*0136*/ 	.byte	0x08
	.zero		1


	//   ....[2]....
        /*0138*/ 	.word	0x000001c0
        /*013c*/ 	.word	0x000000ff
        /*0140*/ 	.word	0x00004010
        /*0144*/ 	.short	0x0100
        /*0146*/ 	.byte	0x08
	.zero		1


	//   ....[3]....
        /*0148*/ 	.word	0x000001d0
        /*014c*/ 	.word	0x000000ff
        /*0150*/ 	.word	0x00004018
        /*0154*/ 	.short	0x0100
        /*0156*/ 	.byte	0x08
	.zero		1


	//   ....[4]....
        /*0158*/ 	.word	0x00000470
        /*015c*/ 	.word	0x00000021
        /*0160*/ 	.word	0x00004000
        /*0164*/ 	.short	0x0101
        /*0166*/ 	.byte	0xff
	.zero		1


	//   ....[5]....
        /*0168*/ 	.word	0x00000830
        /*016c*/ 	.word	0x00000021
        /*0170*/ 	.word	0x00004008
        /*0174*/ 	.short	0x0101
        /*0176*/ 	.byte	0xff
	.zero		1


	//   ....[6]....
        /*0178*/ 	.word	0x00000890
        /*017c*/ 	.word	0x00000021
        /*0180*/ 	.word	0x00004000
        /*0184*/ 	.short	0x010a
        /*0186*/ 	.byte	0xff
	.zero		1


	//   ....[7]....
        /*0188*/ 	.word	0x00000bb0
        /*018c*/ 	.word	0x00000021
        /*0190*/ 	.word	0x00004010
        /*0194*/ 	.short	0x0101
        /*0196*/ 	.byte	0xff
	.zero		1


	//   ....[8]....
        /*0198*/ 	.word	0x00000e20
        /*019c*/ 	.word	0x00000021
        /*01a0*/ 	.word	0x00004008
        /*01a4*/ 	.short	0x010a
        /*01a6*/ 	.byte	0xff
	.zero		1


	//   ....[9]....
        /*01a8*/ 	.word	0x00001130
        /*01ac*/ 	.word	0x00000021
        /*01b0*/ 	.word	0x00004018
        /*01b4*/ 	.short	0x0101
        /*01b6*/ 	.byte	0xff
	.zero		1


	//   ....[10]....
        /*01b8*/ 	.word	0x000013a0
        /*01bc*/ 	.word	0x00000021
        /*01c0*/ 	.word	0x00004010
        /*01c4*/ 	.short	0x010a
        /*01c6*/ 	.byte	0xff
	.zero		1


	//   ....[11]....
        /*01c8*/ 	.word	0x000016b0
        /*01cc*/ 	.word	0x00000021
        /*01d0*/ 	.word	0x00004018
        /*01d4*/ 	.short	0x010a
        /*01d6*/ 	.byte	0xff
	.zero		1


	//   ....[12]....
        /*01d8*/ 	.word	0x00001f90
        /*01dc*/ 	.word	0x00000021
        /*01e0*/ 	.word	0x00004000
        /*01e4*/ 	.short	0x0108
        /*01e6*/ 	.byte	0xff
	.zero		1


	//   ....[13]....
        /*01e8*/ 	.word	0x00001fa0
        /*01ec*/ 	.word	0x00000021
        /*01f0*/ 	.word	0x00004008
        /*01f4*/ 	.short	0x0108
        /*01f6*/ 	.byte	0xff
	.zero		1


	//   ....[14]....
        /*01f8*/ 	.word	0x00001fb0
        /*01fc*/ 	.word	0x00000021
        /*0200*/ 	.word	0x00004010
        /*0204*/ 	.short	0x0108
        /*0206*/ 	.byte	0xff
	.zero		1


	//   ....[15]....
        /*0208*/ 	.word	0x00001fc0
        /*020c*/ 	.word	0x00000021
        /*0210*/ 	.word	0x00004018
        /*0214*/ 	.short	0x0108
        /*0216*/ 	.byte	0xff
	.zero		1


	//   ....[16]....
        /*0218*/ 	.word	0x00001fe0
        /*021c*/ 	.word	0x00000021
        /*0220*/ 	.word	0x00004000
        /*0224*/ 	.short	0x010a
        /*0226*/ 	.byte	0xff
	.zero		1


	//   ....[17]....
        /*0228*/ 	.word	0x00002010
        /*022c*/ 	.word	0x00000021
        /*0230*/ 	.word	0x00004008
        /*0234*/ 	.short	0x010a
        /*0236*/ 	.byte	0xff
	.zero		1


	//   ....[18]....
        /*0238*/ 	.word	0x00002040
        /*023c*/ 	.word	0x00000021
        /*0240*/ 	.word	0x00004010
        /*0244*/ 	.short	0x010a
        /*0246*/ 	.byte	0xff
	.zero		1


	//   ....[19]....
        /*0248*/ 	.word	0x00002070
        /*024c*/ 	.word	0x00000021
        /*0250*/ 	.word	0x00004018
        /*0254*/ 	.short	0x010a
        /*0256*/ 	.byte	0xff
	.zero		1


	//----- nvinfo : EIATTR_NUM_MBARRIERS
	.align		4
.L_235:
        /*0258*/ 	.byte	0x03, 0x38
        /*025a*/ 	.short	0x0004


	//----- nvinfo : EIATTR_EXIT_INSTR_OFFSETS
	.align		4
        /*025c*/ 	.byte	0x04, 0x1c
        /*025e*/ 	.short	(.L_237 - .L_236)


	//   ....[0]....
.L_236:
        /*0260*/ 	.word	0x00001f80


	//   ....[1]....
        /*0264*/ 	.word	0x00001fd0


	//----- nvinfo : EIATTR_CRS_STACK_SIZE
	.align		4
.L_237:
        /*0268*/ 	.byte	0x04, 0x1e
        /*026a*/ 	.short	(.L_239 - .L_238)
.L_238:
        /*026c*/ 	.word	0x00000000


	//----- nvinfo : EIATTR_CBANK_PARAM_SIZE
	.align		4
.L_239:
        /*0270*/ 	.byte	0x03, 0x19
        /*0272*/ 	.short	0x00b0


	//----- nvinfo : EIATTR_PARAM_CBANK
	.align		4
        /*0274*/ 	.byte	0x04, 0x0a
        /*0276*/ 	.short	(.L_241 - .L_240)
	.align		4
.L_240:
        /*0278*/ 	.word	index@(.nv.constant0._ZN18transformer_engine54_GLOBAL__N__9c5707b3_21_hadamard_transform_cu_748ca6b521HadamardAmaxTmaKernelI13__nv_bfloat16Li16ELi128ELi128ELi64ELi64ELi128ELi1ELb0ELb0ELb1EEEv14CUtensorMap_stPfS4_S4_ttmm)
        /*027c*/ 	.short	0x0380
        /*027e*/ 	.short	0x00b0


	//----- nvinfo : EIATTR_SW_WAR
	.align		4
.L_241:
        /*0280*/ 	.byte	0x04, 0x36
        /*0282*/ 	.short	(.L_243 - .L_242)
.L_242:
        /*0284*/ 	.word	0x00000008
.L_243:


//--------------------- .nv.info._ZN18transformer_engine54_GLOBAL__N__9c5707b3_21_hadamard_transform_cu_748ca6b521HadamardAmaxTmaKernelI13__nv_bfloat16Li16ELi128ELi128ELi64ELi64ELi128ELi1ELb1ELb0ELb1EEEv14CUtensorMap_stPfS4_S4_ttmm --------------------------
	.section	.nv.info._ZN18transformer_engine54_GLOBAL__N__9c5707b3_21_hadamard_transform_cu_748ca6b521HadamardAmaxTmaKernelI13__nv_bfloat16Li16ELi128ELi128ELi64ELi64ELi128ELi1ELb1ELb0ELb1EEEv14CUtensorMap_stPfS4_S4_ttmm,"",@"SHT_CUDA_INFO"
	.sectionflags	@""
	.align	4


	//----- nvinfo : EIATTR_CUDA_API_VERSION
	.align		4
        /*0000*/ 	.byte	0x04, 0x37
        /*0002*/ 	.short	(.L_245 - .L_244)
.L_244:
        /*0004*/ 	.word	0x00000082


	//----- nvinfo : EIATTR_KPARAM_INFO
	.align		4
.L_245:
        /*0008*/ 	.byte	0x04, 0x17
        /*000a*/ 	.short	(.L_247 - .L_246)
.L_246:
        /*000c*/ 	.word	0x00000000
        /*0010*/ 	.short	0x0007
        /*0012*/ 	.short	0x00a8
        /*0014*/ 	.byte	0x00, 0xf0, 0x21, 0x00


	//----- nvinfo : EIATTR_KPARAM_INFO
	.align		4
.L_247:
        /*0018*/ 	.byte	0x04, 0x17
        /*001a*/ 	.short	(.L_249 - .L_248)
.L_248:
        /*001c*/ 	.word	0x00000000
        /*0020*/ 	.short	0x0006
        /*0022*/ 	.short	0x00a0
        /*0024*/ 	.byte	0x00, 0xf0, 0x21, 0x00


	//----- nvinfo : EIATTR_KPARAM_INFO
	.align		4
.L_249:
        /*0028*/ 	.byte	0x04, 0x17
        /*002a*/ 	.short	(.L_251 - .L_250)
.L_250:
        /*002c*/ 	.word	0x00000000
        /*0030*/ 	.short	0x0005
        /*0032*/ 	.short	0x009a
        /*0034*/ 	.byte	0x00, 0xf0, 0x09, 0x00


	//----- nvinfo : EIATTR_KPARAM_INFO
	.align		4
.L_251:
        /*0038*/ 	.byte	0x04, 0x17
        /*003a*/ 	.short	(.L_253 - .L_252)
.L_252:
        /*003c*/ 	.word	0x00000000
        /*0040*/ 	.short	0x0004
        /*0042*/ 	.short	0x0098
        /*0044*/ 	.byte	0x00, 0xf0, 0x09, 0x00


	//----- nvinfo : EIATTR_KPARAM_INFO
	.align		4
.L_253:
        /*0048*/ 	.byte	0x04, 0x17
        /*004a*/ 	.short	(.L_255 - .L_254)
.L_254:
        /*004c*/ 	.word	0x00000000
        /*0050*/ 	.short	0x0003
        /*0052*/ 	.short	0x0090
        /*0054*/ 	.byte	0x00, 0xf5, 0x21, 0x00


	//----- nvinfo : EIATTR_KPARAM_INFO
	.align		4
.L_255:
        /*0058*/ 	.byte	0x04, 0x17
        /*005a*/ 	.short	(.L_257 - .L_256)
.L_256:
        /*005c*/ 	.word	0x00000000
        /*0060*/ 	.short	0x0002
        /*0062*/ 	.short	0x0088
        /*0064*/ 	.byte	0x00, 0xf5, 0x21, 0x00


	//----- nvinfo : EIATTR_KPARAM_INFO
	.align		4
.L_257:
        /*0068*/ 	.byte	0x04, 0x17
        /*006a*/ 	.short	(.L_259 - .L_258)
.L_258:
        /*006c*/ 	.word	0x00000000
        /*0070*/ 	.short	0x0001
        /*0072*/ 	.short	0x0080
        /*0074*/ 	.byte	0x00, 0xf5, 0x21, 0x00


	//----- nvinfo : EIATTR_KPARAM_INFO
	.align		4
.L_259:
        /*0078*/ 	.byte	0x04, 0x17
        /*007a*/ 	.short	(.L_261 - .L_260)
.L_260:
        /*007c*/ 	.word	0x00000000
        /*0080*/ 	.short	0x0000
        /*0082*/ 	.short	0x0000
        /*0084*/ 	.byte	0x00, 0xf0, 0x01, 0x02


	//----- nvinfo : EIATTR_SPARSE_MMA_MASK
	.align		4
.L_261:
        /*0088*/ 	.byte	0x03, 0x50
        /*008a*/ 	.short	0x0000


	//----- nvinfo : EIATTR_WMMA_USED
	.align		4
        /*008c*/ 	.byte	0x01, 0x2b
	.zero		2


	//----- nvinfo : EIATTR_MAXREG_COUNT
	.align		4
        /*0090*/ 	.byte	0x03, 0x1b
        /*0092*/ 	.short	0x00ff


	//----- nvinfo : EIATTR_NUM_BARRIERS
	.align		4
        /*0094*/ 	.byte	0x02, 0x4c
        /*0096*/ 	.byte	0x01
	.zero		1


	//----- nvinfo : EIATTR_MERCURY_ISA_VERSION
	.align		4
        /*0098*/ 	.byte	0x03, 0x5f
        /*009a*/ 	.short	0x0101


	//----- nvinfo : EIATTR_INT_WARP_WIDE_INSTR_OFFSETS
	.align		4
        /*009c*/ 	.byte	0x04, 0x31
        /*009e*/ 	.short	(.L_263 - .L_262)


	//   ....[0]....
.L_262:
        /*00a0*/ 	.word	0x00000250


	//   ....[1]....
        /*00a4*/ 	.word	0x00000270


	//   ....[2]....
        /*00a8*/ 	.word	0x000003a0


	//   ....[3]....
        /*00ac*/ 	.word	0x00000910


	//   ....[4]....
        /*00b0*/ 	.word	0x00000920


	//   ....[5]....
        /*00b4*/ 	.word	0x00000fc0


	//   ....[6]....
        /*00b8*/ 	.word	0x00002430


	//   ....[7]....
        /*00bc*/ 	.word	0x00002440


	//   ....[8]....
        /*00c0*/ 	.word	0x000025b0


	//   ....[9]....
        /*00c4*/ 	.word	0x000025c0


	//----- nvinfo : EIATTR_COOP_GROUP_MASK_REGIDS
	.align		4
.L_263:
        /*00c8*/ 	.byte	0x04, 0x29
        /*00ca*/ 	.short	(.L_265 - .L_264)


	//   ....[0]....
.L_264:
        /*00cc*/ 	.word	0xffffffff


	//   ....[1]....
        /*00d0*/ 	.word	0xffffffff


	//   ....[2]....
        /*00d4*/ 	.word	0xffffffff


	//   ....[3]....
        /*00d8*/ 	.word	0xffffffff


	//   ....[4]....
        /*00dc*/ 	.word	0xffffffff


	//   ....[5]....
        /*00e0*/ 	.word	0xffffffff


	//   ....[6]....
        /*00e4*/ 	.word	0xffffffff


	//   ....[7]....
        /*00e8*/ 	.word	0xffffffff


	//   ....[8]....
        /*00ec*/ 	.word	0xffffffff


	//   ....[9]....
        /*00f0*/ 	.word	0xffffffff


	//   ....[10]....
        /*00f4*/ 	.word	0xffffffff


	//   ....[11]....
        /*00f8*/ 	.word	0xffffffff


	//   ....[12]....
        /*00fc*/ 	.word	0xffffffff


	//   ....[13]....
        /*0100*/ 	.word	0xffffffff


	//   ....[14]....
        /*0104*/ 	.word	0x05000004


	//   ....[15]....
        /*0108*/ 	.word	0x05000004


	//   ....[16]....
        /*010c*/ 	.word	0x05000004


	//   ....[17]....
        /*0110*/ 	.word	0x05000004


	//----- nvinfo : EIATTR_COOP_GROUP_INSTR_OFFSETS
	.align		4
.L_265:
        /*0114*/ 	.byte	0x04, 0x28
        /*0116*/ 	.short	(.L_267 - .L_266)


	//   ....[0]....
.L_266:
        /*0118*/ 	.word	0x00002120


	//   ....[1]....
        /*011c*/ 	.word	0x00002130


	//   ....[2]....
        /*0120*/ 	.word	0x00002160


	//   ....[3]....
        /*0124*/ 	.word	0x00002170


	//   ....[4]....
        /*0128*/ 	.word	0x000021a0


	//   ....[5]....
        /*012c*/ 	.word	0x000021c0


	//   ....[6]....
        /*0130*/ 	.word	0x000021f0


	//   ....[7]....
        /*0134*/ 	.word	0x00002220


	//   ....[8]....
        /*0138*/ 	.word	0x00002270


	//   ....[9]....
        /*013c*/ 	.word	0x00002280


	//   ....[10]....
        /*0140*/ 	.word	0x000023c0


	//   ....[11]....
        /*0144*/ 	.word	0x000023e0


	//   ....[12]....
        /*0148*/ 	.word	0x00002540


	//   ....[13]....
        /*014c*/ 	.word	0x00002560


	//   ....[14]....
        /*0150*/ 	.word	0x00002780


	//   ....[15]....
        /*0154*/ 	.word	0x000027f0


	//   ....[16]....
        /*0158*/ 	.word	0x00002860


	//   ....[17]....
        /*015c*/ 	.word	0x000028d0


	//----- nvinfo : EIATTR_VRC_CTA_INIT_COUNT
	.align		4
.L_267:
        /*0160*/ 	.byte	0x02, 0x4a
	.zero		1
	.zero		1


	//----- nvinfo : EIATTR_MBARRIER_INSTR_OFFSETS
	.align		4
        /*0164*/ 	.byte	0x04, 0x39
        /*0166*/ 	.short	(.L_269 - .L_268)


	//   ....[0]....
.L_268:
        /*0168*/ 	.word	0x000001a0
        /*016c*/ 	.word	0x000000ff
        /*0170*/ 	.word	0x00004000
        /*0174*/ 	.short	0x0100
        /*0176*/ 	.byte	0x08
	.zero		1


	//   ....[1]....
        /*0178*/ 	.word	0x000001b0
        /*017c*/ 	.word	0x000000ff
        /*0180*/ 	.word	0x00004008
        /*0184*/ 	.short	0x0100
        /*0186*/ 	.byte	0x08
	.zero		1


	//   ....[2]....
        /*0188*/ 	.word	0x000001c0
        /*018c*/ 	.word	0x000000ff
        /*0190*/ 	.word	0x00004010
        /*0194*/ 	.short	0x0100
        /*0196*/ 	.byte	0x08
	.zero		1


	//   ....[3]....
        /*0198*/ 	.word	0x000001d0
        /*019c*/ 	.word	0x000000ff
        /*01a0*/ 	.word	0x00004018
        /*01a4*/ 	.short	0x0100
        /*01a6*/ 	.byte	0x08
	.zero		1


	//   ....[4]....
        /*01a8*/ 	.word	0x00000510
        /*01ac*/ 	.word	0x00000020
        /*01b0*/ 	.word	0x00004000
        /*01b4*/ 	.short	0x0101
        /*01b6*/ 	.byte	0xff
	.zero		1


	//   ....[5]....
        /*01b8*/ 	.word	0x00000830
        /*01bc*/ 	.word	0x00000020
        /*01c0*/ 	.word	0x00004008
        /*01c4*/ 	.short	0x0101
        /*01c6*/ 	.byte	0xff
	.zero		1


	//   ....[6]....
        /*01c8*/ 	.word	0x00000890
        /*01cc*/ 	.word	0x00000020
        /*01d0*/ 	.word	0x00004000
        /*01d4*/ 	.short	0x010a
        /*01d6*/ 	.byte	0xff
	.zero		1


	//   ....[7]....
        /*01d8*/ 	.word	0x00000c30
        /*01dc*/ 	.word	0x00000020
        /*01e0*/ 	.word	0x00004010
        /*01e4*/ 	.short	0x0101
        /*01e6*/ 	.byte	0xff
	.zero		1


	//   ....[8]....
        /*01e8*/ 	.word	0x00000f20
        /*01ec*/ 	.word	0x00000020
        /*01f0*/ 	.word	0x00004008
        /*01f4*/ 	.short	0x010a
        /*01f6*/ 	.byte	0xff
	.zero		1


	//   ....[9]....
        /*01f8*/ 	.word	0x000012f0
        /*01fc*/ 	.word	0x00000020
        /*0200*/ 	.word	0x00004018
        /*0204*/ 	.short	0x0101
        /*0206*/ 	.byte	0xff
	.zero		1


	//   ....[10]....
        /*0208*/ 	.word	0x000015a0
        /*020c*/ 	.word	0x00000020
        /*0210*/ 	.word	0x00004010
        /*0214*/ 	.short	0x010a
        /*0216*/ 	.byte	0xff
	.zero		1


	//   ....[11]....
        /*0218*/ 	.word	0x00001970
        /*021c*/ 	.word	0x00000020
        /*0220*/ 	.word	0x00004018
        /*0224*/ 	.short	0x010a
        /*0226*/ 	.byte	0xff
	.zero		1


	//   ....[12]....
        /*0228*/ 	.word	0x00002630
        /*022c*/ 	.word	0x00000020
        /*0230*/ 	.word	0x00004000
        /*0234*/ 	.short	0x0108
        /*0236*/ 	.byte	0xff
	.zero		1


	//   ....[13]....
        /*0238*/ 	.word	0x00002640
        /*023c*/ 	.word	0x00000020
        /*0240*/ 	.word	0x00004008
        /*0244*/ 	.short	0x0108
        /*0246*/ 	.byte	0xff
	.zero		1


	//   ....[14]....
        /*0248*/ 	.word	0x00002650
        /*024c*/ 	.word	0x00000020
        /*0250*/ 	.word	0x00004010
        /*0254*/ 	.short	0x0108
        /*0256*/ 	.byte	0xff
	.zero		1


	//   ....[15]....
        /*0258*/ 	.word	0x00002660
        /*025c*/ 	.word	0x00000020
        /*0260*/ 	.word	0x00004018
        /*0264*/ 	.short	0x0108
        /*0266*/ 	.byte	0xff
	.zero		1


	//   ....[16]....
        /*0268*/ 	.word	0x00002680
        /*026c*/ 	.word	0x00000020
        /*0270*/ 	.word	0x00004000
        /*0274*/ 	.short	0x010a
        /*0276*/ 	.byte	0xff
	.zero		1


	//   ....[17]....
        /*0278*/ 	.word	0x000026b0
        /*027c*/ 	.word	0x00000020
        /*0280*/ 	.word	0x00004008
        /*0284*/ 	.short	0x010a
        /*0286*/ 	.byte	0xff
	.zero		1


	//   ....[18]....
        /*0288*/ 	.word	0x000026e0
        /*028c*/ 	.word	0x00000020
        /*0290*/ 	.word	0x00004010
        /*0294*/ 	.short	0x010a
        /*0296*/ 	.byte	0xff
	.zero		1


	//   ....[19]....
        /*0298*/ 	.word	0x00002710
        /*029c*/ 	.word	0x00000020
        /*02a0*/ 	.word	0x00004018
        /*02a4*/ 	.short	0x010a
        /*02a6*/ 	.byte	0xff
	.zero		1


	//----- nvinfo : EIATTR_NUM_MBARRIERS
	.align		4
.L_269:
        /*02a8*/ 	.byte	0x03, 0x38
        /*02aa*/ 	.short	0x0004


	//----- nvinfo : EIATTR_EXIT_INSTR_OFFSETS
	.align		4
        /*02ac*/ 	.byte	0x04, 0x1c
        /*02ae*/ 	.short	(.L_271 - .L_270)


	//   ....[0]....
.L_270:
        /*02b0*/ 	.word	0x00002620


	//   ....[1]....
        /*02b4*/ 	.word	0x00002670


	//----- nvinfo : EIATTR_CRS_STACK_SIZE
	.align		4
.L_271:
        /*02b8*/ 	.byte	0x04, 0x1e
        /*02ba*/ 	.short	(.L_273 - .L_272)
.L_272:
        /*02bc*/ 	.word	0x00000000


	//----- nvinfo : EIATTR_CBANK_PARAM_SIZE
	.align		4
.L_273:
        /*02c0*/ 	.byte	0x03, 0x19
        /*02c2*/ 	.short	0x00b0


	//----- nvinfo : EIATTR_PARAM_CBANK
	.align		4
        /*02c4*/ 	.byte	0x04, 0x0a
        /*02c6*/ 	.short	(.L_275 - .L_274)
	.align		4
.L_274:
        /*02c8*/ 	.word	index@(.nv.constant0._ZN18transformer_engine54_GLOBAL__N__9c5707b3_21_hadamard_transform_cu_748ca6b521HadamardAmaxTmaKernelI13__nv_bfloat16Li16ELi128ELi128ELi64ELi64ELi128ELi1ELb1ELb0ELb1EEEv14CUtensorMap_stPfS4_S4_ttmm)
        /*02cc*/ 	.short	0x0380
        /*02ce*/ 	.short	0x00b0


	//----- nvinfo : EIATTR_SW_WAR
	.align		4
.L_275:
        /*02d0*/ 	.byte	0x04, 0x36
        /*02d2*/ 	.short	(.L_277 - .L_276)
.L_276:
        /*02d4*/ 	.word	0x00000008
.L_277:


//--------------------- .nv.info._ZN18transformer_engine54_GLOBAL__N__9c5707b3_21_hadamard_transform_cu_748ca6b521HadamardAmaxTmaKernelI13__nv_bfloat16Li16ELi128ELi128ELi64ELi64ELi128ELi1ELb0ELb1ELb1EEEv14CUtensorMap_stPfS4_S4_ttmm --------------------------
	.section	.nv.info._ZN18transformer_engine54_GLOBAL__N__9c5707b3_21_hadamard_transform_cu_748ca6b521HadamardAmaxTmaKernelI13__nv_bfloat16Li16ELi128ELi128ELi64ELi64ELi128ELi1ELb0ELb1ELb1EEEv14CUtensorMap_stPfS4_S4_ttmm,"",@"SHT_CUDA_INFO"
	.sectionflags	@""
	.align	4


	//----- nvinfo : EIATTR_CUDA_API_VERSION
	.align		4
        /*0000*/ 	.byte	0x04, 0x37
        /*0002*/ 	.short	(.L_279 - .L_278)
.L_278:
        /*0004*/ 	.word	0x00000082


	//----- nvinfo : EIATTR_KPARAM_INFO
	.align		4
.L_279:
        /*0008*/ 	.byte	0x04, 0x17
        /*000a*/ 	.short	(.L_281 - .L_280)
.L_280:
        /*000c*/ 	.word	0x00000000
        /*0010*/ 	.short	0x0007
        /*0012*/ 	.short	0x00a8
        /*0014*/ 	.byte	0x00, 0xf0, 0x21, 0x00


	//----- nvinfo : EIATTR_KPARAM_INFO
	.align		4
.L_281:
        /*0018*/ 	.byte	0x04, 0x17
        /*001a*/ 	.short	(.L_283 - .L_282)
.L_282:
        /*001c*/ 	.word	0x00000000
        /*0020*/ 	.short	0x0006
        /*0022*/ 	.short	0x00a0
        /*0024*/ 	.byte	0x00, 0xf0, 0x21, 0x00


	//----- nvinfo : EIATTR_KPARAM_INFO
	.align		4
.L_283:
        /*0028*/ 	.byte	0x04, 0x17
        /*002a*/ 	.short	(.L_285 - .L_284)
.L_284:
        /*002c*/ 	.word	0x00000000
        /*0030*/ 	.short	0x0005
        /*0032*/ 	.short	0x009a
        /*0034*/ 	.byte	0x00, 0xf0, 0x09, 0x00


	//----- nvinfo : EIATTR_KPARAM_INFO
	.align		4
.L_285:
        /*0038*/ 	.byte	0x04, 0x17
        /*003a*/ 	.short	(.L_287 - .L_286)
.L_286:
        /*003c*/ 	.word	0x00000000
        /*0040*/ 	.short	0x0004
        /*0042*/ 	.short	0x0098
        /*0044*/ 	.byte	0x00, 0xf0, 0x09, 0x00


	//----- nvinfo : EIATTR_KPARAM_INFO
	.align		4
.L_287:
        /*0048*/ 	.byte	0x04, 0x17
        /*004a*/ 	.short	(.L_289 - .L_288)
.L_288:
        /*004c*/ 	.word	0x00000000
        /*0050*/ 	.short	0x0003
        /*0052*/ 	.short	0x0090
        /*0054*/ 	.byte	0x00, 0xf5, 0x21, 0x00


	//----- nvinfo : EIATTR_KPARAM_INFO
	.align		4
.L_289:
        /*0058*/ 	.byte	0x04, 0x17
        /*005a*/ 	.short	(.L_291 - .L_290)
.L_290:
        /*005c*/ 	.word	0x00000000
        /*0060*/ 	.short	0x0002
        /*0062*/ 	.short	0x0088
        /*0064*/ 	.byte	0x00, 0xf5, 0x21, 0x00


	//----- nvinfo : EIATTR_KPARAM_INFO
	.align		4
.L_291:
        /*0068*/ 	.byte	0x04, 0x17
        /*006a*/ 	.short	(.L_293 - .L_292)
.L_292:
        /*006c*/ 	.word	0x00000000
        /*0070*/ 	.short	0x0001
        /*0072*/ 	.short	0x0080
        /*0074*/ 	.byte	0x00, 0xf5, 0x21, 0x00


	//----- nvinfo : EIATTR_KPARAM_INFO
	.align		4
.L_293:
        /*0078*/ 	.byte	0x04, 0x17
        /*007a*/ 	.short	(.L_295 - .L_294)
.L_294:
        /*007c*/ 	.word	0x00000000
        /*0080*/ 	.short	0x0000
        /*0082*/ 	.short	0x0000
        /*0084*/ 	.byte	0x00, 0xf0, 0x01, 0x02


	//----- nvinfo : EIATTR_SPARSE_MMA_MASK
	.align		4
.L_295:
        /*0088*/ 	.byte	0x03, 0x50
        /*008a*/ 	.short	0x0000


	//----- nvinfo : EIATTR_WMMA_USED
	.align		4
        /*008c*/ 	.byte	0x01, 0x2b
	.zero		2


	//----- nvinfo : EIATTR_MAXREG_COUNT
	.align		4
        /*0090*/ 	.byte	0x03, 0x1b
        /*0092*/ 	.short	0x00ff


	//----- nvinfo : EIATTR_NUM_BARRIERS
	.align		4
        /*0094*/ 	.byte	0x02, 0x4c
        /*0096*/ 	.byte	0x01
	.zero		1


	//----- nvinfo : EIATTR_MERCURY_ISA_VERSION
	.align		4
        /*0098*/ 	.byte	0x03, 0x5f
        /*009a*/ 	.short	0x0101


	//----- nvinfo : EIATTR_INT_WARP_WIDE_INSTR_OFFSETS
	.align		4
        /*009c*/ 	.byte	0x04, 0x31
        /*009e*/ 	.short	(.L_297 - .L_296)


	//   ....[0]....
.L_296:
        /*00a0*/ 	.word	0x00000250


	//   ....[1]....
        /*00a4*/ 	.word	0x00000270


	//   ....[2]....
        /*00a8*/ 	.word	0x000003c0


	//   ....[3]....
        /*00ac*/ 	.word	0x00000b30


	//   ....[4]....
        /*00b0*/ 	.word	0x00000b40


	//   ....[5]....
        /*00b4*/ 	.word	0x00001350


	//   ....[6]....
        /*00b8*/ 	.word	0x00002c40


	//   ....[7]....
        /*00bc*/ 	.word	0x00002c50


	//   ....[8]....
        /*00c0*/ 	.word	0x00002dc0


	//   ....[9]....
        /*00c4*/ 	.word	0x00002dd0


	//----- nvinfo : EIATTR_COOP_GROUP_MASK_REGIDS
	.align		4
.L_297:
        /*00c8*/ 	.byte	0x04, 0x29
        /*00ca*/ 	.short	(.L_299 - .L_298)


	//   ....[0]....
.L_298:
        /*00cc*/ 	.word	0xffffffff


	//   ....[1]....
        /*00d0*/ 	.word	0xffffffff


	//   ....[2]....
        /*00d4*/ 	.word	0xffffffff


	//   ....[3]....
        /*00d8*/ 	.word	0xffffffff


	//   ....[4]....
        /*00dc*/ 	.word	0xffffffff


	//   ....[5]....
        /*00e0*/ 	.word	0xffffffff


	//   ....[6]....
        /*00e4*/ 	.word	0xffffffff


	//   ....[7]....
        /*00e8*/ 	.word	0xffffffff


	//   ....[8]....
        /*00ec*/ 	.word	0xffffffff


	//   ....[9]....
        /*00f0*/ 	.word	0xffffffff


	//   ....[10]....
        /*00f4*/ 	.word	0xffffffff


	//   ....[11]....
        /*00f8*/ 	.word	0xffffffff


	//   ....[12]....
        /*00fc*/ 	.word	0xffffffff


	//   ....[13]....
        /*0100*/ 	.word	0xffffffff


	//   ....[14]....
        /*0104*/ 	.word	0x05000004


	//   ....[15]....
        /*0108*/ 	.word	0x05000004


	//   ....[16]....
        /*010c*/ 	.word	0x05000004


	//   ....[17]....
        /*0110*/ 	.word	0x05000004


	//----- nvinfo : EIATTR_COOP_GROUP_INSTR_OFFSETS
	.align		4
.L_299:
        /*0114*/ 	.byte	0x04, 0x28
        /*0116*/ 	.short	(.L_301 - .L_300)


	//   ....[0]....
.L_300:
        /*0118*/ 	.word	0x000028c0


	//   ....[1]....
        /*011c*/ 	.word	0x00002950


	//   ....[2]....
        /*0120*/ 	.word	0x00002960


	//   ....[3]....
        /*0124*/ 	.word	0x000029a0


	//   ....[4]....
        /*0128*/ 	.word	0x000029d0


	//   ....[5]....
        /*012c*/ 	.word	0x000029e0


	//   ....[6]....
        /*0130*/ 	.word	0x00002a10


	//   ....[7]....
        /*0134*/ 	.word	0x00002a40


	//   ....[8]....
        /*0138*/ 	.word	0x00002a80


	//   ....[9]....
        /*013c*/ 	.word	0x00002a90


	//   ....[10]....
        /*0140*/ 	.word	0x00002bd0


	//   ....[11]....
        /*0144*/ 	.word	0x00002bf0


	//   ....[12]....
        /*0148*/ 	.word	0x00002d50


	//   ....[13]....
        /*014c*/ 	.word	0x00002d70


	//   ....[14]....
        /*0150*/ 	.word	0x00002f90


	//   ....[15]....
        /*0154*/ 	.word	0x00003000


	//   ....[16]....
        /*0158*/ 	.word	0x00003070


	//   ....[17]....
        /*015c*/ 	.word	0x000030e0


	//----- nvinfo : EIATTR_VRC_CTA_INIT_COUNT
	.align		4
.L_301:
        /*0160*/ 	.byte	0x02, 0x4a
	.zero		1
	.zero		1


	//----- nvinfo : EIATTR_MBARRIER_INSTR_OFFSETS
	.align		4
        /*0164*/ 	.byte	0x04, 0x39
        /*0166*/ 	.short	(.L_303 - .L_302)


	//   ....[0]....
.L_302:
        /*0168*/ 	.word	0x000001a0
        /*016c*/ 	.word	0x000000ff
        /*0170*/ 	.word	0x00004000
        /*0174*/ 	.short	0x0100
        /*0176*/ 	.byte	0x08
	.zero		1


	//   ....[1]....
        /*0178*/ 	.word	0x000001b0
        /*017c*/ 	.word	0x000000ff
        /*0180*/ 	.word	0x00004008
        /*0184*/ 	.short	0x0100
        /*0186*/ 	.byte	0x08
	.zero		1


	//   ....[2]....
        /*0188*/ 	.word	0x000001c0
        /*018c*/ 	.word	0x000000ff
        /*0190*/ 	.word	0x00004010
        /*0194*/ 	.short	0x0100
        /*0196*/ 	.byte	0x08
	.zero		1


	//   ....[3]....
        /*0198*/ 	.word	0x000001d0
        /*019c*/ 	.word	0x000000ff
        /*01a0*/ 	.word	0x00004018
        /*01a4*/ 	.short	0x0100
        /*01a6*/ 	.byte	0x08
	.zero		1


	//   ....[4]....
        /*01a8*/ 	.word	0x000004b0
        /*01ac*/ 	.word	0x00000020
        /*01b0*/ 	.word	0x00004000
        /*01b4*/ 	.short	0x0101
        /*01b6*/ 	.byte	0xff
	.zero		1


	//   ....[5]....
        /*01b8*/ 	.word	0x00000a50
        /*01bc*/ 	.word	0x00000020
        /*01c0*/ 	.word	0x00004008
        /*01c4*/ 	.short	0x0101
        /*01c6*/ 	.byte	0xff
	.zero		1


	//   ....[6]....
        /*01c8*/ 	.word	0x00000ab0
        /*01cc*/ 	.word	0x00000020
        /*01d0*/ 	.word	0x00004000
        /*01d4*/ 	.short	0x010a
        /*01d6*/ 	.byte	0xff
	.zero		1


	//   ....[7]....
        /*01d8*/ 	.word	0x00001020
        /*01dc*/ 	.word	0x00000020
        /*01e0*/ 	.word	0x00004010
        /*01e4*/ 	.short	0x0101
        /*01e6*/ 	.byte	0xff
	.zero		1


	//   ....[8]....
        /*01e8*/ 	.word	0x000012c0
        /*01ec*/ 	.word	0x00000020
        /*01f0*/ 	.word	0x00004008
        /*01f4*/ 	.short	0x010a
        /*01f6*/ 	.byte	0xff
	.zero		1


	//   ....[9]....
        /*01f8*/ 	.word	0x00001820
        /*01fc*/ 	.word	0x00000020
        /*0200*/ 	.word	0x00004018
        /*0204*/ 	.short	0x0101
        /*0206*/ 	.byte	0xff
	.zero		1


	//   ....[10]....
        /*0208*/ 	.word	0x00001ac0
        /*020c*/ 	.word	0x00000020
        /*0210*/ 	.word	0x00004010
        /*0214*/ 	.short	0x010a
        /*0216*/ 	.byte	0xff
	.zero		1


	//   ....[11]....
        /*0218*/ 	.word	0x00002030
        /*021c*/ 	.word	0x00000020
        /*0220*/ 	.word	0x00004018
        /*0224*/ 	.short	0x010a
        /*0226*/ 	.byte	0xff
	.zero		1


	//   ....[12]....
        /*0228*/ 	.word	0x00002e40
        /*022c*/ 	.word	0x00000020
        /*0230*/ 	.word	0x00004000
        /*0234*/ 	.short	0x0108
        /*0236*/ 	.byte	0xff
	.zero		1


	//   ....[13]....
        /*0238*/ 	.word	0x00002e50
        /*023c*/ 	.word	0x00000020
        /*0240*/ 	.word	0x00004008
        /*0244*/ 	.short	0x0108
        /*0246*/ 	.byte	0xff
	.zero		1


	//   ....[14]....
        /*0248*/ 	.word	0x00002e60
        /*024c*/ 	.word	0x00000020
        /*0250*/ 	.word	0x00004010
        /*0254*/ 	.short	0x0108
        /*0256*/ 	.byte	0xff
	.zero		1


	//   ....[15]....
        /*0258*/ 	.word	0x00002e70
        /*025c*/ 	.word	0x00000020
        /*0260*/ 	.word	0x00004018
        /*0264*/ 	.short	0x0108
        /*0266*/ 	.byte	0xff
	.zero		1


	//   ....[16]....
        /*0268*/ 	.word	0x00002e90
        /*026c*/ 	.word	0x00000020
        /*0270*/ 	.word	0x00004000
        /*0274*/ 	.short	0x010a
        /*0276*/ 	.byte	0xff
	.zero		1


	//   ....[17]....
        /*0278*/ 	.word	0x00002ec0
        /*027c*/ 	.word	0x00000020
        /*0280*/ 	.word	0x00004008
        /*0284*/ 	.short	0x010a
        /*0286*/ 	.byte	0xff
	.zero		1


	//   ....[18]....
        /*0288*/ 	.word	0x00002ef0
        /*028c*/ 	.word	0x00000020
        /*0290*/ 	.word	0x00004010
        /*0294*/ 	.short	0x010a
        /*0296*/ 	.byte	0xff
	.zero		1


	//   ....[19]....
        /*0298*/ 	.word	0x00002f20
        /*029c*/ 	.word	0x00000020
        /*02a0*/ 	.word	0x00004018
        /*02a4*/ 	.short	0x010a
        /*02a6*/ 	.byte	0xff
	.zero		1


	//----- nvinfo : EIATTR_NUM_MBARRIERS
	.align		4
.L_303:
        /*02a8*/ 	.byte	0x03, 0x38
        /*02aa*/ 	.short	0x0004


	//----- nvinfo : EIATTR_EXIT_INSTR_OFFSETS
	.align		4
        /*02ac*/ 	.byte	0x04, 0x1c
        /*02ae*/ 	.short	(.L_305 - .L_304)


	//   ....[0]....
.L_304:
        /*02b0*/ 	.word	0x00002e30


	//   ....[1]....
        /*02b4*/ 	.word	0x00002e80


	//----- nvinfo : EIATTR_CRS_STACK_SIZE
	.align		4
.L_305:
        /*02b8*/ 	.byte	0x04, 0x1e
        /*02ba*/ 	.short	(.L_307 - .L_306)
.L_306:
        /*02bc*/ 	.word	0x00000000


	//----- nvinfo : EIATTR_CBANK_PARAM_SIZE
	.align		4
.L_307:
        /*02c0*/ 	.byte	0x03, 0x19
        /*02c2*/ 	.short	0x00b0


	//----- nvinfo : EIATTR_PARAM_CBANK
	.align		4
        /*02c4*/ 	.byte	0x04, 0x0a
        /*02c6*/ 	.short	(.L_309 - .L_308)
	.align		4
.L_308:
        /*02c8*/ 	.word	index@(.nv.constant0._ZN18transformer_engine54_GLOBAL__N__9c5707b3_21_hadamard_transform_cu_748ca6b521HadamardAmaxTmaKernelI13__nv_bfloat16Li16ELi128ELi128ELi64ELi64ELi128ELi1ELb0ELb1ELb1EEEv14CUtensorMap_stPfS4_S4_ttmm)
        /*02cc*/ 	.short	0x0380
        /*02ce*/ 	.short	0x00b0


	//----- nvinfo : EIATTR_SW_WAR
	.align		4
.L_309:
        /*02d0*/ 	.byte	0x04, 0x36
        /*02d2*/ 	.short	(.L_311 - .L_310)
.L_310:
        /*02d4*/ 	.word	0x00000008
.L_311:


//--------------------- .nv.info._ZN18transformer_engine54_GLOBAL__N__9c5707b3_21_hadamard_transform_cu_748ca6b521HadamardAmaxTmaKernelI13__nv_bfloat16Li16ELi128ELi128ELi64ELi64ELi128ELi1ELb1ELb1ELb1EEEv14CUtensorMap_stPfS4_S4_ttmm --------------------------
	.section	.nv.info._ZN18transformer_engine54_GLOBAL__N__9c5707b3_21_hadamard_transform_cu_748ca6b521HadamardAmaxTmaKernelI13__nv_bfloat16Li16ELi128ELi128ELi64ELi64ELi128ELi1ELb1ELb1ELb1EEEv14CUtensorMap_stPfS4_S4_ttmm,"",@"SHT_CUDA_INFO"
	.sectionflags	@""
	.align	4


	//----- nvinfo : EIATTR_CUDA_API_VERSION
	.align		4
        /*0000*/ 	.byte	0x04, 0x37
        /*0002*/ 	.short	(.L_313 - .L_312)
.L_312:
        /*0004*/ 	.word	0x00000082


	//----- nvinfo : EIATTR_KPARAM_INFO
	.align		4
.L_313:
        /*0008*/ 	.byte	0x04, 0x17
        /*000a*/ 	.short	(.L_315 - .L_314)
.L_314:
        /*000c*/ 	.word	0x00000000
        /*0010*/ 	.short	0x0007
        /*0012*/ 	.short	0x00a8
        /*0014*/ 	.byte	0x00, 0xf0, 0x21, 0x00


	//----- nvinfo : EIATTR_KPARAM_INFO
	.align		4
.L_315:
        /*0018*/ 	.byte	0x04, 0x17
        /*001a*/ 	.short	(.L_317 - .L_316)
.L_316:
        /*001c*/ 	.word	0x00000000
        /*0020*/ 	.short	0x0006
        /*0022*/ 	.short	0x00a0
        /*0024*/ 	.byte	0x00, 0xf0, 0x21, 0x00


	//----- nvinfo : EIATTR_KPARAM_INFO
	.align		4
.L_317:
        /*0028*/ 	.byte	0x04, 0x17
        /*002a*/ 	.short	(.L_319 - .L_318)
.L_318:
        /*002c*/ 	.word	0x00000000
        /*0030*/ 	.short	0x0005
        /*0032*/ 	.short	0x009a
        /*0034*/ 	.byte	0x00, 0xf0, 0x09, 0x00


	//----- nvinfo : EIATTR_KPARAM_INFO
	.align		4
.L_319:
        /*0038*/ 	.byte	0x04, 0x17
        /*003a*/ 	.short	(.L_321 - .L_320)
.L_320:
        /*003c*/ 	.word	0x00000000
        /*0040*/ 	.short	0x0004
        /*0042*/ 	.short	0x0098
        /*0044*/ 	.byte	0x00, 0xf0, 0x09, 0x00


	//----- nvinfo : EIATTR_KPARAM_INFO
	.align		4
.L_321:
        /*0048*/ 	.byte	0x04, 0x17
        /*004a*/ 	.short	(.L_323 - .L_322)
.L_322:
        /*004c*/ 	.word	0x00000000
        /*0050*/ 	.short	0x0003
        /*0052*/ 	.short	0x0090
        /*0054*/ 	.byte	0x00, 0xf5, 0x21, 0x00


	//----- nvinfo : EIATTR_KPARAM_INFO
	.align		4
.L_323:
        /*0058*/ 	.byte	0x04, 0x17
        /*005a*/ 	.short	(.L_325 - .L_324)
.L_324:
        /*005c*/ 	.word	0x00000000
        /*0060*/ 	.short	0x0002
        /*0062*/ 	.short	0x0088
        /*0064*/ 	.byte	0x00, 0xf5, 0x21, 0x00


	//----- nvinfo : EIATTR_KPARAM_INFO
	.align		4
.L_325:
        /*0068*/ 	.byte	0x04, 0x17
        /*006a*/ 	.short	(.L_327 - .L_326)
.L_326:
        /*006c*/ 	.word	0x00000000
        /*0070*/ 	.short	0x0001
        /*0072*/ 	.short	0x0080
        /*0074*/ 	.byte	0x00, 0xf5, 0x21, 0x00


	//----- nvinfo : EIATTR_KPARAM_INFO
	.align		4
.L_327:
        /*0078*/ 	.byte	0x04, 0x17
        /*007a*/ 	.short	(.L_329 - .L_328)
.L_328:
        /*007c*/ 	.word	0x00000000
        /*0080*/ 	.short	0x0000
        /*0082*/ 	.short	0x0000
        /*0084*/ 	.byte	0x00, 0xf0, 0x01, 0x02


	//----- nvinfo : EIATTR_SPARSE_MMA_MASK
	.align		4
.L_329:
        /*0088*/ 	.byte	0x03, 0x50
        /*008a*/ 	.short	0x0000


	//----- nvinfo : EIATTR_WMMA_USED
	.align		4
        /*008c*/ 	.byte	0x01, 0x2b
	.zero		2


	//----- nvinfo : EIATTR_MAXREG_COUNT
	.align		4
        /*0090*/ 	.byte	0x03, 0x1b
        /*0092*/ 	.short	0x00ff


	//----- nvinfo : EIATTR_NUM_BARRIERS
	.align		4
        /*0094*/ 	.byte	0x02, 0x4c
        /*0096*/ 	.byte	0x01
	.zero		1


	//----- nvinfo : EIATTR_MERCURY_ISA_VERSION
	.align		4
        /*0098*/ 	.byte	0x03, 0x5f
        /*009a*/ 	.short	0x0101


	//----- nvinfo : EIATTR_INT_WARP_WIDE_INSTR_OFFSETS
	.align		4
        /*009c*/ 	.byte	0x04, 0x31
        /*009e*/ 	.short	(.L_331 - .L_330)


	//   ....[0]....
.L_330:
        /*00a0*/ 	.word	0x00000250


	//   ....[1]....
        /*00a4*/ 	.word	0x00000270


	//   ....[2]....
        /*00a8*/ 	.word	0x000003c0


	//   ....[3]....
        /*00ac*/ 	.word	0x00000b30


	//   ....[4]....
        /*00b0*/ 	.word	0x00000b40


	//   ....[5]....
        /*00b4*/ 	.word	0x00001490


	//   ....[6]....
        /*00b8*/ 	.word	0x00003280


	//   ....[7]....
        /*00bc*/ 	.word	0x00003290


	//   ....[8]....
        /*00c0*/ 	.word	0x00003400


	//   ....[9]....
        /*00c4*/ 	.word	0x00003410


	//   ....[10]....
        /*00c8*/ 	.word	0x00003580


	//   ....[11]....
        /*00cc*/ 	.word	0x00003590


	//----- nvinfo : EIATTR_COOP_GROUP_MASK_REGIDS
	.align		4
.L_331:
        /*00d0*/ 	.byte	0x04, 0x29
        /*00d2*/ 	.short	(.L_333 - .L_332)


	//   ....[0]....
.L_332:
        /*00d4*/ 	.word	0xffffffff


	//   ....[1]....
        /*00d8*/ 	.word	0xffffffff


	//   ....[2]....
        /*00dc*/ 	.word	0xffffffff


	//   ....[3]....
        /*00e0*/ 	.word	0xffffffff


	//   ....[4]....
        /*00e4*/ 	.word	0xffffffff


	//   ....[5]....
        /*00e8*/ 	.word	0xffffffff


	//   ....[6]....
        /*00ec*/ 	.word	0xffffffff


	//   ....[7]....
        /*00f0*/ 	.word	0xffffffff


	//   ....[8]....
        /*00f4*/ 	.word	0xffffffff


	//   ....[9]....
        /*00f8*/ 	.word	0xffffffff


	//   ....[10]....
        /*00fc*/ 	.word	0xffffffff


	//   ....[11]....
        /*0100*/ 	.word	0xffffffff


	//   ....[12]....
        /*0104*/ 	.word	0xffffffff


	//   ....[13]....
        /*0108*/ 	.word	0xffffffff


	//   ....[14]....
        /*010c*/ 	.word	0xffffffff


	//   ....[15]....
        /*0110*/ 	.word	0xffffffff


	//   ....[16]....
        /*0114*/ 	.word	0xffffffff


	//   ....[17]....
        /*0118*/ 	.word	0xffffffff


	//   ....[18]....
        /*011c*/ 	.word	0xffffffff


	//   ....[19]....
        /*0120*/ 	.word	0xffffffff


	//   ....[20]....
        /*0124*/ 	.word	0xffffffff


	//   ....[21]....
        /*0128*/ 	.word	0x05000004


	//   ....[22]....
        /*012c*/ 	.word	0x05000004


	//   ....[23]....
        /*0130*/ 	.word	0x05000004


	//   ....[24]....
        /*0134*/ 	.word	0x05000004


	//   ....[25]....
        /*0138*/ 	.word	0x05000004


	//   ....[26]....
        /*013c*/ 	.word	0x05000004


	//----- nvinfo : EIATTR_COOP_GROUP_INSTR_OFFSETS
	.align		4
.L_333:
        /*0140*/ 	.byte	0x04, 0x28
        /*0142*/ 	.short	(.L_335 - .L_334)


	//   ....[0]....
.L_334:
        /*0144*/ 	.word	0x00002e30


	//   ....[1]....
        /*0148*/ 	.word	0x00002e90


	//   ....[2]....
        /*014c*/ 	.word	0x00002ea0


	//   ....[3]....
        /*0150*/ 	.word	0x00002ee0


	//   ....[4]....
        /*0154*/ 	.word	0x00002ef0


	//   ....[5]....
        /*0158*/ 	.word	0x00002f00


	//   ....[6]....
        /*015c*/ 	.word	0x00002f40


	//   ....[7]....
        /*0160*/ 	.word	0x00002f60


	//   ....[8]....
        /*0164*/ 	.word	0x00002f70


	//   ....[9]....
        /*0168*/ 	.word	0x00002fa0


	//   ....[10]....
        /*016c*/ 	.word	0x00002fd0


	//   ....[11]....
        /*0170*/ 	.word	0x00002ff0


	//   ....[12]....
        /*0174*/ 	.word	0x00003040


	//   ....[13]....
        /*0178*/ 	.word	0x00003070


	//   ....[14]....
        /*017c*/ 	.word	0x00003090


	//   ....[15]....
        /*0180*/ 	.word	0x00003210


	//   ....[16]....
        /*0184*/ 	.word	0x00003230


	//   ....[17]....
        /*0188*/ 	.word	0x00003390


	//   ....[18]....
        /*018c*/ 	.word	0x000033b0


	//   ....[19]....
        /*0190*/ 	.word	0x00003510


	//   ....[20]....
        /*0194*/ 	.word	0x00003530


	//   ....[21]....
        /*0198*/ 	.word	0x00003750


	//   ....[22]....
        /*019c*/ 	.word	0x000037c0


	//   ....[23]....
        /*01a0*/ 	.word	0x00003830


	//   ....[24]....
        /*01a4*/ 	.word	0x000038a0


	//   ....[25]....
        /*01a8*/ 	.word	0x00003910


	//   ....[26]....
        /*01ac*/ 	.word	0x00003980


	//----- nvinfo : EIATTR_VRC_CTA_INIT_COUNT
	.align		4
.L_335:
        /*01b0*/ 	.byte	0x02, 0x4a
	.zero		1
	.zero		1


	//----- nvinfo : EIATTR_MBARRIER_INSTR_OFFSETS
	.align		4
        /*01b4*/ 	.byte	0x04, 0x39
        /*01b6*/ 	.short	(.L_337 - .L_336)


	//   ....[0]....
.L_336:
        /*01b8*/ 	.word	0x000001a0
        /*01bc*/ 	.word	0x000000ff
        /*01c0*/ 	.word	0x00004000
        /*01c4*/ 	.short	0x0100
        /*01c6*/ 	.byte	0x08
	.zero		1


	//   ....[1]....
        /*01c8*/ 	.word	0x000001b0
        /*01cc*/ 	.word	0x000000ff
        /*01d0*/ 	.word	0x00004008
        /*01d4*/ 	.short	0x0100
        /*01d6*/ 	.byte	0x08
	.zero		1


	//   ....[2]....
        /*01d8*/ 	.word	0x000001c0
        /*01dc*/ 	.word	0x000000ff
        /*01e0*/ 	.word	0x00004010
        /*01e4*/ 	.short	0x0100
        /*01e6*/ 	.byte	0x08
	.zero		1


	//   ....[3]....
        /*01e8*/ 	.word	0x000001d0
        /*01ec*/ 	.word	0x000000ff
        /*01f0*/ 	.word	0x00004018
        /*01f4*/ 	.short	0x0100
        /*01f6*/ 	.byte	0x08
	.zero		1


	//   ....[4]....
        /*01f8*/ 	.word	0x000004b0
        /*01fc*/ 	.word	0x00000021
        /*0200*/ 	.word	0x00004000
        /*0204*/ 	.short	0x0101
        /*0206*/ 	.byte	0xff
	.zero		1


	//   ....[5]....
        /*0208*/ 	.word	0x00000a50
        /*020c*/ 	.word	0x00000021
        /*0210*/ 	.word	0x00004008
        /*0214*/ 	.short	0x0101
        /*0216*/ 	.byte	0xff
	.zero		1


	//   ....[6]....
        /*0218*/ 	.word	0x00000ab0
        /*021c*/ 	.word	0x00000021
        /*0220*/ 	.word	0x00004000
        /*0224*/ 	.short	0x010a
        /*0226*/ 	.byte	0xff
	.zero		1


	//   ....[7]....
        /*0228*/ 	.word	0x00001130
        /*022c*/ 	.word	0x00000021
        /*0230*/ 	.word	0x00004010
        /*0234*/ 	.short	0x0101
        /*0236*/ 	.byte	0xff
	.zero		1


	//   ....[8]....
        /*0238*/ 	.word	0x00001400
        /*023c*/ 	.word	0x00000021
        /*0240*/ 	.word	0x00004008
        /*0244*/ 	.short	0x010a
        /*0246*/ 	.byte	0xff
	.zero		1


	//   ....[9]....
        /*0248*/ 	.word	0x00001a00
        /*024c*/ 	.word	0x00000021
        /*0250*/ 	.word	0x00004018
        /*0254*/ 	.short	0x0101
        /*0256*/ 	.byte	0xff
	.zero		1


	//   ....[10]....
        /*0258*/ 	.word	0x00001d40
        /*025c*/ 	.word	0x00000021
        /*0260*/ 	.word	0x00004010
        /*0264*/ 	.short	0x010a
        /*0266*/ 	.byte	0xff
	.zero		1


	//   ....[11]....
        /*0268*/ 	.word	0x000023a0
        /*026c*/ 	.word	0x00000021
        /*0270*/ 	.word	0x00004018
        /*0274*/ 	.short	0x010a
        /*0276*/ 	.byte	0xff
	.zero		1


	//   ....[12]....
        /*0278*/ 	.word	0x00003600
        /*027c*/ 	.word	0x00000021
        /*0280*/ 	.word	0x00004000
        /*0284*/ 	.short	0x0108
        /*0286*/ 	.byte	0xff
	.zero		1


	//   ....[13]....
        /*0288*/ 	.word	0x00003610
        /*028c*/ 	.word	0x00000021
        /*0290*/ 	.word	0x00004008
        /*0294*/ 	.short	0x0108
        /*0296*/ 	.byte	0xff
	.zero		1


	//   ....[14]....
        /*0298*/ 	.word	0x00003620
        /*029c*/ 	.word	0x00000021
        /*02a0*/ 	.word	0x00004010
        /*02a4*/ 	.short	0x0108
        /*02a6*/ 	.byte	0xff
	.zero		1


	//   ....[15]....
        /*02a8*/ 	.word	0x00003630
        /*02ac*/ 	.word	0x00000021
        /*02b0*/ 	.word	0x00004018
        /*02b4*/ 	.short	0x0108
        /*02b6*/ 	.byte	0xff
	.zero		1


	//   ....[16]....
        /*02b8*/ 	.word	0x00003650
        /*02bc*/ 	.word	0x00000021
        /*02c0*/ 	.word	0x00004000
        /*02c4*/ 	.short	0x010a
        /*02c6*/ 	.byte	0xff
	.zero		1


	//   ....[17]....
        /*02c8*/ 	.word	0x00003680
        /*02cc*/ 	.word	0x00000021
        /*02d0*/ 	.word	0x00004008
        /*02d4*/ 	.short	0x010a
        /*02d6*/ 	.byte	0xff
	.zero		1


	//   ....[18]....
        /*02d8*/ 	.word	0x000036b0
        /*02dc*/ 	.word	0x00000021
        /*02e0*/ 	.word	0x00004010
        /*02e4*/ 	.short	0x010a
        /*02e6*/ 	.byte	0xff
	.zero		1


	//   ....[19]....
        /*02e8*/ 	.word	0x000036e0
        /*02ec*/ 	.word	0x00000021
        /*02f0*/ 	.word	0x00004018
        /*02f4*/ 	.short	0x010a
        /*02f6*/ 	.byte	0xff
	.zero		1


	//----- nvinfo : EIATTR_NUM_MBARRIERS
	.align		4
.L_337:
        /*02f8*/ 	.byte	0x03, 0x38
        /*02fa*/ 	.short	0x0004


	//----- nvinfo : EIATTR_EXIT_INSTR_OFFSETS
	.align		4
        /*02fc*/ 	.byte	0x04, 0x1c
        /*02fe*/ 	.short	(.L_339 - .L_338)


	//   ....[0]....
.L_338:
        /*0300*/ 	.word	0x000035f0


	//   ....[1]....
        /*0304*/ 	.word	0x00003640


	//----- nvinfo : EIATTR_INDIRECT_BRANCH_TARGETS
	.align		4
.L_339:
        /*0308*/ 	.byte	0x04, 0x34
        /*030a*/ 	.short	(.L_341 - .L_340)


	//   ....[0]....
.L_340:
        /*030c*/ 	.word	.L_x_252@srel
        /*0310*/ 	.short	0x0
        /*0312*/ 	.short	0x0
        /*0314*/ 	.word	0x3
        /*0318*/ 	.word	.L_x_253@srel
        /*031c*/ 	.word	.L_x_254@srel
        /*0320*/ 	.word	.L_x_255@srel


	//----- nvinfo : EIATTR_CRS_STACK_SIZE
	.align		4
.L_341:
        /*0324*/ 	.byte	0x04, 0x1e
        /*0326*/ 	.short	(.L_343 - .L_342)
.L_342:
        /*0328*/ 	.word	0x00000000


	//----- nvinfo : EIATTR_CBANK_PARAM_SIZE
	.align		4
.L_343:
        /*032c*/ 	.byte	0x03, 0x19
        /*032e*/ 	.short	0x00b0


	//----- nvinfo : EIATTR_PARAM_CBANK
	.align		4
        /*0330*/ 	.byte	0x04, 0x0a
        /*0332*/ 	.short	(.L_345 - .L_344)
	.align		4
.L_344:
        /*0334*/ 	.word	index@(.nv.constant0._ZN18transformer_engine54_GLOBAL__N__9c5707b3_21_hadamard_transform_cu_748ca6b521HadamardAmaxTmaKernelI13__nv_bfloat16Li16ELi128ELi128ELi64ELi64ELi128ELi1ELb1ELb1ELb1EEEv14CUtensorMap_stPfS4_S4_ttmm)
        /*0338*/ 	.short	0x0380
        /*033a*/ 	.short	0x00b0


	//----- nvinfo : EIATTR_SW_WAR
	.align		4
.L_345:
        /*033c*/ 	.byte	0x04, 0x36
        /*033e*/ 	.short	(.L_347 - .L_346)
.L_346:
        /*0340*/ 	.word	0x00000008
.L_347:


//--------------------- .nv.info._ZN18transformer_engine54_GLOBAL__N__9c5707b3_21_hadamard_transform_cu_748ca6b523HadamardTransformKernelI13__nv_bfloat16Li16ELb0ELb0ELb0ELb0ELb0ELb0ELb1EEEvPKT_PS3_S6_ttmmPfS7_b --------------------------
	.section	.nv.info._ZN18transformer_engine54_GLOBAL__N__9c5707b3_21_hadamard_transform_cu_748ca6b523HadamardTransformKernelI13__nv_bfloat16Li16ELb0ELb0ELb0ELb0ELb0ELb0ELb1EEEvPKT_PS3_S6_ttmmPfS7_b,"",@"SHT_CUDA_INFO"
	.sectionflags	@""
	.align	4


	//----- nvinfo : EIATTR_CUDA_API_VERSION
	.align		4
        /*0000*/ 	.byte	0x04, 0x37
        /*0002*/ 	.short	(.L_349 - .L_348)
.L_348:
        /*0004*/ 	.word	0x00000082


	//----- nvinfo : EIATTR_KPARAM_INFO
	.align		4
.L_349:
        /*0008*/ 	.byte	0x04, 0x17
        /*000a*/ 	.short	(.L_351 - .L_350)
.L_350:
        /*000c*/ 	.word	0x00000000
        /*0010*/ 	.short	0x0009
        /*0012*/ 	.short	0x0040
        /*0014*/ 	.byte	0x00, 0xf0, 0x05, 0x00


	//----- nvinfo : EIATTR_KPARAM_INFO
	.align		4
.L_351:
        /*0018*/ 	.byte	0x04, 0x17
        /*001a*/ 	.short	(.L_353 - .L_352)
.L_352:
        /*001c*/ 	.word	0x00000000
        /*0020*/ 	.short	0x0008
        /*0022*/ 	.short	0x0038
        /*0024*/ 	.byte	0x00, 0xf5, 0x21, 0x00


	//----- nvinfo : EIATTR_KPARAM_INFO
	.align		4
.L_353:
        /*0028*/ 	.byte	0x04, 0x17
        /*002a*/ 	.short	(.L_355 - .L_354)
.L_354:
        /*002c*/ 	.word	0x00000000
        /*0030*/ 	.short	0x0007
        /*0032*/ 	.short	0x0030
        /*0034*/ 	.byte	0x00, 0xf5, 0x21, 0x00


	//----- nvinfo : EIATTR_KPARAM_INFO
	.align		4
.L_355:
        /*0038*/ 	.byte	0x04, 0x17
        /*003a*/ 	.short	(.L_357 - .L_356)
.L_356:
        /*003c*/ 	.word	0x00000000
        /*0040*/ 	.short	0x0006
        /*0042*/ 	.short	0x0028
        /*0044*/ 	.byte	0x00, 0xf0, 0x21, 0x00


	//----- nvinfo : EIATTR_KPARAM_INFO
	.align		4
.L_357:
        /*0048*/ 	.byte	0x04, 0x17
        /*004a*/ 	.short	(.L_359 - .L_358)
.L_358:
        /*004c*/ 	.word	0x00000000
        /*0050*/ 	.short	0x0005
        /*0052*/ 	.short	0x0020
        /*0054*/ 	.byte	0x00, 0xf0, 0x21, 0x00


	//----- nvinfo : EIATTR_KPARAM_INFO
	.align		4
.L_359:
        /*0058*/ 	.byte	0x04, 0x17
        /*005a*/ 	.short	(.L_361 - .L_360)
.L_360:
        /*005c*/ 	.word	0x00000000
        /*0060*/ 	.short	0x0004
        /*0062*/ 	.short	0x001a
        /*0064*/ 	.byte	0x00, 0xf0, 0x09, 0x00


	//----- nvinfo : EIATTR_KPARAM_INFO
	.align		4
.L_361:
        /*0068*/ 	.byte	0x04, 0x17
        /*006a*/ 	.short	(.L_363 - .L_362)
.L_362:
        /*006c*/ 	.word	0x00000000
        /*0070*/ 	.short	0x0003
        /*0072*/ 	.short	0x0018
        /*0074*/ 	.byte	0x00, 0xf0, 0x09, 0x00


	//----- nvinfo : EIATTR_KPARAM_INFO
	.align		4
.L_363:
        /*0078*/ 	.byte	0x04, 0x17
        /*007a*/ 	.short	(.L_365 - .L_364)
.L_364:
        /*007c*/ 	.word	0x00000000
        /*0080*/ 	.short	0x0002
        /*0082*/ 	.short	0x0010
        /*0084*/ 	.byte	0x00, 0xf5, 0x21, 0x00


	//----- nvinfo : EIATTR_KPARAM_INFO
	.align		4
.L_365:
        /*0088*/ 	.byte	0x04, 0x17
        /*008a*/ 	.short	(.L_367 - .L_366)
.L_366:
        /*008c*/ 	.word	0x00000000
        /*0090*/ 	.short	0x0001
        /*0092*/ 	.short	0x0008
        /*0094*/ 	.byte	0x00, 0xf5, 0x21, 0x00


	//----- nvinfo : EIATTR_KPARAM_INFO
	.align		4
.L_367:
        /*0098*/ 	.byte	0x04, 0x17
        /*009a*/ 	.short	(.L_369 - .L_368)
.L_368:
        /*009c*/ 	.word	0x00000000
        /*00a0*/ 	.short	0x0000
        /*00a2*/ 	.short	0x0000
        /*00a4*/ 	.byte	0x00, 0xf5, 0x21, 0x00


	//----- nvinfo : EIATTR_SPARSE_MMA_MASK
	.align		4
.L_369:
        /*00a8*/ 	.byte	0x03, 0x50
        /*00aa*/ 	.short	0x0000


	//----- nvinfo : EIATTR_MAXREG_COUNT
	.align		4
        /*00ac*/ 	.byte	0x03, 0x1b
        /*00ae*/ 	.short	0x00ff


	//----- nvinfo : EIATTR_MERCURY_ISA_VERSION
	.align		4
        /*00b0*/ 	.byte	0x03, 0x5f
        /*00b2*/ 	.short	0x0101


	//----- nvinfo : EIATTR_COOP_GROUP_MASK_REGIDS
	.align		4
        /*00b4*/ 	.byte	0x04, 0x29
        /*00b6*/ 	.short	(.L_371 - .L_370)


	//   ....[0]....
.L_370:
        /*00b8*/ 	.word	0xffffffff


	//----- nvinfo : EIATTR_COOP_GROUP_INSTR_OFFSETS
	.align		4
.L_371:
        /*00bc*/ 	.byte	0x04, 0x28
        /*00be*/ 	.short	(.L_373 - .L_372)


	//   ....[0]....
.L_372:
        /*00c0*/ 	.word	0x000002e0


	//----- nvinfo : EIATTR_VRC_CTA_INIT_COUNT
	.align		4
.L_373:
        /*00c4*/ 	.byte	0x02, 0x4a
	.zero		1
	.zero		1


	//----- nvinfo : EIATTR_EXIT_INSTR_OFFSETS
	.align		4
        /*00c8*/ 	.byte	0x04, 0x1c
        /*00ca*/ 	.short	(.L_375 - .L_374)


	//   ....[0]....
.L_374:
        /*00cc*/ 	.word	0x00000110


	//   ....[1]....
        /*00d0*/ 	.word	0x000002f0


	//----- nvinfo : EIATTR_CBANK_PARAM_SIZE
	.align		4
.L_375:
        /*00d4*/ 	.byte	0x03, 0x19
        /*00d6*/ 	.short	0x0041


	//----- nvinfo : EIATTR_PARAM_CBANK
	.align		4
        /*00d8*/ 	.byte	0x04, 0x0a
        /*00da*/ 	.short	(.L_377 - .L_376)
	.align		4
.L_376:
        /*00dc*/ 	.word	index@(.nv.constant0._ZN18transformer_engine54_GLOBAL__N__9c5707b3_21_hadamard_transform_cu_748ca6b523HadamardTransformKernelI13__nv_bfloat16Li16ELb0ELb0ELb0ELb0ELb0ELb0ELb1EEEvPKT_PS3_S6_ttmmPfS7_b)
        /*00e0*/ 	.short	0x0380
        /*00e2*/ 	.short	0x0041


	//----- nvinfo : EIATTR_SW_WAR
	.align		4
.L_377:
        /*00e4*/ 	.byte	0x04, 0x36
        /*00e6*/ 	.short	(.L_379 - .L_378)
.L_378:
        /*00e8*/ 	.word	0x00000008
.L_379:


//--------------------- .nv.info._ZN18transformer_engine54_GLOBAL__N__9c5707b3_21_hadamard_transform_cu_748ca6b523HadamardTransformKernelI13__nv_bfloat16Li16ELb1ELb0ELb1ELb0ELb0ELb0ELb1EEEvPKT_PS3_S6_ttmmPfS7_b --------------------------
	.section	.nv.info._ZN18transformer_engine54_GLOBAL__N__9c5707b3_21_hadamard_transform_cu_748ca6b523HadamardTransformKernelI13__nv_bfloat16Li16ELb1ELb0ELb1ELb0ELb0ELb0ELb1EEEvPKT_PS3_S6_ttmmPfS7_b,"",@"SHT_CUDA_INFO"
	.sectionflags	@""
	.align	4


	//----- nvinfo : EIATTR_CUDA_API_VERSION
	.align		4
        /*0000*/ 	.byte	0x04, 0x37
        /*0002*/ 	.short	(.L_381 - .L_380)
.L_380:
        /*0004*/ 	.word	0x00000082


	//----- nvinfo : EIATTR_KPARAM_INFO
	.align		4
.L_381:
        /*0008*/ 	.byte	0x04, 0x17
        /*000a*/ 	.short	(.L_383 - .L_382)
.L_382:
        /*000c*/ 	.word	0x00000000
        /*0010*/ 	.short	0x0009
        /*0012*/ 	.short	0x0040
        /*0014*/ 	.byte	0x00, 0xf0, 0x05, 0x00


	//----- nvinfo : EIATTR_KPARAM_INFO
	.align		4
.L_383:
        /*0018*/ 	.byte	0x04, 0x17
        /*001a*/ 	.short	(.L_385 - .L_384)
.L_384:
        /*001c*/ 	.word	0x00000000
        /*0020*/ 	.short	0x0008
        /*0022*/ 	.short	0x0038
        /*0024*/ 	.byte	0x00, 0xf5, 0x21, 0x00


	//----- nvinfo : EIATTR_KPARAM_INFO
	.align		4
.L_385:
        /*0028*/ 	.byte	0x04, 0x17
        /*002a*/ 	.short	(.L_387 - .L_386)
.L_386:
        /*002c*/ 	.word	0x00000000
        /*0030*/ 	.short	0x0007
        /*0032*/ 	.short	0x0030
        /*0034*/ 	.byte	0x00, 0xf5, 0x21, 0x00


	//----- nvinfo : EIATTR_KPARAM_INFO
	.align		4
.L_387:
        /*0038*/ 	.byte	0x04, 0x17
        /*003a*/ 	.short	(.L_389 - .L_388)
.L_388:
        /*003c*/ 	.word	0x00000000
        /*0040*/ 	.short	0x0006
        /*0042*/ 	.short	0x0028
        /*0044*/ 	.byte	0x00, 0xf0, 0x21, 0x00


	//----- nvinfo : EIATTR_KPARAM_INFO
	.align		4
.L_389:
        /*0048*/ 	.byte	0x04, 0x17
        /*004a*/ 	.short	(.L_391 - .L_390)
.L_390:
        /*004c*/ 	.word	0x00000000
        /*0050*/ 	.short	0x0005
        /*0052*/ 	.short	0x0020
        /*0054*/ 	.byte	0x00, 0xf0, 0x21, 0x00


	//----- nvinfo : EIATTR_KPARAM_INFO
	.align		4
.L_391:
        /*0058*/ 	.byte	0x04, 0x17
        /*005a*/ 	.short	(.L_393 - .L_392)
.L_392:
        /*005c*/ 	.word	0x00000000
        /*0060*/ 	.short	0x0004
        /*0062*/ 	.short	0x001a
        /*0064*/ 	.byte	0x00, 0xf0, 0x09, 0x00


	//----- nvinfo : EIATTR_KPARAM_INFO
	.align		4
.L_393:
        /*0068*/ 	.byte	0x04, 0x17
        /*006a*/ 	.short	(.L_395 - .L_394)
.L_394:
        /*006c*/ 	.word	0x00000000
        /*0070*/ 	.short	0x0003
        /*0072*/ 	.short	0x0018
        /*0074*/ 	.byte	0x00, 0xf0, 0x09, 0x00


	//----- nvinfo : EIATTR_KPARAM_INFO
	.align		4
.L_395:
        /*0078*/ 	.byte	0x04, 0x17
        /*007a*/ 	.short	(.L_397 - .L_396)
.L_396:
        /*007c*/ 	.word	0x00000000
        /*0080*/ 	.short	0x0002
        /*0082*/ 	.short	0x0010
        /*0084*/ 	.byte	0x00, 0xf5, 0x21, 0x00


	//----- nvinfo : EIATTR_KPARAM_INFO
	.align		4
.L_397:
        /*0088*/ 	.byte	0x04, 0x17
        /*008a*/ 	.short	(.L_399 - .L_398)
.L_398:
        /*008c*/ 	.word	0x00000000
        /*0090*/ 	.short	0x0001
        /*0092*/ 	.short	0x0008
        /*0094*/ 	.byte	0x00, 0xf5, 0x21, 0x00


	//----- nvinfo : EIATTR_KPARAM_INFO
	.align		4
.L_399:
        /*0098*/ 	.byte	0x04, 0x17
        /*009a*/ 	.short	(.L_401 - .L_400)
.L_400:
        /*009c*/ 	.word	0x00000000
        /*00a0*/ 	.short	0x0000
        /*00a2*/ 	.short	0x0000
        /*00a4*/ 	.byte	0x00, 0xf5, 0x21, 0x00


	//----- nvinfo : EIATTR_SPARSE_MMA_MASK
	.align		4
.L_401:
        /*00a8*/ 	.byte	0x03, 0x50
        /*00aa*/ 	.short	0x0000


	//----- nvinfo : EIATTR_WMMA_USED
	.align		4
        /*00ac*/ 	.byte	0x01, 0x2b
	.zero		2


	//----- nvinfo : EIATTR_MAXREG_COUNT
	.align		4
        /*00b0*/ 	.byte	0x03, 0x1b
        /*00b2*/ 	.short	0x00ff


	//----- nvinfo : EIATTR_MERCURY_ISA_VERSION
	.align		4
        /*00b4*/ 	.byte	0x03, 0x5f
        /*00b6*/ 	.short	0x0101


	//----- nvinfo : EIATTR_COOP_GROUP_MASK_REGIDS
	.align		4
        /*00b8*/ 	.byte	0x04, 0x29
        /*00ba*/ 	.short	(.L_403 - .L_402)


	//   ....[0]....
.L_402:
        /*00bc*/ 	.word	0xffffffff


	//----- nvinfo : EIATTR_COOP_GROUP_INSTR_OFFSETS
	.align		4
.L_403:
        /*00c0*/ 	.byte	0x04, 0x28
        /*00c2*/ 	.short	(.L_405 - .L_404)


	//   ....[0]....
.L_404:
        /*00c4*/ 	.word	0x00000b10


	//----- nvinfo : EIATTR_VRC_CTA_INIT_COUNT
	.align		4
.L_405:
        /*00c8*/ 	.byte	0x02, 0x4a
	.zero		1
	.zero		1


	//----- nvinfo : EIATTR_EXIT_INSTR_OFFSETS
	.align		4
        /*00cc*/ 	.byte	0x04, 0x1c
        /*00ce*/ 	.short	(.L_407 - .L_406)


	//   ....[0]....
.L_406:
        /*00d0*/ 	.word	0x00000120


	//   ....[1]....
        /*00d4*/ 	.word	0x00000c20


	//----- nvinfo : EIATTR_CBANK_PARAM_SIZE
	.align		4
.L_407:
        /*00d8*/ 	.byte	0x03, 0x19
        /*00da*/ 	.short	0x0041


	//----- nvinfo : EIATTR_PARAM_CBANK
	.align		4
        /*00dc*/ 	.byte	0x04, 0x0a
        /*00de*/ 	.short	(.L_409 - .L_408)
	.align		4
.L_408:
        /*00e0*/ 	.word	index@(.nv.constant0._ZN18transformer_engine54_GLOBAL__N__9c5707b3_21_hadamard_transform_cu_748ca6b523HadamardTransformKernelI13__nv_bfloat16Li16ELb1ELb0ELb1ELb0ELb0ELb0ELb1EEEvPKT_PS3_S6_ttmmPfS7_b)
        /*00e4*/ 	.short	0x0380
        /*00e6*/ 	.short	0x0041


	//----- nvinfo : EIATTR_SW_WAR
	.align		4
.L_409:
        /*00e8*/ 	.byte	0x04, 0x36
        /*00ea*/ 	.short	(.L_411 - .L_410)
.L_410:
        /*00ec*/ 	.word	0x00000008
.L_411:


//--------------------- .nv.info._ZN18transformer_engine54_GLOBAL__N__9c5707b3_21_hadamard_transform_cu_748ca6b523HadamardTransformKernelI13__nv_bfloat16Li16ELb0ELb1ELb0ELb1ELb0ELb0ELb1EEEvPKT_PS3_S6_ttmmPfS7_b --------------------------
	.section	.nv.info._ZN18transformer_engine54_GLOBAL__N__9c5707b3_21_hadamard_transform_cu_748ca6b523HadamardTransformKernelI13__nv_bfloat16Li16ELb0ELb1ELb0ELb1ELb0ELb0ELb1EEEvPKT_PS3_S6_ttmmPfS7_b,"",@"SHT_CUDA_INFO"
	.sectionflags	@""
	.align	4


	//----- nvinfo : EIATTR_CUDA_API_VERSION
	.align		4
        /*0000*/ 	.byte	0x04, 0x37
        /*0002*/ 	.short	(.L_413 - .L_412)
.L_412:
        /*0004*/ 	.word	0x00000082


	//----- nvinfo : EIATTR_KPARAM_INFO
	.align		4
.L_413:
        /*0008*/ 	.byte	0x04, 0x17
        /*000a*/ 	.short	(.L_415 - .L_414)
.L_414:
        /*000c*/ 	.word	0x00000000
        /*0010*/ 	.short	0x0009
        /*0012*/ 	.short	0x0040
        /*0014*/ 	.byte	0x00, 0xf0, 0x05, 0x00


	//----- nvinfo : EIATTR_KPARAM_INFO
	.align		4
.L_415:
        /*0018*/ 	.byte	0x04, 0x17
        /*001a*/ 	.short	(.L_417 - .L_416)
.L_416:
        /*001c*/ 	.word	0x00000000
        /*0020*/ 	.short	0x0008
        /*0022*/ 	.short	0x0038
        /*0024*/ 	.byte	0x00, 0xf5, 0x21, 0x00


	//----- nvinfo : EIATTR_KPARAM_INFO
	.align		4
.L_417:
        /*0028*/ 	.byte	0x04, 0x17
        /*002a*/ 	.short	(.L_419 - .L_418)
.L_418:
        /*002c*/ 	.word	0x00000000
        /*0030*/ 	.short	0x0007
        /*0032*/ 	.short	0x0030
        /*0034*/ 	.byte	0x00, 0xf5, 0x21, 0x00


	//----- nvinfo : EIATTR_KPARAM_INFO
	.align		4
.L_419:
        /*0038*/ 	.byte	0x04, 0x17
        /*003a*/ 	.short	(.L_421 - .L_420)
.L_420:
        /*003c*/ 	.word	0x00000000
        /*0040*/ 	.short	0x0006
        /*0042*/ 	.short	0x0028
        /*0044*/ 	.byte	0x00, 0xf0, 0x21, 0x00


	//----- nvinfo : EIATTR_KPARAM_INFO
	.align		4
.L_421:
        /*0048*/ 	.byte	0x04, 0x17
        /*004a*/ 	.short	(.L_423 - .L_422)
.L_422:
        /*004c*/ 	.word	0x00000000
        /*0050*/ 	.short	0x0005
        /*0052*/ 	.short	0x0020
        /*0054*/ 	.byte	0x00, 0xf0, 0x21, 0x00


	//----- nvinfo : EIATTR_KPARAM_INFO
	.align		4
.L_423:
        /*0058*/ 	.byte	0x04, 0x17
        /*005a*/ 	.short	(.L_425 - .L_424)
.L_424:
        /*005c*/ 	.word	0x00000000
        /*0060*/ 	.short	0x0004
        /*0062*/ 	.short	0x001a
        /*0064*/ 	.byte	0x00, 0xf0, 0x09, 0x00


	//----- nvinfo : EIATTR_KPARAM_INFO
	.align		4
.L_425:
        /*0068*/ 	.byte	0x04, 0x17
        /*006a*/ 	.short	(.L_427 - .L_426)
.L_426:
        /*006c*/ 	.word	0x00000000
        /*0070*/ 	.short	0x0003
        /*0072*/ 	.short	0x0018
        /*0074*/ 	.byte	0x00, 0xf0, 0x09, 0x00


	//----- nvinfo : EIATTR_KPARAM_INFO
	.align		4
.L_427:
        /*0078*/ 	.byte	0x04, 0x17
        /*007a*/ 	.short	(.L_429 - .L_428)
.L_428:
        /*007c*/ 	.word	0x00000000
        /*0080*/ 	.short	0x0002
        /*0082*/ 	.short	0x0010
        /*0084*/ 	.byte	0x00, 0xf5, 0x21, 0x00


	//----- nvinfo : EIATTR_KPARAM_INFO
	.align		4
.L_429:
        /*0088*/ 	.byte	0x04, 0x17
        /*008a*/ 	.short	(.L_431 - .L_430)
.L_430:
        /*008c*/ 	.word	0x00000000
        /*0090*/ 	.short	0x0001
        /*0092*/ 	.short	0x0008
        /*0094*/ 	.byte	0x00, 0xf5, 0x21, 0x00


	//----- nvinfo : EIATTR_KPARAM_INFO
	.align		4
.L_431:
        /*0098*/ 	.byte	0x04, 0x17
        /*009a*/ 	.short	(.L_433 - .L_432)
.L_432:
        /*009c*/ 	.word	0x00000000
        /*00a0*/ 	.short	0x0000
        /*00a2*/ 	.short	0x0000
        /*00a4*/ 	.byte	0x00, 0xf5, 0x21, 0x00


	//----- nvinfo : EIATTR_SPARSE_MMA_MASK
	.align		4
.L_433:
        /*00a8*/ 	.byte	0x03, 0x50
        /*00aa*/ 	.short	0x0000


	//----- nvinfo : EIATTR_WMMA_USED
	.align		4
        /*00ac*/ 	.byte	0x01, 0x2b
	.zero		2


	//----- nvinfo : EIATTR_MAXREG_COUNT
	.align		4
        /*00b0*/ 	.byte	0x03, 0x1b
        /*00b2*/ 	.short	0x00ff


	//----- nvinfo : EIATTR_MERCURY_ISA_VERSION
	.align		4
        /*00b4*/ 	.byte	0x03, 0x5f
        /*00b6*/ 	.short	0x0101


	//----- nvinfo : EIATTR_COOP_GROUP_MASK_REGIDS
	.align		4
        /*00b8*/ 	.byte	0x04, 0x29
        /*00ba*/ 	.short	(.L_435 - .L_434)


	//   ....[0]....
.L_434:
        /*00bc*/ 	.word	0xffffffff


	//----- nvinfo : EIATTR_COOP_GROUP_INSTR_OFFSETS
	.align		4
.L_435:
        /*00c0*/ 	.byte	0x04, 0x28
        /*00c2*/ 	.short	(.L_437 - .L_436)


	//   ....[0]....
.L_436:
        /*00c4*/ 	.word	0x00000b20


	//----- nvinfo : EIATTR_VRC_CTA_INIT_COUNT
	.align		4
.L_437:
        /*00c8*/ 	.byte	0x02, 0x4a
	.zero		1
	.zero		1


	//----- nvinfo : EIATTR_EXIT_INSTR_OFFSETS
	.align		4
        /*00cc*/ 	.byte	0x04, 0x1c
        /*00ce*/ 	.short	(.L_439 - .L_438)


	//   ....[0]....
.L_438:
        /*00d0*/ 	.word	0x00000120


	//   ....[1]....
        /*00d4*/ 	.word	0x00000c10


	//----- nvinfo : EIATTR_CBANK_PARAM_SIZE
	.align		4
.L_439:
        /*00d8*/ 	.byte	0x03, 0x19
        /*00da*/ 	.short	0x0041


	//----- nvinfo : EIATTR_PARAM_CBANK
	.align		4
        /*00dc*/ 	.byte	0x04, 0x0a
        /*00de*/ 	.short	(.L_441 - .L_440)
	.align		4
.L_440:
        /*00e0*/ 	.word	index@(.nv.constant0._ZN18transformer_engine54_GLOBAL__N__9c5707b3_21_hadamard_transform_cu_748ca6b523HadamardTransformKernelI13__nv_bfloat16Li16ELb0ELb1ELb0ELb1ELb0ELb0ELb1EEEvPKT_PS3_S6_ttmmPfS7_b)
        /*00e4*/ 	.short	0x0380
        /*00e6*/ 	.short	0x0041


	//----- nvinfo : EIATTR_SW_WAR
	.align		4
.L_441:
        /*00e8*/ 	.byte	0x04, 0x36
        /*00ea*/ 	.short	(.L_443 - .L_442)
.L_442:
        /*00ec*/ 	.word	0x00000008
.L_443:


//--------------------- .nv.info._ZN18transformer_engine54_GLOBAL__N__9c5707b3_21_hadamard_transform_cu_748ca6b523HadamardTransformKernelI13__nv_bfloat16Li16ELb1ELb1ELb1ELb1ELb0ELb0ELb1EEEvPKT_PS3_S6_ttmmPfS7_b --------------------------
	.section	.nv.info._ZN18transformer_engine54_GLOBAL__N__9c5707b3_21_hadamard_transform_cu_748ca6b523HadamardTransformKernelI13__nv_bfloat16Li16ELb1ELb1ELb1ELb1ELb0ELb0ELb1EEEvPKT_PS3_S6_ttmmPfS7_b,"",@"SHT_CUDA_INFO"
	.sectionflags	@""
	.align	4


	//----- nvinfo : EIATTR_CUDA_API_VERSION
	.align		4
        /*0000*/ 	.byte	0x04, 0x37
        /*0002*/ 	.short	(.L_445 - .L_444)
.L_444:
        /*0004*/ 	.word	0x00000082


	//----- nvinfo : EIATTR_KPARAM_INFO
	.align		4
.L_445:
        /*0008*/ 	.byte	0x04, 0x17
        /*000a*/ 	.short	(.L_447 - .L_446)
.L_446:
        /*000c*/ 	.word	0x00000000
        /*0010*/ 	.short	0x0009
        /*0012*/ 	.short	0x0040
        /*0014*/ 	.byte	0x00, 0xf0, 0x05, 0x00


	//----- nvinfo : EIATTR_KPARAM_INFO
	.align		4
.L_447:
        /*0018*/ 	.byte	0x04, 0x17
        /*001a*/ 	.short	(.L_449 - .L_448)
.L_448:
        /*001c*/ 	.word	0x00000000
        /*0020*/ 	.short	0x0008
        /*0022*/ 	.short	0x0038
        /*0024*/ 	.byte	0x00, 0xf5, 0x21, 0x00


	//----- nvinfo : EIATTR_KPARAM_INFO
	.align		4
.L_449:
        /*0028*/ 	.byte	0x04, 0x17
        /*002a*/ 	.short	(.L_451 - .L_450)
.L_450:
        /*002c*/ 	.word	0x00000000
        /*0030*/ 	.short	0x0007
        /*0032*/ 	.short	0x0030
        /*0034*/ 	.byte	0x00, 0xf5, 0x21, 0x00


	//----- nvinfo : EIATTR_KPARAM_INFO
	.align		4
.L_451:
        /*0038*/ 	.byte	0x04, 0x17
        /*003a*/ 	.short	(.L_453 - .L_452)
.L_452:
        /*003c*/ 	.word	0x00000000
        /*0040*/ 	.short	0x0006
        /*0042*/ 	.short	0x0028
        /*0044*/ 	.byte	0x00, 0xf0, 0x21, 0x00


	//----- nvinfo : EIATTR_KPARAM_INFO
	.align		4
.L_453:
        /*0048*/ 	.byte	0x04, 0x17
        /*004a*/ 	.short	(.L_455 - .L_454)
.L_454:
        /*004c*/ 	.word	0x00000000
        /*0050*/ 	.short	0x0005
        /*0052*/ 	.short	0x0020
        /*0054*/ 	.byte	0x00, 0xf0, 0x21, 0x00


	//----- nvinfo : EIATTR_KPARAM_INFO
	.align		4
.L_455:
        /*0058*/ 	.byte	0x04, 0x17
        /*005a*/ 	.short	(.L_457 - .L_456)
.L_456:
        /*005c*/ 	.word	0x00000000
        /*0060*/ 	.short	0x0004
        /*0062*/ 	.short	0x001a
        /*0064*/ 	.byte	0x00, 0xf0, 0x09, 0x00


	//----- nvinfo : EIATTR_KPARAM_INFO
	.align		4
.L_457:
        /*0068*/ 	.byte	0x04, 0x17
        /*006a*/ 	.short	(.L_459 - .L_458)
.L_458:
        /*006c*/ 	.word	0x00000000
        /*0070*/ 	.short	0x0003
        /*0072*/ 	.short	0x0018
        /*0074*/ 	.byte	0x00, 0xf0, 0x09, 0x00


	//----- nvinfo : EIATTR_KPARAM_INFO
	.align		4
.L_459:
        /*0078*/ 	.byte	0x04, 0x17
        /*007a*/ 	.short	(.L_461 - .L_460)
.L_460:
        /*007c*/ 	.word	0x00000000
        /*0080*/ 	.short	0x0002
        /*0082*/ 	.short	0x0010
        /*0084*/ 	.byte	0x00, 0xf5, 0x21, 0x00


	//----- nvinfo : EIATTR_KPARAM_INFO
	.align		4
.L_461:
        /*0088*/ 	.byte	0x04, 0x17
        /*008a*/ 	.short	(.L_463 - .L_462)
.L_462:
        /*008c*/ 	.word	0x00000000
        /*0090*/ 	.short	0x0001
        /*0092*/ 	.short	0x0008
        /*0094*/ 	.byte	0x00, 0xf5, 0x21, 0x00


	//----- nvinfo : EIATTR_KPARAM_INFO
	.align		4
.L_463:
        /*0098*/ 	.byte	0x04, 0x17
        /*009a*/ 	.short	(.L_465 - .L_464)
.L_464:
        /*009c*/ 	.word	0x00000000
        /*00a0*/ 	.short	0x0000
        /*00a2*/ 	.short	0x0000
        /*00a4*/ 	.byte	0x00, 0xf5, 0x21, 0x00


	//----- nvinfo : EIATTR_SPARSE_MMA_MASK
	.align		4
.L_465:
        /*00a8*/ 	.byte	0x03, 0x50
        /*00aa*/ 	.short	0x0000


	//----- nvinfo : EIATTR_WMMA_USED
	.align		4
        /*00ac*/ 	.byte	0x01, 0x2b
	.zero		2


	//----- nvinfo : EIATTR_MAXREG_COUNT
	.align		4
        /*00b0*/ 	.byte	0x03, 0x1b
        /*00b2*/ 	.short	0x00ff


	//----- nvinfo : EIATTR_MERCURY_ISA_VERSION
	.align		4
        /*00b4*/ 	.byte	0x03, 0x5f
        /*00b6*/ 	.short	0x0101


	//----- nvinfo : EIATTR_COOP_GROUP_MASK_REGIDS
	.align		4
        /*00b8*/ 	.byte	0x04, 0x29
        /*00ba*/ 	.short	(.L_467 - .L_466)


	//   ....[0]....
.L_466:
        /*00bc*/ 	.word	0xffffffff


	//----- nvinfo : EIATTR_COOP_GROUP_INSTR_OFFSETS
	.align		4
.L_467:
        /*00c0*/ 	.byte	0x04, 0x28
        /*00c2*/ 	.short	(.L_469 - .L_468)


	//   ....[0]....
.L_468:
        /*00c4*/ 	.word	0x00000ee0


	//----- nvinfo : EIATTR_VRC_CTA_INIT_COUNT
	.align		4
.L_469:
        /*00c8*/ 	.byte	0x02, 0x4a
	.zero		1
	.zero		1


	//----- nvinfo : EIATTR_EXIT_INSTR_OFFSETS
	.align		4
        /*00cc*/ 	.byte	0x04, 0x1c
        /*00ce*/ 	.short	(.L_471 - .L_470)


	//   ....[0]....
.L_470:
        /*00d0*/ 	.word	0x00000120


	//   ....[1]....
        /*00d4*/ 	.word	0x00001150


	//----- nvinfo : EIATTR_CBANK_PARAM_SIZE
	.align		4
.L_471:
        /*00d8*/ 	.byte	0x03, 0x19
        /*00da*/ 	.short	0x0041


	//----- nvinfo : EIATTR_PARAM_CBANK
	.align		4
        /*00dc*/ 	.byte	0x04, 0x0a
        /*00de*/ 	.short	(.L_473 - .L_472)
	.align		4
.L_472:
        /*00e0*/ 	.word	index@(.nv.constant0._ZN18transformer_engine54_GLOBAL__N__9c5707b3_21_hadamard_transform_cu_748ca6b523HadamardTransformKernelI13__nv_bfloat16Li16ELb1ELb1ELb1ELb1ELb0ELb0ELb1EEEvPKT_PS3_S6_ttmmPfS7_b)
        /*00e4*/ 	.short	0x0380
        /*00e6*/ 	.short	0x0041


	//----- nvinfo : EIATTR_SW_WAR
	.align		4
.L_473:
        /*00e8*/ 	.byte	0x04, 0x36
        /*00ea*/ 	.short	(.L_475 - .L_474)
.L_474:
        /*00ec*/ 	.word	0x00000008
.L_475:


//--------------------- .nv.info._ZN18transformer_engine54_GLOBAL__N__9c5707b3_21_hadamard_transform_cu_748ca6b514ZeroAmaxKernelEPfS1_S1_ --------------------------
	.section	.nv.info._ZN18transformer_engine54_GLOBAL__N__9c5707b3_21_hadamard_transform_cu_748ca6b514ZeroAmaxKernelEPfS1_S1_,"",@"SHT_CUDA_INFO"
	.sectionflags	@""
	.align	4


	//----- nvinfo : EIATTR_CUDA_API_VERSION
	.align		4
        /*0000*/ 	.byte	0x04, 0x37
        /*0002*/ 	.short	(.L_477 - .L_476)
.L_476:
        /*0004*/ 	.word	0x00000082


	//----- nvinfo : EIATTR_KPARAM_INFO
	.align		4
.L_477:
        /*0008*/ 	.byte	0x04, 0x17
        /*000a*/ 	.short	(.L_479 - .L_478)
.L_478:
        /*000c*/ 	.word	0x00000000
        /*0010*/ 	.short	0x0002
        /*0012*/ 	.short	0x0010
        /*0014*/ 	.byte	0x00, 0xf5, 0x21, 0x00


	//----- nvinfo : EIATTR_KPARAM_INFO
	.align		4
.L_479:
        /*0018*/ 	.byte	0x04, 0x17
        /*001a*/ 	.short	(.L_481 - .L_480)
.L_480:
        /*001c*/ 	.word	0x00000000
        /*0020*/ 	.short	0x0001
        /*0022*/ 	.short	0x0008
        /*0024*/ 	.byte	0x00, 0xf5, 0x21, 0x00


	//----- nvinfo : EIATTR_KPARAM_INFO
	.align		4
.L_481:
        /*0028*/ 	.byte	0x04, 0x17
        /*002a*/ 	.short	(.L_483 - .L_482)
.L_482:
        /*002c*/ 	.word	0x00000000
        /*0030*/ 	.short	0x0000
        /*0032*/ 	.short	0x0000
        /*0034*/ 	.byte	0x00, 0xf5, 0x21, 0x00


	//----- nvinfo : EIATTR_SPARSE_MMA_MASK
	.align		4
.L_483:
        /*0038*/ 	.byte	0x03, 0x50
        /*003a*/ 	.short	0x0000


	//----- nvinfo : EIATTR_MAXREG_COUNT
	.align		4
        /*003c*/ 	.byte	0x03, 0x1b
        /*003e*/ 	.short	0x00ff


	//----- nvinfo : EIATTR_MERCURY_ISA_VERSION
	.align		4
        /*0040*/ 	.byte	0x03, 0x5f
        /*0042*/ 	.short	0x0101


	//----- nvinfo : EIATTR_VRC_CTA_INIT_COUNT
	.align		4
        /*0044*/ 	.byte	0x02, 0x4a
	.zero		1
	.zero		1


	//----- nvinfo : EIATTR_EXIT_INSTR_OFFSETS
	.align		4
        /*0048*/ 	.byte	0x04, 0x1c
        /*004a*/ 	.short	(.L_485 - .L_484)


	//   ....[0]....
.L_484:
        /*004c*/ 	.word	0x000000f0


	//   ....[1]....
        /*0050*/ 	.word	0x00000120


	//----- nvinfo : EIATTR_MAX_THREADS
	.align		4
.L_485:
        /*0054*/ 	.byte	0x04, 0x05
        /*0056*/ 	.short	(.L_487 - .L_486)
.L_486:
        /*0058*/ 	.word	0x00000001
        /*005c*/ 	.word	0x00000001
        /*0060*/ 	.word	0x00000001


	//----- nvinfo : EIATTR_CBANK_PARAM_SIZE
	.align		4
.L_487:
        /*0064*/ 	.byte	0x03, 0x19
        /*0066*/ 	.short	0x0018


	//----- nvinfo : EIATTR_PARAM_CBANK
	.align		4
        /*0068*/ 	.byte	0x04, 0x0a
        /*006a*/ 	.short	(.L_489 - .L_488)
	.align		4
.L_488:
        /*006c*/ 	.word	index@(.nv.constant0._ZN18transformer_engine54_GLOBAL__N__9c5707b3_21_hadamard_transform_cu_748ca6b514ZeroAmaxKernelEPfS1_S1_)
        /*0070*/ 	.short	0x0380
        /*0072*/ 	.short	0x0018


	//----- nvinfo : EIATTR_SW_WAR
	.align		4
.L_489:
        /*0074*/ 	.byte	0x04, 0x36
        /*0076*/ 	.short	(.L_491 - .L_490)
.L_490:
        /*0078*/ 	.word	0x00000008
.L_491:


//--------------------- .nv.callgraph             --------------------------
	.section	.nv.callgraph,"",@"SHT_CUDA_CALLGRAPH"
	.align	4
	.sectionentsize	8
	.align		4
        /*0000*/ 	.word	0x00000000
	.align		4
        /*0004*/ 	.word	0xffffffff
	.align		4
        /*0008*/ 	.word	0x00000000
	.align		4
        /*000c*/ 	.word	0xfffffffe
	.align		4
        /*0010*/ 	.word	0x00000000
	.align		4
        /*0014*/ 	.word	0xfffffffd
	.align		4
        /*0018*/ 	.word	0x00000000
	.align		4
        /*001c*/ 	.word	0xfffffffc


//--------------------- .nv.constant2._ZN18transformer_engine54_GLOBAL__N__9c5707b3_21_hadamard_transform_cu_748ca6b521HadamardAmaxTmaKernelI13__nv_bfloat16Li16ELi128ELi128ELi64ELi64ELi128ELi1ELb1ELb1ELb1EEEv14CUtensorMap_stPfS4_S4_ttmm --------------------------
	.section	.nv.constant2._ZN18transformer_engine54_GLOBAL__N__9c5707b3_21_hadamard_transform_cu_748ca6b521HadamardAmaxTmaKernelI13__nv_bfloat16Li16ELi128ELi128ELi64ELi64ELi128ELi1ELb1ELb1ELb1EEEv14CUtensorMap_stPfS4_S4_ttmm,"a",@progbits
	.sectionflags	@""
	.align	4
.nv.constant2._ZN18transformer_engine54_GLOBAL__N__9c5707b3_21_hadamard_transform_cu_748ca6b521HadamardAmaxTmaKernelI13__nv_bfloat16Li16ELi128ELi128ELi64ELi64ELi128ELi1ELb1ELb1ELb1EEEv14CUtensorMap_stPfS4_S4_ttmm:
        /*0000*/ 	.byte	0xf0, 0x32, 0x00, 0x00, 0x70, 0x34, 0x00, 0x00, 0x50, 0x31, 0x00, 0x00


//--------------------- .text._ZN18transformer_engine54_GLOBAL__N__9c5707b3_21_hadamard_transform_cu_748ca6b521HadamardAmaxTmaKernelI13__nv_bfloat16Li16ELi128ELi128ELi64ELi64ELi128ELi1ELb0ELb0ELb0EEEv14CUtensorMap_stPfS4_S4_ttmm --------------------------
	.section	.text._ZN18transformer_engine54_GLOBAL__N__9c5707b3_21_hadamard_transform_cu_748ca6b521HadamardAmaxTmaKernelI13__nv_bfloat16Li16ELi128ELi128ELi64ELi64ELi128ELi1ELb0ELb0ELb0EEEv14CUtensorMap_stPfS4_S4_ttmm,"ax",@progbits
	.align	128
.text._ZN18transformer_engine54_GLOBAL__N__9c5707b3_21_hadamard_transform_cu_748ca6b521HadamardAmaxTmaKernelI13__nv_bfloat16Li16ELi128ELi128ELi64ELi64ELi128ELi1ELb0ELb0ELb0EEEv14CUtensorMap_stPfS4_S4_ttmm:
        .type           _ZN18transformer_engine54_GLOBAL__N__9c5707b3_21_hadamard_transform_cu_748ca6b521HadamardAmaxTmaKernelI13__nv_bfloat16Li16ELi128ELi128ELi64ELi64ELi128ELi1ELb0ELb0ELb0EEEv14CUtensorMap_stPfS4_S4_ttmm,@function
        .size           _ZN18transformer_engine54_GLOBAL__N__9c5707b3_21_hadamard_transform_cu_748ca6b521HadamardAmaxTmaKernelI13__nv_bfloat16Li16ELi128ELi128ELi64ELi64ELi128ELi1ELb0ELb0ELb0EEEv14CUtensorMap_stPfS4_S4_ttmm,(.L_x_256 - _ZN18transformer_engine54_GLOBAL__N__9c5707b3_21_hadamard_transform_cu_748ca6b521HadamardAmaxTmaKernelI13__nv_bfloat16Li16ELi128ELi128ELi64ELi64ELi128ELi1ELb0ELb0ELb0EEEv14CUtensorMap_stPfS4_S4_ttmm)
        .other          _ZN18transformer_engine54_GLOBAL__N__9c5707b3_21_hadamard_transform_cu_748ca6b521HadamardAmaxTmaKernelI13__nv_bfloat16Li16ELi128ELi128ELi64ELi64ELi128ELi1ELb0ELb0ELb0EEEv14CUtensorMap_stPfS4_S4_ttmm,@"STO_CUDA_ENTRY STV_DEFAULT"
_ZN18transformer_engine54_GLOBAL__N__9c5707b3_21_hadamard_transform_cu_748ca6b521HadamardAmaxTmaKernelI13__nv_bfloat16Li16ELi128ELi128ELi64ELi64ELi128ELi1ELb0ELb0ELb0EEEv14CUtensorMap_stPfS4_S4_ttmm:
[----:B------:R-:W-:Y:S01]  /*0000*/  LDC R1, c[0x0][0x37c] ;  /* 0x0000df00ff017b82 */ /* 0x000fe20000000800 */
[----:B------:R-:W0:Y:S07]  /*0010*/  S2R R0, SR_TID.X ;  /* 0x0000000000007919 */ /* 0x000e2e0000002100 */
[----:B------:R-:W1:Y:S01]  /*0020*/  S2UR UR5, SR_CgaCtaId ;  /* 0x00000000000579c3 */ /* 0x000e620000008800 */
[----:B------:R-:W-:Y:S01]  /*0030*/  UMOV UR4, 0x400 ;  /* 0x0000040000047882 */ /* 0x000fe20000000000 */
[----:B------:R-:W-:Y:S01]  /*0040*/  BSSY.RECONVERGENT B0, `(.L_x_0) ;  /* 0x000001c000007945 */ /* 0x000fe20003800200 */
[----:B------:R-:W0:Y:S05]  /*0050*/  S2R R3, SR_TID.Y ;  /* 0x0000000000037919 */ /* 0x000e2a0000002200 */
[----:B------:R-:W2:Y:S08]  /*0060*/  S2UR UR6, SR_SWINHI ;  /* 0x00000000000679c3 */ /* 0x000eb00000002f00 */
[----:B------:R-:W3:Y:S08]  /*0070*/  S2UR UR7, SR_CTAID.Y ;  /* 0x00000000000779c3 */ /* 0x000ef00000002600 */
[----:B------:R-:W4:Y:S01]  /*0080*/  S2UR UR8, SR_CTAID.X ;  /* 0x00000000000879c3 */ /* 0x000f220000002500 */
[----:B-1----:R-:W-:-:S07]  /*0090*/  ULEA UR4, UR5, UR4, 0x18 ;  /* 0x0000000405047291 */ /* 0x002fce000f8ec0ff */
[----:B------:R-:W-:Y:S01]  /*00a0*/  UMOV UR4, UR4 ;  /* 0x0000000400047c82 */ /* 0x000fe20008000000 */
[----:B--2---:R-:W-:Y:S01]  /*00b0*/  UMOV UR5, UR6 ;  /* 0x0000000600057c82 */ /* 0x004fe20008000000 */
[----:B------:R-:W-:Y:S01]  /*00c0*/  UIADD3 UR4, UP0, UPT, UR4, 0x7f, URZ ;  /* 0x0000007f04047890 */ /* 0x000fe2000ff1e0ff */
[----:B0-----:R-:W-:-:S03]  /*00d0*/  LOP3.LUT P1, R0, R0, RZ, R3, 0xfa, !PT ;  /* 0x000000ff00007212 */ /* 0x001fc6000782fa03 */
[----:B------:R-:W-:Y:S01]  /*00e0*/  UIADD3.X UR5, UPT, UPT, URZ, UR5, URZ, UP0, !UPT ;  /* 0x00000005ff057290 */ /* 0x000fe200087fe4ff */
[----:B------:R-:W-:Y:S01]  /*00f0*/  ISETP.NE.AND P0, PT, R0, RZ, PT ;  /* 0x000000ff0000720c */ /* 0x000fe20003f05270 */
[----:B------:R-:W-:Y:S02]  /*0100*/  ULOP3.LUT UR4, UR4, 0xffffff80, URZ, 0xc0, !UPT ;  /* 0xffffff8004047892 */ /* 0x000fe4000f8ec0ff */
[----:B---3--:R-:W-:Y:S02]  /*0110*/  USHF.L.U32 UR11, UR7, 0x7, URZ ;  /* 0x00000007070b7899 */ /* 0x008fe400080006ff */
[----:B----4-:R-:W-:-:S04]  /*0120*/  USHF.L.U32 UR10, UR8, 0x7, URZ ;  /* 0x00000007080a7899 */ /* 0x010fc800080006ff */
[----:B------:R-:W-:Y:S08]  /*0130*/  @P1 BRA `(.L_x_1) ;  /* 0x0000000000301947 */ /* 0x000ff00003800000 */
[----:B------:R-:W-:Y:S01]  /*0140*/  UMOV UR6, 0x80 ;  /* 0x0000008000067882 */ /* 0x000fe20000000000 */
[----:B------:R-:W-:Y:S01]  /*0150*/  UMOV UR8, UR4 ;  /* 0x0000000400087c82 */ /* 0x000fe20008000000 */
[----:B------:R-:W-:-:S04]  /*0160*/  UIADD3 UR6, UPT, UPT, -UR6, 0x100000, URZ ;  /* 0x0010000006067890 */ /* 0x000fc8000fffe1ff */
[----:B------:R-:W-:Y:S02]  /*0170*/  USHF.L.U32 UR7, UR6, 0xb, URZ ;  /* 0x0000000b06077899 */ /* 0x000fe400080006ff */
[----:B------:R-:W-:Y:S01]  /*0180*/  USHF.L.U32 UR6, UR6, 0x1, URZ ;  /* 0x0000000106067899 */ /* 0x000fe200080006ff */
[----:B------:R-:W0:Y:S11]  /*0190*/  FENCE.VIEW.ASYNC.S ;  /* 0x00000000000073c6 */ /* 0x000e360000000000 */
[----:B0-----:R0:W1:Y:S01]  /*01a0*/  SYNCS.EXCH.64 URZ, [UR8+0x4000], UR6 ;  /* 0x0040000608ff75b2 */ /* 0x0010620008000100 */
[----:B------:R0:W1:Y:S01]  /*01b0*/  SYNCS.EXCH.64 URZ, [UR8+0x4008], UR6 ;  /* 0x0040080608ff75b2 */ /* 0x0000620008000100 */
[----:B------:R0:W1:Y:S01]  /*01c0*/  SYNCS.EXCH.64 URZ, [UR8+0x4010], UR6 ;  /* 0x0040100608ff75b2 */ /* 0x0000620008000100 */
[----:B------:R0:W1:Y:S02]  /*01d0*/  SYNCS.EXCH.64 URZ, [UR8+0x4018], UR6 ;  /* 0x0040180608ff75b2 */ /* 0x0000640008000100 */
[----:B-1----:R1:W-:Y:S06]  /*01e0*/  MEMBAR.ALL.CTA ;  /* 0x0000000000007992 */ /* 0x0023ec0000008000 */
[----:B-1----:R-:W1:Y:S02]  /*01f0*/  FENCE.VIEW.ASYNC.S ;  /* 0x00000000000073c6 */ /* 0x002e640000000000 */
.L_x_1:
[----:B0-----:R-:W-:Y:S05]  /*0200*/  BSYNC.RECONVERGENT B0 ;  /* 0x0000000000007941 */ /* 0x001fea0003800200 */
.L_x_0:
[----:B-1----:R-:W-:Y:S01]  /*0210*/  BAR.SYNC.DEFER_BLOCKING 0x0 ;  /* 0x0000000000007b1d */ /* 0x002fe20000010000 */
[----:B------:R-:W-:Y:S02]  /*0220*/  PLOP3.LUT P1, PT, PT, PT, PT, 0x8, 0x80 ;  /* 0x000000000080781c */ /* 0x000fe40003f2e170 */
[----:B------:R-:W-:-:S03]  /*0230*/  PLOP3.LUT P2, PT, P0, PT, PT, 0x8, 0x80 ;  /* 0x000000000080781c */ /* 0x000fc6000074e170 */
[----:B------:R-:W-:Y:S01]  /*0240*/  UMOV UR4, UR4 ;  /* 0x0000000400047c82 */ /* 0x000fe20008000000 */
[----:B------:R-:W-:Y:S01]  /*0250*/  VOTEU.ALL UP0, P0 ;  /* 0x0000000000ff7886 */ /* 0x000fe20000000000 */
[----:B------:R-:W-:Y:S01]  /*0260*/  @!P0 IMAD.U32 R3, RZ, RZ, UR4 ;  /* 0x00000004ff038e24 */ /* 0x000fe2000f8e00ff */
[----:B------:R-:W-:-:S03]  /*0270*/  VOTEU.ALL UP1, P0 ;  /* 0x0000000000ff7886 */ /* 0x000fc60000020000 */
[----:B------:R-:W-:Y:S01]  /*0280*/  @!P0 VIADD R2, R3, 0x4000 ;  /* 0x0000400003028836 */ /* 0x000fe20000000000 */
[----:B------:R-:W0:Y:S04]  /*0290*/  @!UP0 LDCU.64 UR6, c[0x0][0x348] ;  /* 0x00006900ff0687ac */ /* 0x000e280008000a00 */
[----:B------:R-:W-:-:S15]  /*02a0*/  @!P0 R2UR UR9, R2 ;  /* 0x00000000020982ca */ /* 0x000fde00000e0000 */
.L_x_2:
[----:B------:R-:W-:-:S13]  /*02b0*/  @P2 ELECT P1, URZ, PT ;  /* 0x0000000000ff282f */ /* 0x000fda0003820000 */
[----:B------:R-:W-:Y:S02]  /*02c0*/  @P1 R2UR.BROADCAST UR8, R3 ;  /* 0x00000000030812ca */ /* 0x000fe400008e0000 */
[----:B------:R-:W-:-:S11]  /*02d0*/  @P1 PLOP3.LUT P2, PT, P1, PT, PT, 0x8, 0x80 ;  /* 0x000000000080181c */ /* 0x000fd60000f4e170 */
[----:B0-----:R1:W-:Y:S01]  /*02e0*/  @!UP1 UTMALDG.2D [UR8], [UR6] ;  /* 0x00000008060095b4 */ /* 0x0013e20008008000 */
[----:B------:R-:W-:Y:S01]  /*02f0*/  PLOP3.LUT P1, PT, PT, PT, PT, 0x8, 0x80 ;  /* 0x000000000080781c */ /* 0x000fe20003f2e170 */
[----:B-1----:R-:W-:-:S12]  /*0300*/  @P2 BRA.U.ANY `(.L_x_2) ;  /* 0xfffffffd00e82947 */ /* 0x002fd8000393ffff */
[----:B------:R-:W-:Y:S01]  /*0310*/  @!P0 IMAD.MOV.U32 R2, RZ, RZ, 0x2000 ;  /* 0x00002000ff028424 */ /* 0x000fe200078e00ff */
[----:B------:R-:W-:Y:S01]  /*0320*/  PLOP3.LUT P1, PT, PT, PT, PT, 0x8, 0x80 ;  /* 0x000000000080781c */ /* 0x000fe20003f2e170 */
[----:B------:R-:W-:Y:S01]  /*0330*/  @!UP0 UIADD3 UR14, UPT, UPT, UR10, 0x40, URZ ;  /* 0x000000400a0e8890 */ /* 0x000fe2000fffe0ff */
[----:B------:R-:W-:Y:S01]  /*0340*/  PLOP3.LUT P2, PT, P0, PT, PT, 0x8, 0x80 ;  /* 0x000000000080781c */ /* 0x000fe2000074e170 */
[----:B------:R0:W-:Y:S01]  /*0350*/  @!P0 SYNCS.ARRIVE.TRANS64 RZ, [R3+URZ+0x4000], R2 ;  /* 0x0040000203ff89a7 */ /* 0x0001e200080000ff */
[----:B------:R-:W-:Y:S01]  /*0360*/  @P0 IMAD.U32 R3, RZ, RZ, UR4 ;  /* 0x00000004ff030e24 */ /* 0x000fe2000f8e00ff */
[----:B------:R-:W1:Y:S03]  /*0370*/  @!UP0 LDCU.64 UR4, c[0x0][0x348] ;  /* 0x00006900ff0487ac */ /* 0x000e660008000a00 */
[C---:B0-----:R-:W-:Y:S01]  /*0380*/  @!P0 VIADD R2, R3.reuse, 0x2000 ;  /* 0x0000200003028836 */ /* 0x041fe20000000000 */
[----:B------:R-:W-:Y:S01]  /*0390*/  VOTEU.ALL UP0, P0 ;  /* 0x0000000000ff7886 */ /* 0x000fe20000000000 */
[----:B------:R0:W-:Y:S01]  /*03a0*/  @P0 SYNCS.ARRIVE.TRANS64.A1T0 RZ, [R3+URZ+0x4000], RZ ;  /* 0x004000ff03ff09a7 */ /* 0x0001e200081000ff */
[----:B------:R-:W-:-:S07]  /*03b0*/  @!P0 VIADD R4, R3, 0x4008 ;  /* 0x0000400803048836 */ /* 0x000fce0000000000 */
.L_x_3:
[----:B------:R-:W-:-:S13]  /*03c0*/  @P2 ELECT P1, URZ, PT ;  /* 0x0000000000ff282f */ /* 0x000fda0003820000 */
[----:B------:R-:W-:Y:S01]  /*03d0*/  @P1 R2UR.BROADCAST UR13, R4 ;  /* 0x00000000040d12ca */ /* 0x000fe200008e0000 */
[----:B------:R-:W-:Y:S01]  /*03e0*/  UMOV UR15, UR11 ;  /* 0x0000000b000f7c82 */ /* 0x000fe20008000000 */
[----:B------:R-:W-:Y:S02]  /*03f0*/  @P1 R2UR.BROADCAST UR12, R2 ;  /* 0x00000000020c12ca */ /* 0x000fe400008e0000 */
[----:B------:R-:W-:Y:S02]  /*0400*/  @P1 PLOP3.LUT P2, PT, P1, PT, PT, 0x8, 0x80 ;  /* 0x000000000080181c */ /* 0x000fe40000f4e170 */
[----:B------:R-:W-:-:S09]  /*0410*/  PLOP3.LUT P1, PT, PT, PT, PT, 0x8, 0x80 ;  /* 0x000000000080781c */ /* 0x000fd20003f2e170 */
[----:B-1----:R2:W-:Y:S02]  /*0420*/  @!UP0 UTMALDG.2D [UR12], [UR4] ;  /* 0x0000000c040085b4 */ /* 0x0025e40008008000 */
[----:B--2---:R-:W-:Y:S05]  /*0430*/  @P2 BRA.U.ANY `(.L_x_3) ;  /* 0xfffffffd00e02947 */ /* 0x004fea000393ffff */
[----:B------:R-:W-:Y:S01]  /*0440*/  @!P0 IMAD.MOV.U32 R4, RZ, RZ, 0x2000 ;  /* 0x00002000ff048424 */ /* 0x000fe200078e00ff */
[----:B------:R-:W-:Y:S01]  /*0450*/  SHF.L.U32 R2, RZ, 0x1f, RZ ;  /* 0x0000001fff027819 */ /* 0x000fe200000006ff */
[----:B------:R-:W-:Y:S01]  /*0460*/  BSSY.RECONVERGENT B0, `(.L_x_4) ;  /* 0x0000008000007945 */ /* 0x000fe20003800200 */
[----:B------:R-:W-:Y:S01]  /*0470*/  ISETP.NE.AND P1, PT, R0, RZ, PT ;  /* 0x000000ff0000720c */ /* 0x000fe20003f25270 */
[----:B------:R1:W-:Y:S01]  /*0480*/  @!P0 SYNCS.ARRIVE.TRANS64 RZ, [R3+URZ+0x4008], R4 ;  /* 0x0040080403ff89a7 */ /* 0x0003e200080000ff */
[----:B------:R1:W-:Y:S01]  /*0490*/  @P0 SYNCS.ARRIVE.TRANS64.A1T0 RZ, [R3+URZ+0x4008], RZ ;  /* 0x004008ff03ff09a7 */ /* 0x0003e200081000ff */
[----:B------:R2:W-:Y:S06]  /*04a0*/  MEMBAR.ALL.CTA ;  /* 0x0000000000007992 */ /* 0x0005ec0000008000 */
[----:B--2---:R-:W2:Y:S02]  /*04b0*/  FENCE.VIEW.ASYNC.S ;  /* 0x00000000000073c6 */ /* 0x004ea40000000000 */
[----:B--2---:R-:W2:Y:S02]  /*04c0*/  SYNCS.PHASECHK.TRANS64.TRYWAIT P2, [R3+URZ+0x4000], R2 ;  /* 0x00400002030075a7 */ /* 0x004ea400080411ff */
[----:B-12---:R-:W-:Y:S05]  /*04d0*/  @!P2 BRA `(.L_x_5) ;  /* 0x000000040038a947 */ /* 0x006fea0003800000 */
.L_x_14:
[----:B------:R-:W-:Y:S05]  /*04e0*/  BSYNC.RECONVERGENT B0 ;  /* 0x0000000000007941 */ /* 0x000fea0003800200 */
.L_x_4:
[----:B------:R-:W-:Y:S08]  /*04f0*/  BAR.SYNC.DEFER_BLOCKING 0x0 ;  /* 0x0000000000007b1d */ /* 0x000ff00000010000 */
[----:B------:R-:W-:Y:S08]  /*0500*/  BAR.SYNC.DEFER_BLOCKING 0x0 ;  /* 0x0000000000007b1d */ /* 0x000ff00000010000 */
[----:B------:R-:W-:Y:S08]  /*0510*/  BAR.SYNC.DEFER_BLOCKING 0x0 ;  /* 0x0000000000007b1d */ /* 0x000ff00000010000 */
[----:B------:R-:W-:Y:S01]  /*0520*/  BAR.SYNC.DEFER_BLOCKING 0x0 ;  /* 0x0000000000007b1d */ /* 0x000fe20000010000 */
[----:B------:R-:W-:Y:S01]  /*0530*/  PLOP3.LUT P2, PT, PT, PT, PT, 0x8, 0x80 ;  /* 0x000000000080781c */ /* 0x000fe20003f4e170 */
[----:B------:R-:W-:Y:S01]  /*0540*/  @!P1 VIADD R0, R3, 0x4010 ;  /* 0x0000401003009836 */ /* 0x000fe20000000000 */
[----:B------:R-:W-:-:S03]  /*0550*/  PLOP3.LUT P3, PT, P1, PT, PT, 0x8, 0x80 ;  /* 0x000000000080781c */ /* 0x000fc60000f6e170 */
[----:B------:R-:W-:Y:S01]  /*0560*/  VOTEU.ALL UP0, P1 ;  /* 0x0000000000ff7886 */ /* 0x000fe20000800000 */
[----:B------:R-:W-:-:S04]  /*0570*/  VOTEU.ALL UP1, P1 ;  /* 0x0000000000ff7886 */ /* 0x000fc80000820000 */
[----:B------:R-:W1:Y:S01]  /*0580*/  @!UP0 LDCU.64 UR4, c[0x0][0x348] ;  /* 0x00006900ff0487ac */ /* 0x000e620008000a00 */
[----:B------:R-:W-:Y:S01]  /*0590*/  @!UP0 UIADD3 UR15, UPT, UPT, UR11, 0x40, URZ ;  /* 0x000000400b0f8890 */ /* 0x000fe2000fffe0ff */
[----:B------:R2:W-:Y:S11]  /*05a0*/  @P1 SYNCS.ARRIVE.TRANS64.A1T0 RZ, [R3+URZ+0x4010], RZ ;  /* 0x004010ff03ff19a7 */ /* 0x0005f600081000ff */
.L_x_6:
[----:B------:R-:W-:-:S13]  /*05b0*/  @P3 ELECT P2, URZ, PT ;  /* 0x0000000000ff382f */ /* 0x000fda0003840000 */
[----:B------:R-:W-:Y:S01]  /*05c0*/  @P2 R2UR.BROADCAST UR13, R0 ;  /* 0x00000000000d22ca */ /* 0x000fe200008e0000 */
[----:B------:R-:W-:Y:S01]  /*05d0*/  UMOV UR14, UR10 ;  /* 0x0000000a000e7c82 */ /* 0x000fe20008000000 */
[----:B------:R-:W-:Y:S02]  /*05e0*/  @P2 R2UR.BROADCAST UR12, R3 ;  /* 0x00000000030c22ca */ /* 0x000fe400008e0000 */
[----:B------:R-:W-:Y:S02]  /*05f0*/  @P2 PLOP3.LUT P3, PT, P2, PT, PT, 0x8, 0x80 ;  /* 0x000000000080281c */ /* 0x000fe4000176e170 */
[----:B------:R-:W-:-:S09]  /*0600*/  PLOP3.LUT P2, PT, PT, PT, PT, 0x8, 0x80 ;  /* 0x000000000080781c */ /* 0x000fd20003f4e170 */
[----:B-1----:R3:W-:Y:S02]  /*0610*/  @!UP1 UTMALDG.2D [UR12], [UR4] ;  /* 0x0000000c040095b4 */ /* 0x0027e40008008000 */
[----:B---3--:R-:W-:Y:S05]  /*0620*/  @P3 BRA.U.ANY `(.L_x_6) ;  /* 0xfffffffd00e03947 */ /* 0x008fea000393ffff */
[----:B------:R-:W-:Y:S01]  /*0630*/  @!P1 IMAD.MOV.U32 R0, RZ, RZ, 0x2000 ;  /* 0x00002000ff009424 */ /* 0x000fe200078e00ff */
[----:B------:R-:W-:Y:S03]  /*0640*/  BSSY.RECONVERGENT B0, `(.L_x_7) ;  /* 0x0000006000007945 */ /* 0x000fe60003800200 */
[----:B------:R1:W-:Y:S01]  /*0650*/  @!P1 SYNCS.ARRIVE.TRANS64 RZ, [R3+URZ+0x4010], R0 ;  /* 0x0040100003ff99a7 */ /* 0x0003e200080000ff */
[----:B------:R3:W-:Y:S06]  /*0660*/  MEMBAR.ALL.CTA ;  /* 0x0000000000007992 */ /* 0x0007ec0000008000 */
[----:B---3--:R-:W3:Y:S02]  /*0670*/  FENCE.VIEW.ASYNC.S ;  /* 0x00000000000073c6 */ /* 0x008ee40000000000 */
[----:B---3--:R-:W3:Y:S02]  /*0680*/  SYNCS.PHASECHK.TRANS64.TRYWAIT P2, [R3+URZ+0x4008], R2 ;  /* 0x00400802030075a7 */ /* 0x008ee400080411ff */
[----:B-1-3--:R-:W-:Y:S05]  /*0690*/  @!P2 BRA `(.L_x_8) ;  /* 0x0000000000d4a947 */ /* 0x00afea0003800000 */
.L_x_15:
[----:B------:R-:W-:Y:S05]  /*06a0*/  BSYNC.RECONVERGENT B0 ;  /* 0x0000000000007941 */ /* 0x000fea0003800200 */
.L_x_7:
[----:B------:R-:W-:Y:S08]  /*06b0*/  BAR.SYNC.DEFER_BLOCKING 0x0 ;  /* 0x0000000000007b1d */ /* 0x000ff00000010000 */
[----:B------:R-:W-:Y:S08]  /*06c0*/  BAR.SYNC.DEFER_BLOCKING 0x0 ;  /* 0x0000000000007b1d */ /* 0x000ff00000010000 */
[----:B------:R-:W-:Y:S08]  /*06d0*/  BAR.SYNC.DEFER_BLOCKING 0x0 ;  /* 0x0000000000007b1d */ /* 0x000ff00000010000 */
[----:B------:R-:W-:Y:S01]  /*06e0*/  BAR.SYNC.DEFER_BLOCKING 0x0 ;  /* 0x0000000000007b1d */ /* 0x000fe20000010000 */
[----:B------:R-:W-:Y:S01]  /*06f0*/  PLOP3.LUT P2, PT, PT, PT, PT, 0x8, 0x80 ;  /* 0x000000000080781c */ /* 0x000fe20003f4e170 */
[C---:B------:R-:W-:Y:S01]  /*0700*/  @!P1 VIADD R4, R3.reuse, 0x2000 ;  /* 0x0000200003049836 */ /* 0x040fe20000000000 */
[----:B------:R-:W-:Y:S01]  /*0710*/  PLOP3.LUT P3, PT, P1, PT, PT, 0x8, 0x80 ;  /* 0x000000000080781c */ /* 0x000fe20000f6e170 */
[----:B------:R-:W-:Y:S01]  /*0720*/  @!P1 VIADD R0, R3, 0x4018 ;  /* 0x0000401803009836 */ /* 0x000fe20000000000 */
[----:B------:R-:W-:Y:S01]  /*0730*/  @!UP0 UIADD3 UR10, UPT, UPT, UR10, 0x40, URZ ;  /* 0x000000400a0a8890 */ /* 0x000fe2000fffe0ff */
[----:B------:R-:W1:Y:S01]  /*0740*/  @!UP0 LDCU.64 UR4, c[0x0][0x348] ;  /* 0x00006900ff0487ac */ /* 0x000e620008000a00 */
[----:B------:R-:W-:Y:S01]  /*0750*/  @!UP0 UIADD3 UR11, UPT, UPT, UR11, 0x40, URZ ;  /* 0x000000400b0b8890 */ /* 0x000fe2000fffe0ff */
[----:B------:R-:W-:Y:S01]  /*0760*/  VOTEU.ALL UP0, P1 ;  /* 0x0000000000ff7886 */ /* 0x000fe20000800000 */
[----:B------:R3:W-:Y:S10]  /*0770*/  @P1 SYNCS.ARRIVE.TRANS64.A1T0 RZ, [R3+URZ+0x4018], RZ ;  /* 0x004018ff03ff19a7 */ /* 0x0007f400081000ff */
.L_x_9:
[----:B------:R-:W-:-:S13]  /*0780*/  @P3 ELECT P2, URZ, PT ;  /* 0x0000000000ff382f */ /* 0x000fda0003840000 */
[----:B------:R-:W-:Y:S02]  /*0790*/  @P2 R2UR.BROADCAST UR9, R0 ;  /* 0x00000000000922ca */ /* 0x000fe400008e0000 */
[----:B------:R-:W-:Y:S02]  /*07a0*/  @P2 R2UR.BROADCAST UR8, R4 ;  /* 0x00000000040822ca */ /* 0x000fe400008e0000 */
[----:B------:R-:W-:Y:S02]  /*07b0*/  @P2 PLOP3.LUT P3, PT, P2, PT, PT, 0x8, 0x80 ;  /* 0x000000000080281c */ /* 0x000fe4000176e170 */
[----:B------:R-:W-:-:S09]  /*07c0*/  PLOP3.LUT P2, PT, PT, PT, PT, 0x8, 0x80 ;  /* 0x000000000080781c */ /* 0x000fd20003f4e170 */
[----:B-1----:R4:W-:Y:S02]  /*07d0*/  @!UP0 UTMALDG.2D [UR8], [UR4] ;  /* 0x00000008040085b4 */ /* 0x0029e40008008000 */
[----:B----4-:R-:W-:Y:S05]  /*07e0*/  @P3 BRA.U.ANY `(.L_x_9) ;  /* 0xfffffffd00e43947 */ /* 0x010fea000393ffff */
[----:B------:R-:W-:Y:S01]  /*07f0*/  @!P1 IMAD.MOV.U32 R0, RZ, RZ, 0x2000 ;  /* 0x00002000ff009424 */ /* 0x000fe200078e00ff */
[----:B------:R-:W-:Y:S03]  /*0800*/  BSSY.RECONVERGENT B0, `(.L_x_10) ;  /* 0x0000006000007945 */ /* 0x000fe60003800200 */
[----:B------:R1:W-:Y:S01]  /*0810*/  @!P1 SYNCS.ARRIVE.TRANS64 RZ, [R3+URZ+0x4018], R0 ;  /* 0x0040180003ff99a7 */ /* 0x0003e200080000ff */
[----:B------:R4:W-:Y:S06]  /*0820*/  MEMBAR.ALL.CTA ;  /* 0x0000000000007992 */ /* 0x0009ec0000008000 */
[----:B----4-:R-:W4:Y:S02]  /*0830*/  FENCE.VIEW.ASYNC.S ;  /* 0x00000000000073c6 */ /* 0x010f240000000000 */
[----:B----4-:R-:W4:Y:S02]  /*0840*/  SYNCS.PHASECHK.TRANS64.TRYWAIT P1, [R3+URZ+0x4010], R2 ;  /* 0x00401002030075a7 */ /* 0x010f2400080211ff */
[----:B-1--4-:R-:W-:Y:S05]  /*0850*/  @!P1 BRA `(.L_x_11) ;  /* 0x0000000000709947 */ /* 0x012fea0003800000 */
.L_x_16:
[----:B------:R-:W-:Y:S05]  /*0860*/  BSYNC.RECONVERGENT B0 ;  /* 0x0000000000007941 */ /* 0x000fea0003800200 */
.L_x_10:
[----:B------:R-:W-:Y:S06]  /*0870*/  BAR.SYNC.DEFER_BLOCKING 0x0 ;  /* 0x0000000000007b1d */ /* 0x000fec0000010000 */
[----:B------:R-:W-:Y:S02]  /*0880*/  BSSY.RECONVERGENT B0, `(.L_x_12) ;  /* 0x0000008000007945 */ /* 0x000fe40003800200 */
[----:B------:R-:W-:Y:S08]  /*0890*/  BAR.SYNC.DEFER_BLOCKING 0x0 ;  /* 0x0000000000007b1d */ /* 0x000ff00000010000 */
[----:B------:R-:W-:Y:S08]  /*08a0*/  BAR.SYNC.DEFER_BLOCKING 0x0 ;  /* 0x0000000000007b1d */ /* 0x000ff00000010000 */
[----:B------:R-:W-:Y:S06]  /*08b0*/  BAR.SYNC.DEFER_BLOCKING 0x0 ;  /* 0x0000000000007b1d */ /* 0x000fec0000010000 */
[----:B------:R1:W-:Y:S06]  /*08c0*/  MEMBAR.ALL.CTA ;  /* 0x0000000000007992 */ /* 0x0003ec0000008000 */
[----:B-1----:R-:W1:Y:S02]  /*08d0*/  FENCE.VIEW.ASYNC.S ;  /* 0x00000000000073c6 */ /* 0x002e640000000000 */
[----:B-1----:R-:W1:Y:S02]  /*08e0*/  SYNCS.PHASECHK.TRANS64.TRYWAIT P1, [R3+URZ+0x4018], R2 ;  /* 0x00401802030075a7 */ /* 0x002e6400080211ff */
[----:B-1----:R-:W-:Y:S05]  /*08f0*/  @!P1 BRA `(.L_x_13) ;  /* 0x0000000000549947 */ /* 0x002fea0003800000 */
.L_x_17:
[----:B------:R-:W-:Y:S05]  /*0900*/  BSYNC.RECONVERGENT B0 ;  /* 0x0000000000007941 */ /* 0x000fea0003800200 */
.L_x_12:
[----:B------:R-:W-:Y:S08]  /*0910*/  BAR.SYNC.DEFER_BLOCKING 0x0 ;  /* 0x0000000000007b1d */ /* 0x000ff00000010000 */
[----:B------:R-:W-:Y:S08]  /*0920*/  BAR.SYNC.DEFER_BLOCKING 0x0 ;  /* 0x0000000000007b1d */ /* 0x000ff00000010000 */
[----:B------:R-:W-:Y:S08]  /*0930*/  BAR.SYNC.DEFER_BLOCKING 0x0 ;  /* 0x0000000000007b1d */ /* 0x000ff00000010000 */
[----:B------:R-:W-:Y:S08]  /*0940*/  BAR.SYNC.DEFER_BLOCKING 0x0 ;  /* 0x0000000000007b1d */ /* 0x000ff00000010000 */
[----:B------:R-:W-:Y:S06]  /*0950*/  BAR.SYNC.DEFER_BLOCKING 0x0 ;  /* 0x0000000000007b1d */ /* 0x000fec0000010000 */
[----:B------:R-:W-:Y:S05]  /*0960*/  @P0 EXIT ;  /* 0x000000000000094d */ /* 0x000fea0003800000 */
[----:B------:R-:W1:Y:S02]  /*0970*/  SYNCS.CCTL.IV [R3+URZ+0x4000] ;  /* 0x00400000030079b1 */ /* 0x000e6400080000ff */
[----:B-1----:R-:W1:Y:S02]  /*0980*/  SYNCS.CCTL.IV [R3+URZ+0x4008] ;  /* 0x00400800030079b1 */ /* 0x002e6400080000ff */
[----:B-1----:R-:W1:Y:S02]  /*0990*/  SYNCS.CCTL.IV [R3+URZ+0x4010] ;  /* 0x00401000030079b1 */ /* 0x002e6400080000ff */
[----:B-1----:R-:W-:Y:S01]  /*09a0*/  SYNCS.CCTL.IV [R3+URZ+0x4018] ;  /* 0x00401800030079b1 */ /* 0x002fe200080000ff */
[----:B------:R-:W-:Y:S05]  /*09b0*/  EXIT ;  /* 0x000000000000794d */ /* 0x000fea0003800000 */
.L_x_5:
[----:B------:R-:W1:Y:S02]  /*09c0*/  SYNCS.PHASECHK.TRANS64.TRYWAIT P2, [R3+URZ+0x4000], R2 ;  /* 0x00400002030075a7 */ /* 0x000e6400080411ff */
[----:B-1----:R-:W-:Y:S05]  /*09d0*/  @!P2 BRA `(.L_x_5) ;  /* 0xfffffffc00f8a947 */ /* 0x002fea000383ffff */
[----:B------:R-:W-:Y:S05]  /*09e0*/  BRA `(.L_x_14) ;  /* 0xfffffff800bc7947 */ /* 0x000fea000383ffff */
.L_x_8:
[----:B------:R-:W1:Y:S02]  /*09f0*/  SYNCS.PHASECHK.TRANS64.TRYWAIT P2, [R3+URZ+0x4008], R2 ;  /* 0x00400802030075a7 */ /* 0x000e6400080411ff */
[----:B-1----:R-:W-:Y:S05]  /*0a00*/  @!P2 BRA `(.L_x_8) ;  /* 0xfffffffc00f8a947 */ /* 0x002fea000383ffff */
[----:B------:R-:W-:Y:S05]  /*0a10*/  BRA `(.L_x_15) ;  /* 0xfffffffc00207947 */ /* 0x000fea000383ffff */
.L_x_11:
[----:B------:R-:W1:Y:S02]  /*0a20*/  SYNCS.PHASECHK.TRANS64.TRYWAIT P1, [R3+URZ+0x4010], R2 ;  /* 0x00401002030075a7 */ /* 0x000e6400080211ff */
[----:B-1----:R-:W-:Y:S05]  /*0a30*/  @!P1 BRA `(.L_x_11) ;  /* 0xfffffffc00f89947 */ /* 0x002fea000383ffff */
[----:B------:R-:W-:Y:S05]  /*0a40*/  BRA `(.L_x_16) ;  /* 0xfffffffc00847947 */ /* 0x000fea000383ffff */
.L_x_13:
[----:B------:R-:W1:Y:S02]  /*0a50*/  SYNCS.PHASECHK.TRANS64.TRYWAIT P1, [R3+URZ+0x4018], R2 ;  /* 0x00401802030075a7 */ /* 0x000e6400080211ff */
[----:B-1----:R-:W-:Y:S05]  /*0a60*/  @!P1 BRA `(.L_x_13) ;  /* 0xfffffffc00f89947 */ /* 0x002fea000383ffff */
[----:B------:R-:W-:Y:S05]  /*0a70*/  BRA `(.L_x_17) ;  /* 0xfffffffc00a07947 */ /* 0x000fea000383ffff */
.L_x_18:
[----:B------:R-:W-:-:S00]  /*0a80*/  BRA `(.L_x_18) ;  /* 0xfffffffc00fc7947 */ /* 0x000fc0000383ffff */
[----:B------:R-:W-:-:S00]  /*0a90*/  NOP ;  /* 0x0000000000007918 */ /* 0x000fc00000000000 */
        /* <DEDUP_REMOVED lines=14> */
.L_x_256:


//--------------------- .text._ZN18transformer_engine54_GLOBAL__N__9c5707b3_21_hadamard_transform_cu_748ca6b521HadamardAmaxTmaKernelI13__nv_bfloat16Li16ELi128ELi128ELi64ELi64ELi128ELi1ELb1ELb0ELb0EEEv14CUtensorMap_stPfS4_S4_ttmm --------------------------
	.section	.text._ZN18transformer_engine54_GLOBAL__N__9c5707b3_21_hadamard_transform_cu_748ca6b521HadamardAmaxTmaKernelI13__nv_bfloat16Li16ELi128ELi128ELi64ELi64ELi128ELi1ELb1ELb0ELb0EEEv14CUtensorMap_stPfS4_S4_ttmm,"ax",@progbits
	.align	128
.text._ZN18transformer_engine54_GLOBAL__N__9c5707b3_21_hadamard_transform_cu_748ca6b521HadamardAmaxTmaKernelI13__nv_bfloat16Li16ELi128ELi128ELi64ELi64ELi128ELi1ELb1ELb0ELb0EEEv14CUtensorMap_stPfS4_S4_ttmm:
        .type           _ZN18transformer_engine54_GLOBAL__N__9c5707b3_21_hadamard_transform_cu_748ca6b521HadamardAmaxTmaKernelI13__nv_bfloat16Li16ELi128ELi128ELi64ELi64ELi128ELi1ELb1ELb0ELb0EEEv14CUtensorMap_stPfS4_S4_ttmm,@function
        .size           _ZN18transformer_engine54_GLOBAL__N__9c5707b3_21_hadamard_transform_cu_748ca6b521HadamardAmaxTmaKernelI13__nv_bfloat16Li16ELi128ELi128ELi64ELi64ELi128ELi1ELb1ELb0ELb0EEEv14CUtensorMap_stPfS4_S4_ttmm,(.L_x_257 - _ZN18transformer_engine54_GLOBAL__N__9c5707b3_21_hadamard_transform_cu_748ca6b521HadamardAmaxTmaKernelI13__nv_bfloat16Li16ELi128ELi128ELi64ELi64ELi128ELi1ELb1ELb0ELb0EEEv14CUtensorMap_stPfS4_S4_ttmm)
        .other          _ZN18transformer_engine54_GLOBAL__N__9c5707b3_21_hadamard_transform_cu_748ca6b521HadamardAmaxTmaKernelI13__nv_bfloat16Li16ELi128ELi128ELi64ELi64ELi128ELi1ELb1ELb0ELb0EEEv14CUtensorMap_stPfS4_S4_ttmm,@"STO_CUDA_ENTRY STV_DEFAULT"
_ZN18transformer_engine54_GLOBAL__N__9c5707b3_21_hadamard_transform_cu_748ca6b521HadamardAmaxTmaKernelI13__nv_bfloat16Li16ELi128ELi128ELi64ELi64ELi128ELi1ELb1ELb0ELb0EEEv14CUtensorMap_stPfS4_S4_ttmm:
        /* <DEDUP_REMOVED lines=32> */
.L_x_20:
[----:B0-----:R-:W-:Y:S05]  /*0200*/  BSYNC.RECONVERGENT B0 ;  /* 0x0000000000007941 */ /* 0x001fea0003800200 */
.L_x_19:
        /* <DEDUP_REMOVED lines=10> */
.L_x_21:
        /* <DEDUP_REMOVED lines=8> */
[----:B------:R-:W0:Y:S01]  /*0330*/  @!UP0 LDCU.64 UR6, c[0x0][0x348] ;  /* 0x00006900ff0687ac */ /* 0x000e220008000a00 */
[----:B------:R-:W-:Y:S01]  /*0340*/  PLOP3.LUT P2, PT, P0, PT, PT, 0x8, 0x80 ;  /* 0x000000000080781c */ /* 0x000fe2000074e170 */
[----:B------:R1:W-:Y:S01]  /*0350*/  @!P0 SYNCS.ARRIVE.TRANS64 RZ, [R2+URZ+0x4000], R5 ;  /* 0x0040000502ff89a7 */ /* 0x0003e200080000ff */
[----:B------:R-:W-:Y:S01]  /*0360*/  @!UP0 UIADD3 UR10, UPT, UPT, UR14, 0x40, URZ ;  /* 0x000000400e0a8890 */ /* 0x000fe2000fffe0ff */
[----:B------:R-:W-:Y:S01]  /*0370*/  VOTEU.ALL UP0, P0 ;  /* 0x0000000000ff7886 */ /* 0x000fe20000000000 */
[----:B------:R-:W-:-:S04]  /*0380*/  @P0 IMAD.U32 R2, RZ, RZ, UR8 ;  /* 0x00000008ff020e24 */ /* 0x000fc8000f8e00ff */
[C---:B------:R-:W-:Y:S01]  /*0390*/  @!P0 VIADD R4, R2.reuse, 0x2000 ;  /* 0x0000200002048836 */ /* 0x040fe20000000000 */
[----:B------:R2:W-:Y:S01]  /*03a0*/  @P0 SYNCS.ARRIVE.TRANS64.A1T0 RZ, [R2+URZ+0x4000], RZ ;  /* 0x004000ff02ff09a7 */ /* 0x0005e200081000ff */
[----:B01----:R-:W-:-:S07]  /*03b0*/  @!P0 VIADD R5, R2, 0x4008 ;  /* 0x0000400802058836 */ /* 0x003fce0000000000 */
.L_x_22:
[----:B------:R-:W-:-:S13]  /*03c0*/  @P2 ELECT P1, URZ, PT ;  /* 0x0000000000ff282f */ /* 0x000fda0003820000 */
[----:B------:R-:W-:Y:S01]  /*03d0*/  @P1 R2UR.BROADCAST UR9, R5 ;  /* 0x00000000050912ca */ /* 0x000fe200008e0000 */
[----:B------:R-:W-:Y:S01]  /*03e0*/  UMOV UR11, UR15 ;  /* 0x0000000f000b7c82 */ /* 0x000fe20008000000 */
[----:B------:R-:W-:Y:S02]  /*03f0*/  @P1 R2UR.BROADCAST UR8, R4 ;  /* 0x00000000040812ca */ /* 0x000fe400008e0000 */
[----:B------:R-:W-:Y:S02]  /*0400*/  @P1 PLOP3.LUT P2, PT, P1, PT, PT, 0x8, 0x80 ;  /* 0x000000000080181c */ /* 0x000fe40000f4e170 */
[----:B------:R-:W-:-:S09]  /*0410*/  PLOP3.LUT P1, PT, PT, PT, PT, 0x8, 0x80 ;  /* 0x000000000080781c */ /* 0x000fd20003f2e170 */
[----:B------:R0:W-:Y:S02]  /*0420*/  @!UP0 UTMALDG.2D [UR8], [UR6] ;  /* 0x00000008060085b4 */ /* 0x0001e40008008000 */
[----:B0-----:R-:W-:Y:S05]  /*0430*/  @P2 BRA.U.ANY `(.L_x_22) ;  /* 0xfffffffd00e02947 */ /* 0x001fea000393ffff */
[----:B------:R-:W-:Y:S01]  /*0440*/  @!P0 IMAD.MOV.U32 R5, RZ, RZ, 0x2000 ;  /* 0x00002000ff058424 */ /* 0x000fe200078e00ff */
[----:B------:R-:W-:Y:S01]  /*0450*/  SHF.L.U32 R25, RZ, 0x1f, RZ ;  /* 0x0000001fff197819 */ /* 0x000fe200000006ff */
[C---:B------:R-:W-:Y:S01]  /*0460*/  IMAD.SHL.U32 R7, R3.reuse, 0x2, RZ ;  /* 0x0000000203077824 */ /* 0x040fe200078e00ff */
[----:B------:R-:W-:Y:S01]  /*0470*/  SHF.R.U32.HI R4, RZ, 0x4, R3 ;  /* 0x00000004ff047819 */ /* 0x000fe20000011603 */
[----:B------:R0:W-:Y:S01]  /*0480*/  @!P0 SYNCS.ARRIVE.TRANS64 RZ, [R2+URZ+0x4008], R5 ;  /* 0x0040080502ff89a7 */ /* 0x0001e200080000ff */
[----:B------:R-:W-:Y:S02]  /*0490*/  BSSY.RECONVERGENT B0, `(.L_x_23) ;  /* 0x000000c000007945 */ /* 0x000fe40003800200 */
[----:B------:R-:W-:Y:S01]  /*04a0*/  LOP3.LUT R4, R4, 0x6, R7, 0x78, !PT ;  /* 0x0000000604047812 */ /* 0x000fe200078e7807 */
[----:B0-----:R-:W-:-:S05]  /*04b0*/  IMAD.SHL.U32 R5, R3, 0x8, RZ ;  /* 0x0000000803057824 */ /* 0x001fca00078e00ff */
[----:B------:R-:W-:Y:S01]  /*04c0*/  LOP3.LUT R5, R5, 0x78, RZ, 0xc0, !PT ;  /* 0x0000007805057812 */ /* 0x000fe200078ec0ff */
[----:B------:R0:W-:Y:S01]  /*04d0*/  @P0 SYNCS.ARRIVE.TRANS64.A1T0 RZ, [R2+URZ+0x4008], RZ ;  /* 0x004008ff02ff09a7 */ /* 0x0001e200081000ff */
[----:B------:R1:W-:Y:S06]  /*04e0*/  MEMBAR.ALL.CTA ;  /* 0x0000000000007992 */ /* 0x0003ec0000008000 */
[----:B-1----:R-:W1:Y:S01]  /*04f0*/  FENCE.VIEW.ASYNC.S ;  /* 0x00000000000073c6 */ /* 0x002e620000000000 */
[----:B------:R-:W-:-:S04]  /*0500*/  IMAD.IADD R5, R5, 0x1, R4 ;  /* 0x0000000105057824 */ /* 0x000fc800078e0204 */
[----:B------:R-:W-:-:S04]  /*0510*/  IMAD R5, R5, 0x10, R2 ;  /* 0x0000001005057824 */ /* 0x000fc800078e0202 */
[----:B------:R-:W-:Y:S01]  /*0520*/  IMAD R24, R0, 0x800, R5 ;  /* 0x0000080000187824 */ /* 0x000fe200078e0205 */
[----:B-1----:R-:W1:Y:S02]  /*0530*/  SYNCS.PHASECHK.TRANS64.TRYWAIT P1, [R2+URZ+0x4000], R25 ;  /* 0x00400019020075a7 */ /* 0x002e6400080211ff */
[----:B01----:R-:W-:Y:S05]  /*0540*/  @!P1 BRA `(.L_x_24) ;  /* 0x0000000c00489947 */ /* 0x003fea0003800000 */
.L_x_38:
[----:B------:R-:W-:Y:S05]  /*0550*/  BSYNC.RECONVERGENT B0 ;  /* 0x0000000000007941 */ /* 0x000fea0003800200 */
.L_x_23:
[----:B------:R-:W0:Y:S01]  /*0560*/  LDSM.16.M88.4 R4, [R24] ;  /* 0x000000001804783b */ /* 0x000e220000000200 */
[----:B------:R-:W-:Y:S01]  /*0570*/  BAR.SYNC.DEFER_BLOCKING 0x0 ;  /* 0x0000000000007b1d */ /* 0x000fe20000010000 */
[----:B------:R-:W-:Y:S02]  /*0580*/  ISETP.NE.AND P1, PT, R20, RZ, PT ;  /* 0x000000ff1400720c */ /* 0x000fe40003f25270 */
[----:B------:R-:W-:Y:S02]  /*0590*/  PLOP3.LUT P2, PT, PT, PT, PT, 0x8, 0x80 ;  /* 0x000000000080781c */ /* 0x000fe40003f4e170 */
[----:B------:R-:W-:-:S09]  /*05a0*/  PLOP3.LUT P3, PT, P1, PT, PT, 0x8, 0x80 ;  /* 0x000000000080781c */ /* 0x000fd20000f6e170 */
[----:B------:R-:W-:Y:S01]  /*05b0*/  VOTEU.ALL UP0, P1 ;  /* 0x0000000000ff7886 */ /* 0x000fe20000800000 */
[----:B------:R-:W-:-:S04]  /*05c0*/  VOTEU.ALL UP1, P1 ;  /* 0x0000000000ff7886 */ /* 0x000fc80000820000 */
[----:B------:R-:W1:Y:S01]  /*05d0*/  @!UP0 LDCU.64 UR6, c[0x0][0x348] ;  /* 0x00006900ff0687ac */ /* 0x000e620008000a00 */
[----:B------:R-:W-:Y:S01]  /*05e0*/  @!UP0 UIADD3 UR11, UPT, UPT, UR15, 0x40, URZ ;  /* 0x000000400f0b8890 */ /* 0x000fe2000fffe0ff */
[----:B------:R-:W3:Y:S01]  /*05f0*/  LDSM.16.M88.4 R8, [R24+0x800] ;  /* 0x000800001808783b */ /* 0x000ee20000000200 */
[----:B------:R-:W-:Y:S01]  /*0600*/  BAR.SYNC.DEFER_BLOCKING 0x0 ;  /* 0x0000000000007b1d */ /* 0x000fe20000010000 */
[----:B0-----:R-:W-:Y:S02]  /*0610*/  HMNMX2.BF16_V2.XORSIGN R4, |R4|, |R5|, !PT ;  /* 0x4000000504047240 */ /* 0x001fe40007a40200 */
[----:B------:R-:W-:-:S04]  /*0620*/  HMNMX2.BF16_V2.XORSIGN R6, |R6|, |R7|, !PT ;  /* 0x4000000706067240 */ /* 0x000fc80007a40200 */
[----:B------:R-:W-:-:S04]  /*0630*/  HMNMX2.BF16_V2.XORSIGN R4, |R4|, |R6|, !PT ;  /* 0x4000000604047240 */ /* 0x000fc80007a40200 */
[----:B------:R-:W-:Y:S01]  /*0640*/  HMNMX2.BF16_V2.XORSIGN R4, |R4|, |RZ|.H0_H0, !PT ;  /* 0x600000ff04047240 */ /* 0x000fe20007a40200 */
[----:B------:R-:W0:Y:S01]  /*0650*/  LDSM.16.M88.4 R12, [R24+0x1000] ;  /* 0x00100000180c783b */ /* 0x000e220000000200 */
[----:B------:R-:W-:Y:S01]  /*0660*/  BAR.SYNC.DEFER_BLOCKING 0x0 ;  /* 0x0000000000007b1d */ /* 0x000fe20000010000 */
[----:B---3--:R-:W-:Y:S02]  /*0670*/  HMNMX2.BF16_V2.XORSIGN R8, |R8|, |R9|, !PT ;  /* 0x4000000908087240 */ /* 0x008fe40007a40200 */
[----:B------:R-:W-:-:S04]  /*0680*/  HMNMX2.BF16_V2.XORSIGN R10, |R10|, |R11|, !PT ;  /* 0x4000000b0a0a7240 */ /* 0x000fc80007a40200 */
[----:B------:R-:W-:-:S04]  /*0690*/  HMNMX2.BF16_V2.XORSIGN R8, |R8|, |R10|, !PT ;  /* 0x4000000a08087240 */ /* 0x000fc80007a40200 */
[----:B------:R-:W-:Y:S01]  /*06a0*/  HMNMX2.BF16_V2.XORSIGN R4, |R8|, |R4|, !PT ;  /* 0x4000000408047240 */ /* 0x000fe20007a40200 */
[----:B------:R-:W3:Y:S01]  /*06b0*/  LDSM.16.M88.4 R16, [R24+0x1800] ;  /* 0x001800001810783b */ /* 0x000ee20000000200 */
[----:B------:R-:W-:Y:S01]  /*06c0*/  BAR.SYNC.DEFER_BLOCKING 0x0 ;  /* 0x0000000000007b1d */ /* 0x000fe20000010000 */
[----:B0-----:R-:W-:Y:S02]  /*06d0*/  HMNMX2.BF16_V2.XORSIGN R12, |R12|, |R13|, !PT ;  /* 0x4000000d0c0c7240 */ /* 0x001fe40007a40200 */
[----:B------:R-:W-:-:S04]  /*06e0*/  HMNMX2.BF16_V2.XORSIGN R6, |R14|, |R15|, !PT ;  /* 0x4000000f0e067240 */ /* 0x000fc80007a40200 */
[----:B------:R-:W-:-:S04]  /*06f0*/  HMNMX2.BF16_V2.XORSIGN R6, |R12|, |R6|, !PT ;  /* 0x400000060c067240 */ /* 0x000fc80007a40200 */
[----:B------:R-:W-:Y:S01]  /*0700*/  HMNMX2.BF16_V2.XORSIGN R4, |R6|, |R4|, !PT ;  /* 0x4000000406047240 */ /* 0x000fe20007a40200 */
[----:B------:R0:W-:Y:S01]  /*0710*/  @P1 SYNCS.ARRIVE.TRANS64.A1T0 RZ, [R2+URZ+0x4010], RZ ;  /* 0x004010ff02ff19a7 */ /* 0x0001e200081000ff */
[----:B---3--:R-:W-:Y:S02]  /*0720*/  HMNMX2.BF16_V2.XORSIGN R16, |R16|, |R17|, !PT ;  /* 0x4000001110107240 */ /* 0x008fe40007a40200 */
[----:B------:R-:W-:-:S04]  /*0730*/  HMNMX2.BF16_V2.XORSIGN R8, |R18|, |R19|, !PT ;  /* 0x4000001312087240 */ /* 0x000fc80007a40200 */
[----:B------:R-:W-:-:S04]  /*0740*/  HMNMX2.BF16_V2.XORSIGN R8, |R16|, |R8|, !PT ;  /* 0x4000000810087240 */ /* 0x000fc80007a40200 */
[----:B------:R-:W-:Y:S01]  /*0750*/  HMNMX2.BF16_V2.XORSIGN R20, |R8|, |R4|, !PT ;  /* 0x4000000408147240 */ /* 0x000fe20007a40200 */
[----:B01----:R-:W-:-:S07]  /*0760*/  @!P1 VIADD R4, R2, 0x4010 ;  /* 0x0000401002049836 */ /* 0x003fce0000000000 */
.L_x_25:
        /* <DEDUP_REMOVED lines=9> */
[----:B------:R-:W-:Y:S03]  /*0800*/  BSSY.RECONVERGENT B0, `(.L_x_26) ;  /* 0x0000006000007945 */ /* 0x000fe60003800200 */
[----:B------:R0:W-:Y:S01]  /*0810*/  @!P1 SYNCS.ARRIVE.TRANS64 RZ, [R2+URZ+0x4010], R5 ;  /* 0x0040100502ff99a7 */ /* 0x0001e200080000ff */
[----:B------:R1:W-:Y:S06]  /*0820*/  MEMBAR.ALL.CTA ;  /* 0x0000000000007992 */ /* 0x0003ec0000008000 */
[----:B-1----:R-:W1:Y:S02]  /*0830*/  FENCE.VIEW.ASYNC.S ;  /* 0x00000000000073c6 */ /* 0x002e640000000000 */
[----:B-1----:R-:W1:Y:S02]  /*0840*/  SYNCS.PHASECHK.TRANS64.TRYWAIT P2, [R2+URZ+0x4008], R25 ;  /* 0x00400819020075a7 */ /* 0x002e6400080411ff */
[----:B01----:R-:W-:Y:S05]  /*0850*/  @!P2 BRA `(.L_x_27) ;  /* 0x000000080090a947 */ /* 0x003fea0003800000 */
.L_x_39:
[----:B------:R-:W-:Y:S05]  /*0860*/  BSYNC.RECONVERGENT B0 ;  /* 0x0000000000007941 */ /* 0x000fea0003800200 */
.L_x_26:
[----:B------:R-:W0:Y:S01]  /*0870*/  LDSM.16.M88.4 R4, [R24+0x2000] ;  /* 0x002000001804783b */ /* 0x000e220000000200 */
[----:B------:R-:W-:Y:S01]  /*0880*/  BAR.SYNC.DEFER_BLOCKING 0x0 ;  /* 0x0000000000007b1d */ /* 0x000fe20000010000 */
[----:B------:R-:W-:Y:S01]  /*0890*/  PLOP3.LUT P2, PT, PT, PT, PT, 0x8, 0x80 ;  /* 0x000000000080781c */ /* 0x000fe20003f4e170 */
[----:B------:R-:W-:Y:S01]  /*08a0*/  @!UP0 UIADD3 UR14, UPT, UPT, UR14, 0x40, URZ ;  /* 0x000000400e0e8890 */ /* 0x000fe2000fffe0ff */
[----:B------:R-:W-:Y:S01]  /*08b0*/  PLOP3.LUT P3, PT, P1, PT, PT, 0x8, 0x80 ;  /* 0x000000000080781c */ /* 0x000fe20000f6e170 */
[----:B------:R-:W-:Y:S02]  /*08c0*/  @!UP0 UIADD3 UR15, UPT, UPT, UR15, 0x40, URZ ;  /* 0x000000400f0f8890 */ /* 0x000fe4000fffe0ff */
[----:B------:R-:W1:Y:S01]  /*08d0*/  @!UP0 LDCU.64 UR6, c[0x0][0x348] ;  /* 0x00006900ff0687ac */ /* 0x000e620008000a00 */
[----:B------:R-:W-:Y:S01]  /*08e0*/  VOTEU.ALL UP0, P1 ;  /* 0x0000000000ff7886 */ /* 0x000fe20000800000 */
[----:B------:R-:W3:Y:S01]  /*08f0*/  LDSM.16.M88.4 R8, [R24+0x2800] ;  /* 0x002800001808783b */ /* 0x000ee20000000200 */
[----:B------:R-:W-:Y:S01]  /*0900*/  BAR.SYNC.DEFER_BLOCKING 0x0 ;  /* 0x0000000000007b1d */ /* 0x000fe20000010000 */
[----:B0-----:R-:W-:Y:S01]  /*0910*/  HMNMX2.BF16_V2.XORSIGN R4, |R4|, |R5|, !PT ;  /* 0x4000000504047240 */ /* 0x001fe20007a40200 */
[----:B------:R-:W-:Y:S01]  /*0920*/  @!P1 VIADD R5, R2, 0x2000 ;  /* 0x0000200002059836 */ /* 0x000fe20000000000 */
[----:B------:R-:W-:-:S04]  /*0930*/  HMNMX2.BF16_V2.XORSIGN R6, |R6|, |R7|, !PT ;  /* 0x4000000706067240 */ /* 0x000fc80007a40200 */
[----:B------:R-:W-:-:S04]  /*0940*/  HMNMX2.BF16_V2.XORSIGN R4, |R4|, |R6|, !PT ;  /* 0x4000000604047240 */ /* 0x000fc80007a40200 */
[----:B------:R-:W-:Y:S01]  /*0950*/  HMNMX2.BF16_V2.XORSIGN R4, |R4|, |R20|, !PT ;  /* 0x4000001404047240 */ /* 0x000fe20007a40200 */
        /* <DEDUP_REMOVED lines=18> */
.L_x_28:
[----:B------:R-:W-:-:S13]  /*0a80*/  @P3 ELECT P2, URZ, PT ;  /* 0x0000000000ff382f */ /* 0x000fda0003840000 */
[----:B------:R-:W-:Y:S02]  /*0a90*/  @P2 R2UR.BROADCAST UR13, R4 ;  /* 0x00000000040d22ca */ /* 0x000fe400008e0000 */
        /* <DEDUP_REMOVED lines=12> */
.L_x_40:
[----:B------:R-:W-:Y:S05]  /*0b60*/  BSYNC.RECONVERGENT B0 ;  /* 0x0000000000007941 */ /* 0x000fea0003800200 */
.L_x_29:
[----:B------:R-:W0:Y:S01]  /*0b70*/  LDSM.16.M88.4 R4, [R24] ;  /* 0x000000001804783b */ /* 0x000e220000000200 */
[----:B------:R-:W-:Y:S01]  /*0b80*/  BSSY.RECONVERGENT B0, `(.L_x_31) ;  /* 0x0000011000007945 */ /* 0x000fe20003800200 */
[----:B------:R-:W-:Y:S06]  /*0b90*/  BAR.SYNC.DEFER_BLOCKING 0x0 ;  /* 0x0000000000007b1d */ /* 0x000fec0000010000 */
[----:B------:R-:W1:Y:S02]  /*0ba0*/  LDSM.16.M88.4 R8, [R24+0x800] ;  /* 0x000800001808783b */ /* 0x000e640000000200 */
[----:B------:R-:W-:Y:S01]  /*0bb0*/  BAR.SYNC.DEFER_BLOCKING 0x0 ;  /* 0x0000000000007b1d */ /* 0x000fe20000010000 */
[----:B0-----:R-:W-:-:S02]  /*0bc0*/  HMNMX2.BF16_V2.XORSIGN R4, |R4|, |R5|, !PT ;  /* 0x4000000504047240 */ /* 0x001fc40007a40200 */
[----:B------:R-:W-:-:S04]  /*0bd0*/  HMNMX2.BF16_V2.XORSIGN R6, |R6|, |R7|, !PT ;  /* 0x4000000706067240 */ /* 0x000fc80007a40200 */
[----:B------:R-:W-:Y:S01]  /*0be0*/  HMNMX2.BF16_V2.XORSIGN R4, |R4|, |R6|, !PT ;  /* 0x4000000604047240 */ /* 0x000fe20007a40200 */
[----:B------:R0:W3:Y:S01]  /*0bf0*/  LDSM.16.M88.4 R20, [R24+0x1000] ;  /* 0x001000001814783b */ /* 0x0000e20000000200 */
[----:B------:R-:W-:Y:S01]  /*0c00*/  BAR.SYNC.DEFER_BLOCKING 0x0 ;  /* 0x0000000000007b1d */ /* 0x000fe20000010000 */
[----:B-1----:R-:W-:Y:S02]  /*0c10*/  HMNMX2.BF16_V2.XORSIGN R8, |R8|, |R9|, !PT ;  /* 0x4000000908087240 */ /* 0x002fe40007a40200 */
[----:B------:R-:W-:-:S03]  /*0c20*/  HMNMX2.BF16_V2.XORSIGN R10, |R10|, |R11|, !PT ;  /* 0x4000000b0a0a7240 */ /* 0x000fc60007a40200 */
[----:B------:R0:W1:Y:S02]  /*0c30*/  LDSM.16.M88.4 R16, [R24+0x1800] ;  /* 0x001800001810783b */ /* 0x0000640000000200 */
[----:B------:R-:W-:Y:S06]  /*0c40*/  BAR.SYNC.DEFER_BLOCKING 0x0 ;  /* 0x0000000000007b1d */ /* 0x000fec0000010000 */
[----:B------:R4:W-:Y:S06]  /*0c50*/  MEMBAR.ALL.CTA ;  /* 0x0000000000007992 */ /* 0x0009ec0000008000 */
[----:B----4-:R-:W4:Y:S02]  /*0c60*/  FENCE.VIEW.ASYNC.S ;  /* 0x00000000000073c6 */ /* 0x010f240000000000 */
[----:B----4-:R-:W4:Y:S02]  /*0c70*/  SYNCS.PHASECHK.TRANS64.TRYWAIT P1, [R2+URZ+0x4018], R25 ;  /* 0x00401819020075a7 */ /* 0x010f2400080211ff */
[----:B01-34-:R-:W-:Y:S05]  /*0c80*/  @!P1 BRA `(.L_x_32) ;  /* 0x00000004009c9947 */ /* 0x01bfea0003800000 */
.L_x_41:
[----:B------:R-:W-:Y:S05]  /*0c90*/  BSYNC.RECONVERGENT B0 ;  /* 0x0000000000007941 */ /* 0x000fea0003800200 */
.L_x_31:
[----:B------:R-:W0:Y:S01]  /*0ca0*/  LDSM.16.M88.4 R12, [R24+0x2000] ;  /* 0x00200000180c783b */ /* 0x000e220000000200 */
[----:B------:R-:W-:Y:S01]  /*0cb0*/  HMNMX2.BF16_V2.XORSIGN R25, |R8|, |R10|, !PT ;  /* 0x4000000a08197240 */ /* 0x000fe20007a40200 */
[----:B------:R-:W1:Y:S01]  /*0cc0*/  LDCU UR6, c[0x0][0x360] ;  /* 0x00006c00ff0677ac */ /* 0x000e620008000800 */
[----:B------:R-:W-:Y:S01]  /*0cd0*/  HMNMX2.BF16_V2.XORSIGN R4, |R4|, |R26|, !PT ;  /* 0x4000001a04047240 */ /* 0x000fe20007a40200 */
[----:B------:R-:W-:Y:S01]  /*0ce0*/  BAR.SYNC.DEFER_BLOCKING 0x0 ;  /* 0x0000000000007b1d */ /* 0x000fe20000010000 */
[----:B------:R-:W-:Y:S02]  /*0cf0*/  HMNMX2.BF16_V2.XORSIGN R26, |R20|, |R21|, !PT ;  /* 0x40000015141a7240 */ /* 0x000fe40007a40200 */
[----:B------:R-:W-:Y:S02]  /*0d00*/  HMNMX2.BF16_V2.XORSIGN R25, |R25|, |R4|, !PT ;  /* 0x4000000419197240 */ /* 0x000fe40007a40200 */
[----:B------:R-:W-:Y:S01]  /*0d10*/  HMNMX2.BF16_V2.XORSIGN R27, |R22|, |R23|, !PT ;  /* 0x40000017161b7240 */ /* 0x000fe20007a40200 */
[----:B------:R-:W3:Y:S01]  /*0d20*/  LDCU.64 UR8, c[0x0][0x358] ;  /* 0x00006b00ff0877ac */ /* 0x000ee20008000a00 */
[----:B------:R-:W-:Y:S01]  /*0d30*/  HMNMX2.BF16_V2.XORSIGN R16, |R16|, |R17|, !PT ;  /* 0x4000001110107240 */ /* 0x000fe20007a40200 */
[----:B------:R-:W-:Y:S01]  /*0d40*/  BSSY B0, `(.L_x_33) ;  /* 0x000004c000007945 */ /* 0x000fe20003800000 */
[----:B------:R-:W-:-:S02]  /*0d50*/  HMNMX2.BF16_V2.XORSIGN R26, |R26|, |R27|, !PT ;  /* 0x4000001b1a1a7240 */ /* 0x000fc40007a40200 */
[----:B------:R-:W-:Y:S02]  /*0d60*/  HMNMX2.BF16_V2.XORSIGN R18, |R18|, |R19|, !PT ;  /* 0x4000001312127240 */ /* 0x000fe40007a40200 */
[----:B------:R-:W-:Y:S02]  /*0d70*/  HMNMX2.BF16_V2.XORSIGN R25, |R26|, |R25|, !PT ;  /* 0x400000191a197240 */ /* 0x000fe40007a40200 */
[----:B------:R-:W-:Y:S01]  /*0d80*/  HMNMX2.BF16_V2.XORSIGN R16, |R16|, |R18|, !PT ;  /* 0x4000001210107240 */ /* 0x000fe20007a40200 */
[----:B-1----:R-:W-:-:S03]  /*0d90*/  IMAD R0, R0, UR6, R3 ;  /* 0x0000000600007c24 */ /* 0x002fc6000f8e0203 */
[----:B------:R-:W-:Y:S01]  /*0da0*/  HMNMX2.BF16_V2.XORSIGN R16, |R16|, |R25|, !PT ;  /* 0x4000001910107240 */ /* 0x000fe20007a40200 */
[----:B------:R-:W1:Y:S01]  /*0db0*/  LDSM.16.M88.4 R8, [R24+0x2800] ;  /* 0x002800001808783b */ /* 0x000e620000000200 */
[----:B------:R-:W-:Y:S01]  /*0dc0*/  BAR.SYNC.DEFER_BLOCKING 0x0 ;  /* 0x0000000000007b1d */ /* 0x000fe20000010000 */
[----:B0-----:R-:W-:Y:S02]  /*0dd0*/  HMNMX2.BF16_V2.XORSIGN R12, |R12|, |R13|, !PT ;  /* 0x4000000d0c0c7240 */ /* 0x001fe40007a40200 */
[----:B------:R-:W-:-:S04]  /*0de0*/  HMNMX2.BF16_V2.XORSIGN R14, |R14|, |R15|, !PT ;  /* 0x4000000f0e0e7240 */ /* 0x000fc80007a40200 */
[----:B------:R-:W-:-:S04]  /*0df0*/  HMNMX2.BF16_V2.XORSIGN R12, |R12|, |R14|, !PT ;  /* 0x4000000e0c0c7240 */ /* 0x000fc80007a40200 */
[----:B------:R-:W-:Y:S01]  /*0e00*/  HMNMX2.BF16_V2.XORSIGN R12, |R12|, |R16|, !PT ;  /* 0x400000100c0c7240 */ /* 0x000fe20007a40200 */
[----:B------:R-:W0:Y:S01]  /*0e10*/  LDSM.16.M88.4 R4, [R24+0x3000] ;  /* 0x003000001804783b */ /* 0x000e220000000200 */
[----:B------:R-:W-:Y:S01]  /*0e20*/  BAR.SYNC.DEFER_BLOCKING 0x0 ;  /* 0x0000000000007b1d */ /* 0x000fe20000010000 */
[----:B-1----:R-:W-:Y:S02]  /*0e30*/  HMNMX2.BF16_V2.XORSIGN R8, |R8|, |R9|, !PT ;  /* 0x4000000908087240 */ /* 0x002fe40007a40200 */
[----:B------:R-:W-:Y:S02]  /*0e40*/  HMNMX2.BF16_V2.XORSIGN R10, |R10|, |R11|, !PT ;  /* 0x4000000b0a0a7240 */ /* 0x000fe40007a40200 */
[----:B------:R-:W-:Y:S02]  /*0e50*/  LOP3.LUT P1, R9, R3, 0x1f, RZ, 0xc0, !PT ;  /* 0x0000001f03097812 */ /* 0x000fe4000782c0ff */
[----:B------:R-:W-:Y:S02]  /*0e60*/  HMNMX2.BF16_V2.XORSIGN R8, |R8|, |R10|, !PT ;  /* 0x4000000a08087240 */ /* 0x000fe40007a40200 */
[----:B------:R-:W-:-:S02]  /*0e70*/  SHF.R.U32.HI R3, RZ, 0x5, R0 ;  /* 0x00000005ff037819 */ /* 0x000fc40000011600 */
[----:B------:R-:W-:Y:S01]  /*0e80*/  HMNMX2.BF16_V2.XORSIGN R8, |R8|, |R12|, !PT ;  /* 0x4000000c08087240 */ /* 0x000fe20007a40200 */
[----:B------:R-:W1:Y:S01]  /*0e90*/  LDSM.16.M88.4 R20, [R24+0x3800] ;  /* 0x003800001814783b */ /* 0x000e620000000200 */
[----:B0-----:R-:W-:Y:S02]  /*0ea0*/  HMNMX2.BF16_V2.XORSIGN R4, |R4|, |R5|, !PT ;  /* 0x4000000504047240 */ /* 0x001fe40007a40200 */
[----:B------:R-:W-:-:S04]  /*0eb0*/  HMNMX2.BF16_V2.XORSIGN R6, |R6|, |R7|, !PT ;  /* 0x4000000706067240 */ /* 0x000fc80007a40200 */
[----:B------:R-:W-:-:S04]  /*0ec0*/  HMNMX2.BF16_V2.XORSIGN R4, |R4|, |R6|, !PT ;  /* 0x4000000604047240 */ /* 0x000fc80007a40200 */
[----:B------:R-:W-:Y:S02]  /*0ed0*/  HMNMX2.BF16_V2.XORSIGN R4, |R4|, |R8|, !PT ;  /* 0x4000000804047240 */ /* 0x000fe40007a40200 */
[----:B-1----:R-:W-:Y:S02]  /*0ee0*/  HMNMX2.BF16_V2.XORSIGN R20, |R20|, |R21|, !PT ;  /* 0x4000001514147240 */ /* 0x002fe40007a40200 */
[----:B------:R-:W-:-:S04]  /*0ef0*/  HMNMX2.BF16_V2.XORSIGN R10, |R22|, |R23|, !PT ;  /* 0x40000017160a7240 */ /* 0x000fc80007a40200 */
[----:B------:R-:W-:-:S04]  /*0f00*/  HMNMX2.BF16_V2.XORSIGN R10, |R20|, |R10|, !PT ;  /* 0x4000000a140a7240 */ /* 0x000fc80007a40200 */
[----:B------:R-:W-:-:S05]  /*0f10*/  HMNMX2.BF16_V2.XORSIGN R4, |R10|, |R4|, !PT ;  /* 0x400000040a047240 */ /* 0x000fca0007a40200 */
[C---:B------:R-:W-:Y:S01]  /*0f20*/  PRMT R5, R4.reuse, 0x7632, R5 ;  /* 0x0000763204057816 */ /* 0x040fe20000000005 */
[----:B------:R-:W-:-:S04]  /*0f30*/  IMAD.U32 R4, R4, 0x10000, RZ ;  /* 0x0001000004047824 */ /* 0x000fc800078e00ff */
[----:B------:R-:W-:-:S05]  /*0f40*/  IMAD.U32 R5, R5, 0x10000, RZ ;  /* 0x0001000005057824 */ /* 0x000fca00078e00ff */
[----:B------:R-:W-:-:S05]  /*0f50*/  FMNMX.XORSIGN R4, |R4|, |R5|, !PT ;  /* 0x4000000504047209 */ /* 0x000fca0007840200 */
[----:B------:R-:W-:-:S05]  /*0f60*/  FADD R6, |R4|, -RZ ;  /* 0x800000ff04067221 */ /* 0x000fca0000000200 */
[----:B------:R0:W1:Y:S02]  /*0f70*/  SHFL.DOWN PT, R5, R6, 0x10, 0x1f ;  /* 0x0a001f0006057f89 */ /* 0x00006400000e0000 */
[----:B0-----:R-:W-:Y:S01]  /*0f80*/  IMAD.U32 R6, RZ, RZ, UR4 ;  /* 0x00000004ff067e24 */ /* 0x001fe2000f8e00ff */
[----:B-1----:R-:W-:-:S05]  /*0f90*/  FMNMX R5, |R4|, R5, !PT ;  /* 0x0000000504057209 */ /* 0x002fca0007800200 */
[----:B------:R-:W0:Y:S02]  /*0fa0*/  SHFL.DOWN PT, R4, R5, 0x8, 0x1f ;  /* 0x09001f0005047f89 */ /* 0x000e2400000e0000 */
[----:B0-----:R-:W-:-:S05]  /*0fb0*/  FMNMX R4, R5, R4, !PT ;  /* 0x0000000405047209 */ /* 0x001fca0007800000 */
[----:B------:R-:W0:Y:S02]  /*0fc0*/  SHFL.DOWN PT, R7, R4, 0x4, 0x1f ;  /* 0x08801f0004077f89 */ /* 0x000e2400000e0000 */
[----:B0-----:R-:W-:-:S05]  /*0fd0*/  FMNMX R8, R4, R7, !PT ;  /* 0x0000000704087209 */ /* 0x001fca0007800000 */
[----:B------:R-:W0:Y:S02]  /*0fe0*/  SHFL.DOWN PT, R7, R8, 0x2, 0x1f ;  /* 0x08401f0008077f89 */ /* 0x000e2400000e0000 */
[----:B0-----:R-:W-:Y:S01]  /*0ff0*/  FMNMX R10, R8, R7, !PT ;  /* 0x00000007080a7209 */ /* 0x001fe20007800000 */
[----:B------:R-:W-:-:S04]  /*1000*/  IMAD.U32 R7, RZ, RZ, UR5 ;  /* 0x00000005ff077e24 */ /* 0x000fc8000f8e00ff */
[----:B------:R-:W0:Y:S01]  /*1010*/  SHFL.DOWN PT, R11, R10, 0x1, 0x1f ;  /* 0x08201f000a0b7f89 */ /* 0x000e2200000e0000 */
[C---:B------:R-:W-:Y:S01]  /*1020*/  @!P1 IMAD.WIDE.U32 R4, R3.reuse, 0x4, R6 ;  /* 0x0000000403049825 */ /* 0x040fe200078e0006 */
[----:B0-----:R-:W-:Y:S01]  /*1030*/  FMNMX R11, R10, R11, !PT ;  /* 0x0000000b0a0b7209 */ /* 0x001fe20007800000 */
[----:B------:R-:W-:Y:S06]  /*1040*/  BAR.SYNC.DEFER_BLOCKING 0x0 ;  /* 0x0000000000007b1d */ /* 0x000fec0000010000 */
[----:B---3--:R0:W-:Y:S02]  /*1050*/  @!P1 ST.E desc[UR8][R4.64+0x4040], R11 ;  /* 0x0040400b04009985 */ /* 0x0081e4000c101908 */
[----:B------:R-:W-:Y:S01]  /*1060*/  BAR.SYNC.DEFER_BLOCKING 0x0 ;  /* 0x0000000000007b1d */ /* 0x000fe20000010000 */
[----:B------:R-:W-:-:S13]  /*1070*/  ISETP.NE.AND P1, PT, R3, 0x2, PT ;  /* 0x000000020300780c */ /* 0x000fda0003f25270 */
[----:B0-----:R-:W-:Y:S05]  /*1080*/  @P1 BRA `(.L_x_34) ;  /* 0x00000000005c1947 */ /* 0x001fea0003800000 */
[C---:B------:R-:W-:Y:S01]  /*1090*/  ISETP.GT.U32.AND P1, PT, R9.reuse, 0x3, PT ;  /* 0x000000030900780c */ /* 0x040fe20003f24070 */
[----:B------:R-:W-:Y:S01]  /*10a0*/  BSSY.RECONVERGENT B1, `(.L_x_35) ;  /* 0x0000006000017945 */ /* 0x000fe20003800200 */
[----:B------:R-:W-:Y:S01]  /*10b0*/  ISETP.NE.AND P2, PT, R9, RZ, PT ;  /* 0x000000ff0900720c */ /* 0x000fe20003f45270 */
[----:B------:R-:W-:-:S10]  /*10c0*/  IMAD.MOV.U32 R4, RZ, RZ, RZ ;  /* 0x000000ffff047224 */ /* 0x000fd400078e00ff */
[----:B------:R-:W-:Y:S05]  /*10d0*/  @P1 BRA `(.L_x_36) ;  /* 0x0000000000081947 */ /* 0x000fea0003800000 */
[----:B------:R-:W-:-:S06]  /*10e0*/  IMAD.WIDE.U32 R4, R9, 0x4, R6 ;  /* 0x0000000409047825 */ /* 0x000fcc00078e0006 */
[----:B------:R0:W5:Y:S02]  /*10f0*/  LD.E R4, desc[UR8][R4.64+0x4040] ;  /* 0x0040400804047980 */ /* 0x000164000c101900 */
.L_x_36:
[----:B------:R-:W-:Y:S05]  /*1100*/  BSYNC.RECONVERGENT B1 ;  /* 0x0000000000017941 */ /* 0x000fea0003800200 */
.L_x_35:
[----:B------:R-:W-:-:S03]  /*1110*/  UMOV UR4, 0xffffffff ;  /* 0xffffffff00047882 */ /* 0x000fc60000000000 */
[----:B------:R-:W-:Y:S05]  /*1120*/  BRA.DIV UR4, `(.L_x_37) ;  /* 0x0000000204807947 */ /* 0x000fea000b800000 */
[----:B-----5:R-:W1:Y:S02]  /*1130*/  SHFL.DOWN PT, R3, R4, 0x2, 0x1f ;  /* 0x08401f0004037f89 */ /* 0x020e6400000e0000 */
[----:B-1----:R-:W-:-:S05]  /*1140*/  FMNMX R3, R3, R4, !PT ;  /* 0x0000000403037209 */ /* 0x002fca0007800000 */
[----:B------:R1:W3:Y:S02]  /*1150*/  SHFL.DOWN PT, R0, R3, 0x1, 0x1f ;  /* 0x08201f0003007f89 */ /* 0x0002e400000e0000 */
.L_x_44:
[----:B---3--:R-:W-:Y:S01]  /*1160*/  FMNMX R0, R3, R0, !PT ;  /* 0x0000000003007209 */ /* 0x008fe20007800000 */
[----:B------:R-:W-:Y:S06]  /*1170*/  @P2 BRA `(.L_x_34) ;  /* 0x0000000000202947 */ /* 0x000fec0003800000 */
[----:B-1----:R-:W1:Y:S01]  /*1180*/  S2R R3, SR_LANEID ;  /* 0x0000000000037919 */ /* 0x002e620000000000 */
[----:B0-----:R-:W0:Y:S01]  /*1190*/  LDC.64 R4, c[0x0][0x400] ;  /* 0x00010000ff047b82 */ /* 0x001e220000000a00 */
[----:B------:R-:W-:Y:S01]  /*11a0*/  VOTEU.ANY UR4, UPT, PT ;  /* 0x0000000000047886 */ /* 0x000fe200038e0100 */
[----:B------:R-:W-:Y:S01]  /*11b0*/  CREDUX.MAX.S32 UR5, R0 ;  /* 0x00000000000572cc */ /* 0x000fe20000000200 */
[----:B------:R-:W-:-:S06]  /*11c0*/  UFLO.U32 UR4, UR4 ;  /* 0x00000004000472bd */ /* 0x000fcc00080e0000 */
[----:B-1----:R-:W-:-:S06]  /*11d0*/  ISETP.EQ.U32.AND P1, PT, R3, UR4, PT ;  /* 0x0000000403007c0c */ /* 0x002fcc000bf22070 */
[----:B------:R-:W-:-:S07]  /*11e0*/  IMAD.U32 R3, RZ, RZ, UR5 ;  /* 0x00000005ff037e24 */ /* 0x000fce000f8e00ff */
[----:B0-----:R3:W-:Y:S02]  /*11f0*/  @P1 REDG.E.MAX.S32.STRONG.GPU desc[UR8][R4.64], R3 ;  /* 0x000000030400198e */ /* 0x0017e4000d12e308 */
.L_x_34:
[----:B------:R-:W-:Y:S05]  /*1200*/  BSYNC B0 ;  /* 0x0000000000007941 */ /* 0x000fea0003800000 */
.L_x_33:
[----:B------:R-:W-:Y:S05]  /*1210*/  @P0 EXIT ;  /* 0x000000000000094d */ /* 0x000fea0003800000 */
[----:B------:R-:W4:Y:S02]  /*1220*/  SYNCS.CCTL.IV [R2+URZ+0x4000] ;  /* 0x00400000020079b1 */ /* 0x000f2400080000ff */
[----:B----4-:R-:W4:Y:S02]  /*1230*/  SYNCS.CCTL.IV [R2+URZ+0x4008] ;  /* 0x00400800020079b1 */ /* 0x010f2400080000ff */
[----:B----4-:R-:W4:Y:S02]  /*1240*/  SYNCS.CCTL.IV [R2+URZ+0x4010] ;  /* 0x00401000020079b1 */ /* 0x010f2400080000ff */
[----:B----4-:R-:W-:Y:S01]  /*1250*/  SYNCS.CCTL.IV [R2+URZ+0x4018] ;  /* 0x00401800020079b1 */ /* 0x010fe200080000ff */
[----:B------:R-:W-:Y:S05]  /*1260*/  EXIT ;  /* 0x000000000000794d */ /* 0x000fea0003800000 */
.L_x_24:
[----:B------:R-:W0:Y:S02]  /*1270*/  SYNCS.PHASECHK.TRANS64.TRYWAIT P1, [R2+URZ+0x4000], R25 ;  /* 0x00400019020075a7 */ /* 0x000e2400080211ff */
[----:B0-----:R-:W-:Y:S05]  /*1280*/  @!P1 BRA `(.L_x_24) ;  /* 0xfffffffc00f89947 */ /* 0x001fea000383ffff */
[----:B------:R-:W-:Y:S05]  /*1290*/  BRA `(.L_x_38) ;  /* 0xfffffff000ac7947 */ /* 0x000fea000383ffff */
.L_x_27:
[----:B------:R-:W0:Y:S02]  /*12a0*/  SYNCS.PHASECHK.TRANS64.TRYWAIT P2, [R2+URZ+0x4008], R25 ;  /* 0x00400819020075a7 */ /* 0x000e2400080411ff */
[----:B0-----:R-:W-:Y:S05]  /*12b0*/  @!P2 BRA `(.L_x_27) ;  /* 0xfffffffc00f8a947 */ /* 0x001fea000383ffff */
[----:B------:R-:W-:Y:S05]  /*12c0*/  BRA `(.L_x_39) ;  /* 0xfffffff400647947 */ /* 0x000fea000383ffff */
.L_x_30:
[----:B------:R-:W0:Y:S02]  /*12d0*/  SYNCS.PHASECHK.TRANS64.TRYWAIT P1, [R2+URZ+0x4010], R25 ;  /* 0x00401019020075a7 */ /* 0x000e2400080211ff */
[----:B0-----:R-:W-:Y:S05]  /*12e0*/  @!P1 BRA `(.L_x_30) ;  /* 0xfffffffc00f89947 */ /* 0x001fea000383ffff */
[----:B------:R-:W-:Y:S05]  /*12f0*/  BRA `(.L_x_40) ;  /* 0xfffffff800187947 */ /* 0x000fea000383ffff */
.L_x_32:
[----:B------:R-:W0:Y:S02]  /*1300*/  SYNCS.PHASECHK.TRANS64.TRYWAIT P1, [R2+URZ+0x4018], R25 ;  /* 0x00401819020075a7 */ /* 0x000e2400080211ff */
[----:B0-----:R-:W-:Y:S05]  /*1310*/  @!P1 BRA `(.L_x_32) ;  /* 0xfffffffc00f89947 */ /* 0x001fea000383ffff */
[----:B------:R-:W-:Y:S05]  /*1320*/  BRA `(.L_x_41) ;  /* 0xfffffff800587947 */ /* 0x000fea000383ffff */
.L_x_37:
[----:B------:R-:W-:Y:S02]  /*1330*/  IMAD.MOV.U32 R6, RZ, RZ, 0x2 ;  /* 0x00000002ff067424 */ /* 0x000fe400078e00ff */
[----:B------:R-:W-:Y:S02]  /*1340*/  IMAD.MOV.U32 R7, RZ, RZ, 0x1f ;  /* 0x0000001fff077424 */ /* 0x000fe400078e00ff */
[----:B0-----:R-:W-:-:S07]  /*1350*/  IMAD.MOV.U32 R5, RZ, RZ, -0x1 ;  /* 0xffffffffff057424 */ /* 0x001fce00078e00ff */
[----:B--2--5:R-:W-:Y:S05]  /*1360*/  WARPSYNC.COLLECTIVE R5, `(.L_x_42) ;  /* 0x0000000005087348 */ /* 0x024fea0003c00000 */
[----:B-----5:R0:W1:Y:S02]  /*1370*/  SHFL.DOWN P1, R0, R4, R6, R7 ;  /* 0x0800000604007389 */ /* 0x0200640000020007 */
[----:B012---:R-:W-:Y:S05]  /*1380*/  ENDCOLLECTIVE ;  /* 0x000000000000791b */ /* 0x007fea0003800000 */
.L_x_42:
[----:B------:R-:W-:Y:S02]  /*1390*/  IMAD.MOV.U32 R6, RZ, RZ, 0x1 ;  /* 0x00000001ff067424 */ /* 0x000fe400078e00ff */
[----:B------:R-:W-:-:S05]  /*13a0*/  IMAD.MOV.U32 R3, RZ, RZ, R0 ;  /* 0x000000ffff037224 */ /* 0x000fca00078e0000 */
[----:B------:R-:W-:-:S05]  /*13b0*/  FMNMX R3, R3, R4, !PT ;  /* 0x0000000403037209 */ /* 0x000fca0007800000 */
[----:B------:R-:W-:-:S07]  /*13c0*/  IMAD.MOV.U32 R4, RZ, RZ, R3 ;  /* 0x000000ffff047224 */ /* 0x000fce00078e0003 */
[----:B------:R-:W-:Y:S05]  /*13d0*/  WARPSYNC.COLLECTIVE R5, `(.L_x_43) ;  /* 0x0000000005087348 */ /* 0x000fea0003c00000 */
[----:B------:R0:W1:Y:S02]  /*13e0*/  SHFL.DOWN P1, R0, R4, R6, R7 ;  /* 0x0800000604007389 */ /* 0x0000640000020007 */
[----:B01----:R-:W-:Y:S05]  /*13f0*/  ENDCOLLECTIVE ;  /* 0x000000000000791b */ /* 0x003fea0003800000 */
.L_x_43:
[----:B------:R-:W-:Y:S05]  /*1400*/  BRA `(.L_x_44) ;  /* 0xfffffffc00547947 */ /* 0x000fea000383ffff */
.L_x_45:
        /* <DEDUP_REMOVED lines=15> */
.L_x_257:


//--------------------- .text._ZN18transformer_engine54_GLOBAL__N__9c5707b3_21_hadamard_transform_cu_748ca6b521HadamardAmaxTmaKernelI13__nv_bfloat16Li16ELi128ELi128ELi64ELi64ELi128ELi1ELb0ELb1ELb0EEEv14CUtensorMap_stPfS4_S4_ttmm --------------------------
	.section	.text._ZN18transformer_engine54_GLOBAL__N__9c5707b3_21_hadamard_transform_cu_748ca6b521HadamardAmaxTmaKernelI13__nv_bfloat16Li16ELi128ELi128ELi64ELi64ELi128ELi1ELb0ELb1ELb0EEEv14CUtensorMap_stPfS4_S4_ttmm,"ax",@progbits
	.align	128
.text._ZN18transformer_engine54_GLOBAL__N__9c5707b3_21_hadamard_transform_cu_748ca6b521HadamardAmaxTmaKernelI13__nv_bfloat16Li16ELi128ELi128ELi64ELi64ELi128ELi1ELb0ELb1ELb0EEEv14CUtensorMap_stPfS4_S4_ttmm:
        .type           _ZN18transformer_engine54_GLOBAL__N__9c5707b3_21_hadamard_transform_cu_748ca6b521HadamardAmaxTmaKernelI13__nv_bfloat16Li16ELi128ELi128ELi64ELi64ELi128ELi1ELb0ELb1ELb0EEEv14CUtensorMap_stPfS4_S4_ttmm,@function
        .size           _ZN18transformer_engine54_GLOBAL__N__9c5707b3_21_hadamard_transform_cu_748ca6b521HadamardAmaxTmaKernelI13__nv_bfloat16Li16ELi128ELi128ELi64ELi64ELi128ELi1ELb0ELb1ELb0EEEv14CUtensorMap_stPfS4_S4_ttmm,(.L_x_258 - _ZN18transformer_engine54_GLOBAL__N__9c5707b3_21_hadamard_transform_cu_748ca6b521HadamardAmaxTmaKernelI13__nv_bfloat16Li16ELi128ELi128ELi64ELi64ELi128ELi1ELb0ELb1ELb0EEEv14CUtensorMap_stPfS4_S4_ttmm)
        .other          _ZN18transformer_engine54_GLOBAL__N__9c5707b3_21_hadamard_transform_cu_748ca6b521HadamardAmaxTmaKernelI13__nv_bfloat16Li16ELi128ELi128ELi64ELi64ELi128ELi1ELb0ELb1ELb0EEEv14CUtensorMap_stPfS4_S4_ttmm,@"STO_CUDA_ENTRY STV_DEFAULT"
_ZN18transformer_engine54_GLOBAL__N__9c5707b3_21_hadamard_transform_cu_748ca6b521HadamardAmaxTmaKernelI13__nv_bfloat16Li16ELi128ELi128ELi64ELi64ELi128ELi1ELb0ELb1ELb0EEEv14CUtensorMap_stPfS4_S4_ttmm:
        /* <DEDUP_REMOVED lines=32> */
.L_x_47:
[----:B0-----:R-:W-:Y:S05]  /*0200*/  BSYNC.RECONVERGENT B0 ;  /* 0x0000000000007941 */ /* 0x001fea0003800200 */
.L_x_46:
        /* <DEDUP_REMOVED lines=10> */
.L_x_48:
[----:B------:R-:W-:-:S13]  /*02b0*/  @P2 ELECT P1, URZ, PT ;  /* 0x0000000000ff282f */ /* 0x000fda0003820000 */
[----:B------:R-:W-:Y:S02]  /*02c0*/  @P1 R2UR.BROADCAST UR12, R26 ;  /* 0x000000001a0c12ca */ /* 0x000fe400008e0000 */
[----:B------:R-:W-:-:S11]  /*02d0*/  @P1 PLOP3.LUT P2, PT, P1, PT, PT, 0x8, 0x80 ;  /* 0x000000000080181c */ /* 0x000fd60000f4e170 */
[----:B0-----:R1:W-:Y:S01]  /*02e0*/  @!UP1 UTMALDG.2D [UR12], [UR6] ;  /* 0x0000000c060095b4 */ /* 0x0013e20008008000 */
[----:B------:R-:W-:Y:S01]  /*02f0*/  PLOP3.LUT P1, PT, PT, PT, PT, 0x8, 0x80 ;  /* 0x000000000080781c */ /* 0x000fe20003f2e170 */
[----:B-1----:R-:W-:-:S12]  /*0300*/  @P2 BRA.U.ANY `(.L_x_48) ;  /* 0xfffffffd00e82947 */ /* 0x002fd8000393ffff */
[----:B------:R-:W-:Y:S01]  /*0310*/  IMAD.SHL.U32 R4, R28, 0x2, RZ ;  /* 0x000000021c047824 */ /* 0x000fe200078e00ff */
[----:B------:R-:W0:Y:S01]  /*0320*/  LDC R13, c[0x0][0x418] ;  /* 0x00010600ff0d7b82 */ /* 0x000e220000000800 */
[----:B------:R-:W-:Y:S01]  /*0330*/  SHF.R.U32.HI R7, RZ, 0x2, R28 ;  /* 0x00000002ff077819 */ /* 0x000fe2000001161c */
[----:B------:R-:W-:Y:S01]  /*0340*/  @!P0 IMAD.MOV.U32 R11, RZ, RZ, 0x2000 ;  /* 0x00002000ff0b8424 */ /* 0x000fe200078e00ff */
[----:B------:R-:W-:Y:S01]  /*0350*/  PLOP3.LUT P1, PT, PT, PT, PT, 0x8, 0x80 ;  /* 0x000000000080781c */ /* 0x000fe20003f2e170 */
[----:B------:R-:W1:Y:S01]  /*0360*/  @!UP0 LDCU.64 UR6, c[0x0][0x348] ;  /* 0x00006900ff0687ac */ /* 0x000e620008000a00 */
[----:B------:R-:W-:Y:S02]  /*0370*/  LOP3.LUT R4, R4, 0x6, RZ, 0xc0, !PT ;  /* 0x0000000604047812 */ /* 0x000fe400078ec0ff */
[C---:B------:R-:W-:Y:S01]  /*0380*/  LOP3.LUT R9, R7.reuse, 0x7, RZ, 0xc0, !PT ;  /* 0x0000000707097812 */ /* 0x040fe200078ec0ff */
[----:B------:R2:W-:Y:S01]  /*0390*/  @!P0 SYNCS.ARRIVE.TRANS64 RZ, [R26+URZ+0x4000], R11 ;  /* 0x0040000b1aff89a7 */ /* 0x0005e200080000ff */
[C---:B------:R-:W-:Y:S01]  /*03a0*/  LOP3.LUT R10, R4.reuse, 0x1, RZ, 0xfc, !PT ;  /* 0x00000001040a7812 */ /* 0x040fe200078efcff */
[----:B------:R-:W-:Y:S01]  /*03b0*/  @!UP0 UIADD3 UR10, UPT, UPT, UR14, 0x40, URZ ;  /* 0x000000400e0a8890 */ /* 0x000fe2000fffe0ff */
[----:B------:R-:W-:Y:S01]  /*03c0*/  LOP3.LUT R12, R4, 0x9, RZ, 0xfc, !PT ;  /* 0x00000009040c7812 */ /* 0x000fe200078efcff */
[----:B------:R-:W-:Y:S01]  /*03d0*/  VOTEU.ALL UP0, P0 ;  /* 0x0000000000ff7886 */ /* 0x000fe20000000000 */
[----:B------:R-:W-:-:S02]  /*03e0*/  LOP3.LUT R2, R7, R4, RZ, 0xc0, !PT ;  /* 0x0000000407027212 */ /* 0x000fc400078ec0ff */
[----:B------:R-:W-:Y:S02]  /*03f0*/  LOP3.LUT R6, R9, 0x8, R4, 0xec, !PT ;  /* 0x0000000809067812 */ /* 0x000fe400078eec04 */
[----:B------:R-:W-:Y:S01]  /*0400*/  LOP3.LUT R3, R10, 0x7, R7, 0x80, !PT ;  /* 0x000000070a037812 */ /* 0x000fe200078e8007 */
[----:B------:R-:W-:Y:S01]  /*0410*/  @P0 IMAD.U32 R26, RZ, RZ, UR8 ;  /* 0x00000008ff1a0e24 */ /* 0x000fe2000f8e00ff */
[--C-:B------:R-:W-:Y:S01]  /*0420*/  LOP3.LUT R8, R4, 0x8, R9.reuse, 0xe0, !PT ;  /* 0x0000000804087812 */ /* 0x100fe200078ee009 */
[----:B------:R-:W-:Y:S01]  /*0430*/  POPC R2, R2 ;  /* 0x0000000200027309 */ /* 0x000fe20000000000 */
[----:B------:R-:W-:Y:S02]  /*0440*/  LOP3.LUT R5, R10, 0x8, R9, 0xe0, !PT ;  /* 0x000000080a057812 */ /* 0x000fe400078ee009 */
[C---:B------:R-:W-:Y:S01]  /*0450*/  LOP3.LUT R7, R12.reuse, 0x7, R7, 0x80, !PT ;  /* 0x000000070c077812 */ /* 0x040fe200078e8007 */
[----:B------:R3:W-:Y:S01]  /*0460*/  @P0 SYNCS.ARRIVE.TRANS64.A1T0 RZ, [R26+URZ+0x4000], RZ ;  /* 0x004000ff1aff09a7 */ /* 0x0007e200081000ff */
[----:B------:R-:W-:-:S02]  /*0470*/  LOP3.LUT R15, R12, 0x8, R9, 0xe0, !PT ;  /* 0x000000080c0f7812 */ /* 0x000fc400078ee009 */
[----:B0-----:R-:W-:Y:S01]  /*0480*/  LOP3.LUT R9, R13, 0xffff, RZ, 0xc0, !PT ;  /* 0x0000ffff0d097812 */ /* 0x001fe200078ec0ff */
[----:B------:R0:W4:Y:S01]  /*0490*/  POPC R14, R8 ;  /* 0x00000008000e7309 */ /* 0x0001220000000000 */
[----:B------:R-:W-:Y:S02]  /*04a0*/  PLOP3.LUT P2, PT, P0, PT, PT, 0x8, 0x80 ;  /* 0x000000000080781c */ /* 0x000fe4000074e170 */
[--C-:B--2---:R-:W-:Y:S02]  /*04b0*/  SHF.R.U32.HI R11, RZ, R4, R9.reuse ;  /* 0x00000004ff0b7219 */ /* 0x104fe40000011609 */
[--C-:B------:R-:W-:Y:S02]  /*04c0*/  SHF.R.U32.HI R10, RZ, R10, R9.reuse ;  /* 0x0000000aff0a7219 */ /* 0x100fe40000011609 */
[----:B------:R-:W-:Y:S01]  /*04d0*/  SHF.R.U32.HI R12, RZ, R12, R9 ;  /* 0x0000000cff0c7219 */ /* 0x000fe20000011609 */
[----:B------:R-:W2:Y:S01]  /*04e0*/  POPC R6, R6 ;  /* 0x0000000600067309 */ /* 0x000ea20000000000 */
[----:B0-----:R-:W-:-:S04]  /*04f0*/  LOP3.LUT R8, R4, 0x8, RZ, 0xfc, !PT ;  /* 0x0000000804087812 */ /* 0x001fc800078efcff */
[----:B------:R-:W-:-:S03]  /*0500*/  SHF.R.U32.HI R13, RZ, R8, R9 ;  /* 0x00000008ff0d7219 */ /* 0x000fc60000011609 */
[----:B------:R-:W0:Y:S01]  /*0510*/  POPC R3, R3 ;  /* 0x0000000300037309 */ /* 0x000e220000000000 */
[-C--:B----4-:R-:W-:Y:S02]  /*0520*/  LOP3.LUT R14, R14, R11.reuse, RZ, 0x3c, !PT ;  /* 0x0000000b0e0e7212 */ /* 0x090fe400078e3cff */
[C---:B------:R-:W-:Y:S02]  /*0530*/  LOP3.LUT R11, R2.reuse, R11, RZ, 0x3c, !PT ;  /* 0x0000000b020b7212 */ /* 0x040fe400078e3cff */
[-C--:B------:R-:W-:Y:S01]  /*0540*/  LOP3.LUT R2, R2, R13.reuse, RZ, 0x3c, !PT ;  /* 0x0000000d02027212 */ /* 0x080fe200078e3cff */
[----:B------:R-:W-:Y:S01]  /*0550*/  IMAD.U32 R14, R14, -0x80000000, RZ ;  /* 0x800000000e0e7824 */ /* 0x000fe200078e00ff */
[----:B--2---:R-:W-:Y:S01]  /*0560*/  LOP3.LUT R6, R6, R13, RZ, 0x3c, !PT ;  /* 0x0000000d06067212 */ /* 0x004fe200078e3cff */
[----:B------:R-:W2:Y:S01]  /*0570*/  POPC R5, R5 ;  /* 0x0000000500057309 */ /* 0x000ea20000000000 */
[----:B------:R-:W-:Y:S02]  /*0580*/  IMAD.U32 R11, R11, -0x80000000, RZ ;  /* 0x800000000b0b7824 */ /* 0x000fe400078e00ff */
[----:B------:R-:W-:-:S02]  /*0590*/  IMAD.U32 R2, R2, -0x80000000, RZ ;  /* 0x8000000002027824 */ /* 0x000fc400078e00ff */
[----:B------:R-:W-:Y:S01]  /*05a0*/  IMAD.U32 R6, R6, -0x80000000, RZ ;  /* 0x8000000006067824 */ /* 0x000fe200078e00ff */
[-C--:B0-----:R-:W-:Y:S02]  /*05b0*/  LOP3.LUT R3, R3, R10.reuse, RZ, 0x3c, !PT ;  /* 0x0000000a03037212 */ /* 0x081fe400078e3cff */
[----:B------:R-:W0:Y:S03]  /*05c0*/  POPC R7, R7 ;  /* 0x0000000700077309 */ /* 0x000e260000000000 */
[----:B------:R-:W-:Y:S01]  /*05d0*/  IMAD.U32 R3, R3, -0x80000000, RZ ;  /* 0x8000000003037824 */ /* 0x000fe200078e00ff */
[----:B--2---:R-:W-:-:S04]  /*05e0*/  LOP3.LUT R5, R5, R10, RZ, 0x3c, !PT ;  /* 0x0000000a05057212 */ /* 0x004fc800078e3cff */
[----:B------:R-:W2:Y:S01]  /*05f0*/  POPC R15, R15 ;  /* 0x0000000f000f7309 */ /* 0x000ea20000000000 */
[----:B------:R-:W-:Y:S02]  /*0600*/  IMAD.MOV.U32 R10, RZ, RZ, 0x3e800000 ;  /* 0x3e800000ff0a7424 */ /* 0x000fe400078e00ff */
[----:B------:R-:W-:-:S03]  /*0610*/  IMAD.U32 R5, R5, -0x80000000, RZ ;  /* 0x8000000005057824 */ /* 0x000fc600078e00ff */
[C---:B------:R-:W-:Y:S02]  /*0620*/  LOP3.LUT R8, R10.reuse, 0x80000000, R6, 0xb8, !PT ;  /* 0x800000000a087812 */ /* 0x040fe400078eb806 */
[-C--:B0-----:R-:W-:Y:S02]  /*0630*/  LOP3.LUT R7, R7, R12.reuse, RZ, 0x3c, !PT ;  /* 0x0000000c07077212 */ /* 0x081fe400078e3cff */
[C---:B------:R-:W-:Y:S02]  /*0640*/  LOP3.LUT R14, R10.reuse, 0x80000000, R14, 0xb8, !PT ;  /* 0x800000000a0e7812 */ /* 0x040fe400078eb80e */
[C---:B------:R-:W-:Y:S01]  /*0650*/  LOP3.LUT R21, R10.reuse, 0x80000000, R2, 0xb8, !PT ;  /* 0x800000000a157812 */ /* 0x040fe200078eb802 */
[----:B------:R-:W-:Y:S01]  /*0660*/  IMAD.U32 R7, R7, -0x80000000, RZ ;  /* 0x8000000007077824 */ /* 0x000fe200078e00ff */
[----:B------:R-:W-:Y:S02]  /*0670*/  LOP3.LUT R20, R10, 0x80000000, R3, 0xb8, !PT ;  /* 0x800000000a147812 */ /* 0x000fe400078eb803 */
[----:B--2---:R-:W-:-:S02]  /*0680*/  LOP3.LUT R15, R15, R12, RZ, 0x3c, !PT ;  /* 0x0000000c0f0f7212 */ /* 0x004fc400078e3cff */
[C---:B------:R-:W-:Y:S02]  /*0690*/  LOP3.LUT R5, R10.reuse, 0x80000000, R5, 0xb8, !PT ;  /* 0x800000000a057812 */ /* 0x040fe400078eb805 */
[C---:B------:R-:W-:Y:S01]  /*06a0*/  LOP3.LUT R6, R10.reuse, 0x80000000, R7, 0xb8, !PT ;  /* 0x800000000a067812 */ /* 0x040fe200078eb807 */
[----:B------:R-:W-:Y:S01]  /*06b0*/  IMAD.U32 R15, R15, -0x80000000, RZ ;  /* 0x800000000f0f7824 */ /* 0x000fe200078e00ff */
[----:B------:R-:W-:Y:S02]  /*06c0*/  LOP3.LUT R11, R10, 0x80000000, R11, 0xb8, !PT ;  /* 0x800000000a0b7812 */ /* 0x000fe400078eb80b */
[----:B------:R-:W-:Y:S01]  /*06d0*/  F2FP.BF16.F32.PACK_AB R2, R5, R14 ;  /* 0x0000000e0502723e */ /* 0x000fe200000010ff */
[----:B------:R-:W-:Y:S01]  /*06e0*/  @!P0 VIADD R5, R26, 0x2000 ;  /* 0x000020001a058836 */ /* 0x000fe20000000000 */
[----:B------:R-:W-:Y:S02]  /*06f0*/  LOP3.LUT R3, R10, 0x80000000, R15, 0xb8, !PT ;  /* 0x800000000a037812 */ /* 0x000fe400078eb80f */
[----:B------:R-:W-:Y:S01]  /*0700*/  F2FP.BF16.F32.PACK_AB R21, R6, R21 ;  /* 0x000000150615723e */ /* 0x000fe200000010ff */
[----:B------:R-:W-:Y:S01]  /*0710*/  @!P0 VIADD R6, R26, 0x4008 ;  /* 0x000040081a068836 */ /* 0x000fe20000000000 */
[----:B------:R-:W-:-:S02]  /*0720*/  F2FP.BF16.F32.PACK_AB R20, R20, R11 ;  /* 0x0000000b1414723e */ /* 0x000fc400000010ff */
[----:B-1-3--:R-:W-:-:S07]  /*0730*/  F2FP.BF16.F32.PACK_AB R3, R3, R8 ;  /* 0x000000080303723e */ /* 0x00afce00000010ff */
.L_x_49:
        /* <DEDUP_REMOVED lines=10> */
[----:B------:R-:W-:Y:S01]  /*07e0*/  IMAD.SHL.U32 R6, R28, 0x8, RZ ;  /* 0x000000081c067824 */ /* 0x000fe200078e00ff */
[----:B------:R-:W-:Y:S01]  /*07f0*/  BSSY.RECONVERGENT B0, `(.L_x_50) ;  /* 0x000000d000007945 */ /* 0x000fe20003800200 */
[----:B------:R0:W-:Y:S03]  /*0800*/  @!P0 SYNCS.ARRIVE.TRANS64 RZ, [R26+URZ+0x4008], R5 ;  /* 0x004008051aff89a7 */ /* 0x0001e600080000ff */
[----:B------:R-:W-:Y:S02]  /*0810*/  LOP3.LUT R6, R6, 0x78, RZ, 0xc0, !PT ;  /* 0x0000007806067812 */ /* 0x000fe400078ec0ff */
[----:B0-----:R-:W-:-:S04]  /*0820*/  SHF.R.U32.HI R5, RZ, 0x4, R28 ;  /* 0x00000004ff057819 */ /* 0x001fc8000001161c */
[----:B------:R-:W-:Y:S01]  /*0830*/  LOP3.LUT R5, R5, R4, RZ, 0x3c, !PT ;  /* 0x0000000405057212 */ /* 0x000fe200078e3cff */
        /* <DEDUP_REMOVED lines=8> */
.L_x_65:
[----:B------:R-:W-:Y:S05]  /*08c0*/  BSYNC.RECONVERGENT B0 ;  /* 0x0000000000007941 */ /* 0x000fea0003800200 */
.L_x_50:
        /* <DEDUP_REMOVED lines=9> */
[----:B------:R-:W2:Y:S01]  /*0960*/  LDSM.16.M88.4 R8, [R29+0x800] ;  /* 0x000800001d08783b */ /* 0x000ea20000000200 */
[C---:B0-----:R-:W-:Y:S08]  /*0970*/  HMMA.16816.F32.BF16 R4, R16.reuse, R20, RZ ;  /* 0x000000141004723c */ /* 0x041ff000000418ff */
[----:B------:R-:W-:Y:S11]  /*0980*/  HMMA.16816.F32.BF16 R16, R16, R2, RZ ;  /* 0x000000021010723c */ /* 0x000ff600000418ff */
[----:B------:R-:W-:-:S02]  /*0990*/  F2FP.BF16.F32.PACK_AB R0, R5, R4 ;  /* 0x000000040500723e */ /* 0x000fc400000010ff */
[----:B------:R-:W-:Y:S01]  /*09a0*/  F2FP.BF16.F32.PACK_AB R22, R7, R6 ;  /* 0x000000060716723e */ /* 0x000fe200000010ff */
[----:B------:R-:W-:Y:S05]  /*09b0*/  BAR.SYNC.DEFER_BLOCKING 0x0 ;  /* 0x0000000000007b1d */ /* 0x000fea0000010000 */
[----:B------:R-:W-:Y:S01]  /*09c0*/  F2FP.BF16.F32.PACK_AB R16, R17, R16 ;  /* 0x000000101110723e */ /* 0x000fe200000010ff */
[----:B--2---:R-:W-:Y:S01]  /*09d0*/  HMMA.16816.F32.BF16 R12, R8, R20, RZ ;  /* 0x00000014080c723c */ /* 0x004fe200000418ff */
[----:B------:R-:W-:-:S03]  /*09e0*/  F2FP.BF16.F32.PACK_AB R23, R19, R18 ;  /* 0x000000121317723e */ /* 0x000fc600000010ff */
[----:B------:R-:W-:-:S04]  /*09f0*/  HMNMX2.BF16_V2.XORSIGN R0, |R0|, |R16|, !PT ;  /* 0x4000001000007240 */ /* 0x000fc80007a40200 */
[----:B------:R-:W-:Y:S01]  /*0a00*/  HMMA.16816.F32.BF16 R8, R8, R2, RZ ;  /* 0x000000020808723c */ /* 0x000fe200000418ff */
[----:B------:R-:W0:Y:S10]  /*0a10*/  LDSM.16.M88.4 R4, [R29+0x1000] ;  /* 0x001000001d04783b */ /* 0x000e340000000200 */
[----:B------:R-:W-:-:S02]  /*0a20*/  F2FP.BF16.F32.PACK_AB R13, R13, R12 ;  /* 0x0000000c0d0d723e */ /* 0x000fc400000010ff */
[----:B------:R-:W-:Y:S01]  /*0a30*/  F2FP.BF16.F32.PACK_AB R14, R15, R14 ;  /* 0x0000000e0f0e723e */ /* 0x000fe200000010ff */
[----:B------:R-:W-:Y:S01]  /*0a40*/  BAR.SYNC.DEFER_BLOCKING 0x0 ;  /* 0x0000000000007b1d */ /* 0x000fe20000010000 */
[----:B------:R-:W-:-:S04]  /*0a50*/  HMNMX2.BF16_V2.XORSIGN R12, |R22|, |R23|, !PT ;  /* 0x40000017160c7240 */ /* 0x000fc80007a40200 */
[----:B------:R-:W-:Y:S02]  /*0a60*/  F2FP.BF16.F32.PACK_AB R8, R9, R8 ;  /* 0x000000080908723e */ /* 0x000fe400000010ff */
[----:B------:R-:W-:Y:S02]  /*0a70*/  F2FP.BF16.F32.PACK_AB R15, R11, R10 ;  /* 0x0000000a0b0f723e */ /* 0x000fe400000010ff */
[----:B------:R-:W-:Y:S02]  /*0a80*/  HMNMX2.BF16_V2.XORSIGN R0, |R0|, |R12|, !PT ;  /* 0x4000000c00007240 */ /* 0x000fe40007a40200 */
[----:B------:R-:W-:Y:S02]  /*0a90*/  HMNMX2.BF16_V2.XORSIGN R13, |R13|, |R8|, !PT ;  /* 0x400000080d0d7240 */ /* 0x000fe40007a40200 */
[----:B------:R-:W-:Y:S02]  /*0aa0*/  HMNMX2.BF16_V2.XORSIGN R14, |R14|, |R15|, !PT ;  /* 0x4000000f0e0e7240 */ /* 0x000fe40007a40200 */
[----:B------:R-:W-:-:S02]  /*0ab0*/  HMNMX2.BF16_V2.XORSIGN R0, |R0|, |RZ|.H0_H0, !PT ;  /* 0x600000ff00007240 */ /* 0x000fc40007a40200 */
[----:B------:R-:W-:-:S04]  /*0ac0*/  HMNMX2.BF16_V2.XORSIGN R13, |R13|, |R14|, !PT ;  /* 0x4000000e0d0d7240 */ /* 0x000fc80007a40200 */
[----:B------:R-:W-:Y:S01]  /*0ad0*/  HMNMX2.BF16_V2.XORSIGN R0, |R0|, |R13|, !PT ;  /* 0x4000000d00007240 */ /* 0x000fe20007a40200 */
[----:B------:R-:W2:Y:S01]  /*0ae0*/  LDSM.16.M88.4 R16, [R29+0x1800] ;  /* 0x001800001d10783b */ /* 0x000ea20000000200 */
[----:B------:R-:W-:Y:S01]  /*0af0*/  BAR.SYNC.DEFER_BLOCKING 0x0 ;  /* 0x0000000000007b1d */ /* 0x000fe20000010000 */
[C---:B0-----:R-:W-:Y:S08]  /*0b00*/  HMMA.16816.F32.BF16 R8, R4.reuse, R20, RZ ;  /* 0x000000140408723c */ /* 0x041ff000000418ff */
[----:B------:R-:W-:Y:S01]  /*0b10*/  HMMA.16816.F32.BF16 R4, R4, R2, RZ ;  /* 0x000000020404723c */ /* 0x000fe200000418ff */
[----:B------:R0:W-:Y:S10]  /*0b20*/  @P1 SYNCS.ARRIVE.TRANS64.A1T0 RZ, [R26+URZ+0x4010], RZ ;  /* 0x004010ff1aff19a7 */ /* 0x0001f400081000ff */
[----:B------:R-:W-:-:S02]  /*0b30*/  F2FP.BF16.F32.PACK_AB R15, R9, R8 ;  /* 0x00000008090f723e */ /* 0x000fc400000010ff */
[----:B------:R-:W-:-:S06]  /*0b40*/  F2FP.BF16.F32.PACK_AB R22, R11, R10 ;  /* 0x0000000a0b16723e */ /* 0x000fcc00000010ff */
[----:B------:R-:W-:Y:S01]  /*0b50*/  F2FP.BF16.F32.PACK_AB R4, R5, R4 ;  /* 0x000000040504723e */ /* 0x000fe200000010ff */
[----:B--2---:R-:W-:Y:S01]  /*0b60*/  HMMA.16816.F32.BF16 R8, R16, R20, RZ ;  /* 0x000000141008723c */ /* 0x004fe200000418ff */
[----:B------:R-:W-:-:S03]  /*0b70*/  F2FP.BF16.F32.PACK_AB R6, R7, R6 ;  /* 0x000000060706723e */ /* 0x000fc600000010ff */
[----:B------:R-:W-:Y:S02]  /*0b80*/  HMNMX2.BF16_V2.XORSIGN R4, |R15|, |R4|, !PT ;  /* 0x400000040f047240 */ /* 0x000fe40007a40200 */
[----:B------:R-:W-:Y:S02]  /*0b90*/  HMNMX2.BF16_V2.XORSIGN R6, |R22|, |R6|, !PT ;  /* 0x4000000616067240 */ /* 0x000fe40007a40200 */
[----:B------:R-:W-:Y:S02]  /*0ba0*/  HMMA.16816.F32.BF16 R16, R16, R2, RZ ;  /* 0x000000021010723c */ /* 0x000fe400000418ff */
[----:B------:R-:W-:-:S04]  /*0bb0*/  HMNMX2.BF16_V2.XORSIGN R4, |R4|, |R6|, !PT ;  /* 0x4000000604047240 */ /* 0x000fc80007a40200 */
[----:B------:R-:W-:Y:S01]  /*0bc0*/  HMNMX2.BF16_V2.XORSIGN R0, |R0|, |R4|, !PT ;  /* 0x4000000400007240 */ /* 0x000fe20007a40200 */
[----:B------:R-:W-:-:S04]  /*0bd0*/  @!P1 VIADD R4, R26, 0x4010 ;  /* 0x000040101a049836 */ /* 0x000fc80000000000 */
[----:B------:R-:W-:Y:S02]  /*0be0*/  F2FP.BF16.F32.PACK_AB R8, R9, R8 ;  /* 0x000000080908723e */ /* 0x000fe400000010ff */
[----:B------:R-:W-:-:S06]  /*0bf0*/  F2FP.BF16.F32.PACK_AB R10, R11, R10 ;  /* 0x0000000a0b0a723e */ /* 0x000fcc00000010ff */
[----:B------:R-:W-:Y:S02]  /*0c00*/  F2FP.BF16.F32.PACK_AB R16, R17, R16 ;  /* 0x000000101110723e */ /* 0x000fe400000010ff */
[----:B------:R-:W-:-:S03]  /*0c10*/  F2FP.BF16.F32.PACK_AB R5, R19, R18 ;  /* 0x000000121305723e */ /* 0x000fc600000010ff */
[----:B------:R-:W-:Y:S02]  /*0c20*/  HMNMX2.BF16_V2.XORSIGN R8, |R8|, |R16|, !PT ;  /* 0x4000001008087240 */ /* 0x000fe40007a40200 */
[----:B------:R-:W-:-:S04]  /*0c30*/  HMNMX2.BF16_V2.XORSIGN R5, |R10|, |R5|, !PT ;  /* 0x400000050a057240 */ /* 0x000fc80007a40200 */
[----:B------:R-:W-:-:S04]  /*0c40*/  HMNMX2.BF16_V2.XORSIGN R5, |R8|, |R5|, !PT ;  /* 0x4000000508057240 */ /* 0x000fc80007a40200 */
[----:B01----:R-:W-:-:S07]  /*0c50*/  HMNMX2.BF16_V2.XORSIGN R0, |R0|, |R5|, !PT ;  /* 0x4000000500007240 */ /* 0x003fce0007a40200 */
.L_x_52:
        /* <DEDUP_REMOVED lines=15> */
.L_x_66:
[----:B------:R-:W-:Y:S05]  /*0d50*/  BSYNC.RECONVERGENT B0 ;  /* 0x0000000000007941 */ /* 0x000fea0003800200 */
.L_x_53:
        /* <DEDUP_REMOVED lines=17> */
[----:B------:R-:W-:Y:S02]  /*0e70*/  HMNMX2.BF16_V2.XORSIGN R22, |R22|, |R16|, !PT ;  /* 0x4000001016167240 */ /* 0x000fe40007a40200 */
[----:B------:R-:W-:Y:S02]  /*0e80*/  HMNMX2.BF16_V2.XORSIGN R23, |R23|, |R18|, !PT ;  /* 0x4000001217177240 */ /* 0x000fe40007a40200 */
[----:B------:R-:W-:Y:S01]  /*0e90*/  HMMA.16816.F32.BF16 R8, R8, R2, RZ ;  /* 0x000000020808723c */ /* 0x000fe200000418ff */
[----:B------:R-:W0:Y:S10]  /*0ea0*/  LDSM.16.M88.4 R12, [R29+0x3000] ;  /* 0x003000001d0c783b */ /* 0x000e340000000200 */
[----:B------:R-:W-:Y:S01]  /*0eb0*/  F2FP.BF16.F32.PACK_AB R4, R5, R4 ;  /* 0x000000040504723e */ /* 0x000fe200000010ff */
[----:B------:R-:W-:Y:S07]  /*0ec0*/  BAR.SYNC.DEFER_BLOCKING 0x0 ;  /* 0x0000000000007b1d */ /* 0x000fee0000010000 */
[----:B------:R-:W-:-:S02]  /*0ed0*/  F2FP.BF16.F32.PACK_AB R9, R9, R8 ;  /* 0x000000080909723e */ /* 0x000fc400000010ff */
[----:B------:R-:W-:Y:S02]  /*0ee0*/  HMNMX2.BF16_V2.XORSIGN R8, |R22|, |R23|, !PT ;  /* 0x4000001716087240 */ /* 0x000fe40007a40200 */
[----:B------:R-:W-:Y:S02]  /*0ef0*/  F2FP.BF16.F32.PACK_AB R22, R7, R6 ;  /* 0x000000060716723e */ /* 0x000fe400000010ff */
[----:B------:R-:W-:Y:S02]  /*0f00*/  HMNMX2.BF16_V2.XORSIGN R9, |R4|, |R9|, !PT ;  /* 0x4000000904097240 */ /* 0x000fe40007a40200 */
[----:B------:R-:W-:Y:S02]  /*0f10*/  F2FP.BF16.F32.PACK_AB R11, R11, R10 ;  /* 0x0000000a0b0b723e */ /* 0x000fe400000010ff */
[----:B------:R-:W-:-:S03]  /*0f20*/  HMNMX2.BF16_V2.XORSIGN R0, |R0|, |R8|, !PT ;  /* 0x4000000800007240 */ /* 0x000fc60007a40200 */
[----:B------:R-:W-:-:S04]  /*0f30*/  HMNMX2.BF16_V2.XORSIGN R10, |R22|, |R11|, !PT ;  /* 0x4000000b160a7240 */ /* 0x000fc80007a40200 */
[----:B------:R-:W-:Y:S01]  /*0f40*/  HMNMX2.BF16_V2.XORSIGN R9, |R9|, |R10|, !PT ;  /* 0x4000000a09097240 */ /* 0x000fe20007a40200 */
[----:B------:R-:W2:Y:S03]  /*0f50*/  LDSM.16.M88.4 R16, [R29+0x3800] ;  /* 0x003800001d10783b */ /* 0x000ea60000000200 */
[----:B------:R-:W-:Y:S01]  /*0f60*/  HMNMX2.BF16_V2.XORSIGN R0, |R0|, |R9|, !PT ;  /* 0x4000000900007240 */ /* 0x000fe20007a40200 */
        /* <DEDUP_REMOVED lines=13> */
[----:B------:R-:W-:-:S05]  /*1040*/  HMNMX2.BF16_V2.XORSIGN R0, |R0|, |R11|, !PT ;  /* 0x4000000b00007240 */ /* 0x000fca0007a40200 */
[----:B------:R-:W-:Y:S01]  /*1050*/  F2FP.BF16.F32.PACK_AB R4, R5, R4 ;  /* 0x000000040504723e */ /* 0x000fe200000010ff */
[----:B------:R-:W-:Y:S01]  /*1060*/  @!P1 VIADD R5, R26, 0x2000 ;  /* 0x000020001a059836 */ /* 0x000fe20000000000 */
[----:B------:R-:W-:-:S06]  /*1070*/  F2FP.BF16.F32.PACK_AB R6, R7, R6 ;  /* 0x000000060706723e */ /* 0x000fcc00000010ff */
[----:B------:R-:W-:Y:S02]  /*1080*/  F2FP.BF16.F32.PACK_AB R16, R17, R16 ;  /* 0x000000101110723e */ /* 0x000fe400000010ff */
[----:B------:R-:W-:-:S03]  /*1090*/  F2FP.BF16.F32.PACK_AB R18, R19, R18 ;  /* 0x000000121312723e */ /* 0x000fc600000010ff */
[----:B------:R-:W-:Y:S02]  /*10a0*/  HMNMX2.BF16_V2.XORSIGN R4, |R4|, |R16|, !PT ;  /* 0x4000001004047240 */ /* 0x000fe40007a40200 */
[----:B------:R-:W-:-:S04]  /*10b0*/  HMNMX2.BF16_V2.XORSIGN R6, |R6|, |R18|, !PT ;  /* 0x4000001206067240 */ /* 0x000fc80007a40200 */
[----:B------:R-:W-:-:S04]  /*10c0*/  HMNMX2.BF16_V2.XORSIGN R4, |R4|, |R6|, !PT ;  /* 0x4000000604047240 */ /* 0x000fc80007a40200 */
[----:B------:R-:W-:Y:S01]  /*10d0*/  HMNMX2.BF16_V2.XORSIGN R0, |R0|, |R4|, !PT ;  /* 0x4000000400007240 */ /* 0x000fe20007a40200 */
[----:B01----:R-:W-:-:S07]  /*10e0*/  @!P1 VIADD R4, R26, 0x4018 ;  /* 0x000040181a049836 */ /* 0x003fce0000000000 */
.L_x_55:
        /* <DEDUP_REMOVED lines=14> */
.L_x_67:
[----:B------:R-:W-:Y:S05]  /*11d0*/  BSYNC.RECONVERGENT B0 ;  /* 0x0000000000007941 */ /* 0x000fea0003800200 */
.L_x_56:
[----:B------:R-:W0:Y:S01]  /*11e0*/  LDSM.16.M88.4 R16, [R29] ;  /* 0x000000001d10783b */ /* 0x000e220000000200 */
[----:B------:R-:W-:Y:S01]  /*11f0*/  BSSY.RECONVERGENT B0, `(.L_x_58) ;  /* 0x0000028000007945 */ /* 0x000fe20003800200 */
[----:B------:R-:W-:Y:S06]  /*1200*/  BAR.SYNC.DEFER_BLOCKING 0x0 ;  /* 0x0000000000007b1d */ /* 0x000fec0000010000 */
[----:B------:R-:W1:Y:S01]  /*1210*/  LDSM.16.M88.4 R8, [R29+0x800] ;  /* 0x000800001d08783b */ /* 0x000e620000000200 */
[C---:B0-----:R-:W-:Y:S08]  /*1220*/  HMMA.16816.F32.BF16 R12, R16.reuse, R20, RZ ;  /* 0x00000014100c723c */ /* 0x041ff000000418ff */
[----:B------:R-:W-:Y:S11]  /*1230*/  HMMA.16816.F32.BF16 R16, R16, R2, RZ ;  /* 0x000000021010723c */ /* 0x000ff600000418ff */
[----:B------:R-:W-:-:S02]  /*1240*/  F2FP.BF16.F32.PACK_AB R22, R13, R12 ;  /* 0x0000000c0d16723e */ /* 0x000fc400000010ff */
[----:B------:R-:W-:Y:S01]  /*1250*/  F2FP.BF16.F32.PACK_AB R23, R15, R14 ;  /* 0x0000000e0f17723e */ /* 0x000fe200000010ff */
[----:B------:R-:W-:Y:S05]  /*1260*/  BAR.SYNC.DEFER_BLOCKING 0x0 ;  /* 0x0000000000007b1d */ /* 0x000fea0000010000 */
[----:B------:R-:W-:Y:S01]  /*1270*/  F2FP.BF16.F32.PACK_AB R16, R17, R16 ;  /* 0x000000101110723e */ /* 0x000fe200000010ff */
[----:B-1----:R-:W-:Y:S01]  /*1280*/  HMMA.16816.F32.BF16 R4, R8, R20, RZ ;  /* 0x000000140804723c */ /* 0x002fe200000418ff */
        /* <DEDUP_REMOVED lines=15> */
[----:B------:R-:W1:Y:S01]  /*1380*/  LDSM.16.M88.4 R16, [R29+0x1800] ;  /* 0x001800001d10783b */ /* 0x000e620000000200 */
[----:B------:R-:W-:Y:S01]  /*1390*/  BAR.SYNC.DEFER_BLOCKING 0x0 ;  /* 0x0000000000007b1d */ /* 0x000fe20000010000 */
[C---:B0-----:R-:W-:Y:S08]  /*13a0*/  HMMA.16816.F32.BF16 R4, R12.reuse, R20, RZ ;  /* 0x000000140c04723c */ /* 0x041ff000000418ff */
[----:B------:R-:W-:Y:S01]  /*13b0*/  HMMA.16816.F32.BF16 R12, R12, R2, RZ ;  /* 0x000000020c0c723c */ /* 0x000fe200000418ff */
[----:B------:R0:W-:Y:S06]  /*13c0*/  MEMBAR.ALL.CTA ;  /* 0x0000000000007992 */ /* 0x0001ec0000008000 */
[----:B0-----:R-:W1:Y:S04]  /*13d0*/  FENCE.VIEW.ASYNC.S ;  /* 0x00000000000073c6 */ /* 0x001e680000000000 */
[----:B------:R-:W-:-:S02]  /*13e0*/  F2FP.BF16.F32.PACK_AB R4, R5, R4 ;  /* 0x000000040504723e */ /* 0x000fc400000010ff */
[----:B------:R-:W-:-:S06]  /*13f0*/  F2FP.BF16.F32.PACK_AB R6, R7, R6 ;  /* 0x000000060706723e */ /* 0x000fcc00000010ff */
[----:B------:R-:W-:Y:S01]  /*1400*/  F2FP.BF16.F32.PACK_AB R5, R13, R12 ;  /* 0x0000000c0d05723e */ /* 0x000fe200000010ff */
[----:B-1----:R-:W-:Y:S01]  /*1410*/  HMMA.16816.F32.BF16 R8, R16, R20, RZ ;  /* 0x000000141008723c */ /* 0x002fe200000418ff */
[----:B------:R-:W-:-:S07]  /*1420*/  F2FP.BF16.F32.PACK_AB R7, R15, R14 ;  /* 0x0000000e0f07723e */ /* 0x000fce00000010ff */
[----:B------:R-:W-:Y:S01]  /*1430*/  HMMA.16816.F32.BF16 R16, R16, R2, RZ ;  /* 0x000000021010723c */ /* 0x000fe200000418ff */
[----:B------:R-:W0:Y:S02]  /*1440*/  SYNCS.PHASECHK.TRANS64.TRYWAIT P1, [R26+URZ+0x4018], R25 ;  /* 0x004018191a0075a7 */ /* 0x000e2400080211ff */
[----:B------:R-:W-:-:S02]  /*1450*/  NOP ;  /* 0x0000000000007918 */ /* 0x000fc40000000000 */
[----:B0-----:R-:W-:-:S15]  /*1460*/  @!P1 BRA `(.L_x_59) ;  /* 0x0000000800049947 */ /* 0x001fde0003800000 */
.L_x_68:
[----:B------:R-:W-:Y:S05]  /*1470*/  BSYNC.RECONVERGENT B0 ;  /* 0x0000000000007941 */ /* 0x000fea0003800200 */
.L_x_58:
[----:B------:R-:W0:Y:S01]  /*1480*/  LDSM.16.M88.4 R12, [R29+0x2000] ;  /* 0x002000001d0c783b */ /* 0x000e220000000200 */
[----:B------:R-:W-:Y:S01]  /*1490*/  HMNMX2.BF16_V2.XORSIGN R4, |R4|, |R5|, !PT ;  /* 0x4000000504047240 */ /* 0x000fe20007a40200 */
[----:B------:R-:W1:Y:S01]  /*14a0*/  LDCU UR6, c[0x0][0x360] ;  /* 0x00006c00ff0677ac */ /* 0x000e620008000800 */
[----:B------:R-:W-:Y:S01]  /*14b0*/  HMNMX2.BF16_V2.XORSIGN R6, |R6|, |R7|, !PT ;  /* 0x4000000706067240 */ /* 0x000fe20007a40200 */
[----:B------:R-:W-:Y:S01]  /*14c0*/  BSSY B0, `(.L_x_60) ;  /* 0x000006c000007945 */ /* 0x000fe20003800000 */
[----:B------:R-:W-:Y:S01]  /*14d0*/  HMNMX2.BF16_V2.XORSIGN R22, |R0|, |R22|, !PT ;  /* 0x4000001600167240 */ /* 0x000fe20007a40200 */
[----:B------:R-:W2:Y:S01]  /*14e0*/  LDCU.64 UR8, c[0x0][0x358] ;  /* 0x00006b00ff0877ac */ /* 0x000ea20008000a00 */
[----:B------:R-:W-:Y:S01]  /*14f0*/  HMNMX2.BF16_V2.XORSIGN R0, |R4|, |R6|, !PT ;  /* 0x4000000604007240 */ /* 0x000fe20007a40200 */
[----:B------:R-:W-:Y:S01]  /*1500*/  BAR.SYNC.DEFER_BLOCKING 0x0 ;  /* 0x0000000000007b1d */ /* 0x000fe20000010000 */
[----:B------:R-:W-:Y:S02]  /*1510*/  F2FP.BF16.F32.PACK_AB R23, R9, R8 ;  /* 0x000000080917723e */ /* 0x000fe400000010ff */
[----:B------:R-:W-:-:S02]  /*1520*/  F2FP.BF16.F32.PACK_AB R24, R11, R10 ;  /* 0x0000000a0b18723e */ /* 0x000fc400000010ff */
[----:B------:R-:W-:Y:S02]  /*1530*/  F2FP.BF16.F32.PACK_AB R16, R17, R16 ;  /* 0x000000101110723e */ /* 0x000fe400000010ff */
[----:B------:R-:W-:Y:S02]  /*1540*/  F2FP.BF16.F32.PACK_AB R18, R19, R18 ;  /* 0x000000121312723e */ /* 0x000fe400000010ff */
[----:B------:R-:W-:Y:S02]  /*1550*/  HMNMX2.BF16_V2.XORSIGN R22, |R22|, |R0|, !PT ;  /* 0x4000000016167240 */ /* 0x000fe40007a40200 */
[----:B------:R-:W-:Y:S01]  /*1560*/  HMNMX2.BF16_V2.XORSIGN R16, |R23|, |R16|, !PT ;  /* 0x4000001017107240 */ /* 0x000fe20007a40200 */
[----:B-1----:R-:W-:Y:S01]  /*1570*/  IMAD R27, R27, UR6, R28 ;  /* 0x000000061b1b7c24 */ /* 0x002fe2000f8e021c */
[----:B------:R-:W-:-:S04]  /*1580*/  HMNMX2.BF16_V2.XORSIGN R18, |R24|, |R18|, !PT ;  /* 0x4000001218127240 */ /* 0x000fc80007a40200 */
[----:B------:R-:W-:-:S04]  /*1590*/  HMNMX2.BF16_V2.XORSIGN R0, |R16|, |R18|, !PT ;  /* 0x4000001210007240 */ /* 0x000fc80007a40200 */
[----:B------:R-:W-:Y:S01]  /*15a0*/  HMNMX2.BF16_V2.XORSIGN R0, |R22|, |R0|, !PT ;  /* 0x4000000016007240 */ /* 0x000fe20007a40200 */
[----:B------:R-:W1:Y:S01]  /*15b0*/  LDSM.16.M88.4 R4, [R29+0x2800] ;  /* 0x002800001d04783b */ /* 0x000e620000000200 */
[----:B------:R-:W-:Y:S01]  /*15c0*/  BAR.SYNC.DEFER_BLOCKING 0x0 ;  /* 0x0000000000007b1d */ /* 0x000fe20000010000 */
[C---:B0-----:R-:W-:Y:S08]  /*15d0*/  HMMA.16816.F32.BF16 R8, R12.reuse, R20, RZ ;  /* 0x000000140c08723c */ /* 0x041ff000000418ff */
[----:B------:R-:W-:Y:S11]  /*15e0*/  HMMA.16816.F32.BF16 R12, R12, R2, RZ ;  /* 0x000000020c0c723c */ /* 0x000ff600000418ff */
[----:B------:R-:W-:Y:S01]  /*15f0*/  F2FP.BF16.F32.PACK_AB R24, R9, R8 ;  /* 0x000000080918723e */ /* 0x000fe200000010ff */
[----:B------:R-:W0:Y:S01]  /*1600*/  LDSM.16.M88.4 R16, [R29+0x3000] ;  /* 0x003000001d10783b */ /* 0x000e220000000200 */
[----:B------:R-:W-:Y:S01]  /*1610*/  F2FP.BF16.F32.PACK_AB R23, R11, R10 ;  /* 0x0000000a0b17723e */ /* 0x000fe200000010ff */
[----:B------:R-:W-:Y:S05]  /*1620*/  BAR.SYNC.DEFER_BLOCKING 0x0 ;  /* 0x0000000000007b1d */ /* 0x000fea0000010000 */
[----:B------:R-:W-:-:S02]  /*1630*/  F2FP.BF16.F32.PACK_AB R12, R13, R12 ;  /* 0x0000000c0d0c723e */ /* 0x000fc400000010ff */
[----:B------:R-:W-:-:S03]  /*1640*/  F2FP.BF16.F32.PACK_AB R14, R15, R14 ;  /* 0x0000000e0f0e723e */ /* 0x000fc600000010ff */
[----:B------:R-:W-:Y:S02]  /*1650*/  HMNMX2.BF16_V2.XORSIGN R24, |R24|, |R12|, !PT ;  /* 0x4000000c18187240 */ /* 0x000fe40007a40200 */
[----:B------:R-:W-:Y:S02]  /*1660*/  HMNMX2.BF16_V2.XORSIGN R22, |R23|, |R14|, !PT ;  /* 0x4000000e17167240 */ /* 0x000fe40007a40200 */
[----:B-1----:R-:W-:Y:S02]  /*1670*/  HMMA.16816.F32.BF16 R12, R4, R20, RZ ;  /* 0x00000014040c723c */ /* 0x002fe400000418ff */
[----:B------:R-:W-:-:S04]  /*1680*/  HMNMX2.BF16_V2.XORSIGN R24, |R24|, |R22|, !PT ;  /* 0x4000001618187240 */ /* 0x000fc80007a40200 */
[----:B------:R-:W-:Y:S02]  /*1690*/  HMNMX2.BF16_V2.XORSIGN R0, |R0|, |R24|, !PT ;  /* 0x4000001800007240 */ /* 0x000fe40007a40200 */
[----:B------:R-:W-:Y:S01]  /*16a0*/  HMMA.16816.F32.BF16 R4, R4, R2, RZ ;  /* 0x000000020404723c */ /* 0x000fe200000418ff */
[----:B------:R-:W1:Y:S10]  /*16b0*/  LDSM.16.M88.4 R8, [R29+0x3800] ;  /* 0x003800001d08783b */ /* 0x000e740000000200 */
[----:B------:R-:W-:-:S02]  /*16c0*/  F2FP.BF16.F32.PACK_AB R22, R13, R12 ;  /* 0x0000000c0d16723e */ /* 0x000fc400000010ff */
[----:B------:R-:W-:Y:S02]  /*16d0*/  F2FP.BF16.F32.PACK_AB R25, R15, R14 ;  /* 0x0000000e0f19723e */ /* 0x000fe400000010ff */
[C---:B0-----:R-:W-:Y:S04]  /*16e0*/  HMMA.16816.F32.BF16 R12, R16.reuse, R20, RZ ;  /* 0x00000014100c723c */ /* 0x041fe800000418ff */
[----:B------:R-:W-:Y:S02]  /*16f0*/  F2FP.BF16.F32.PACK_AB R4, R5, R4 ;  /* 0x000000040504723e */ /* 0x000fe400000010ff */
[----:B------:R-:W-:Y:S02]  /*1700*/  F2FP.BF16.F32.PACK_AB R6, R7, R6 ;  /* 0x000000060706723e */ /* 0x000fe400000010ff */
[----:B------:R-:W-:Y:S01]  /*1710*/  HMMA.16816.F32.BF16 R16, R16, R2, RZ ;  /* 0x000000021010723c */ /* 0x000fe200000418ff */
[----:B------:R-:W-:-:S10]  /*1720*/  HMNMX2.BF16_V2.XORSIGN R4, |R22|, |R4|, !PT ;  /* 0x4000000416047240 */ /* 0x000fd40007a40200 */
[----:B------:R-:W-:Y:S02]  /*1730*/  F2FP.BF16.F32.PACK_AB R12, R13, R12 ;  /* 0x0000000c0d0c723e */ /* 0x000fe400000010ff */
[----:B------:R-:W-:-:S06]  /*1740*/  F2FP.BF16.F32.PACK_AB R14, R15, R14 ;  /* 0x0000000e0f0e723e */ /* 0x000fcc00000010ff */
[----:B------:R-:W-:Y:S01]  /*1750*/  F2FP.BF16.F32.PACK_AB R7, R19, R18 ;  /* 0x000000121307723e */ /* 0x000fe200000010ff */
[C---:B-1----:R-:W-:Y:S08]  /*1760*/  HMMA.16816.F32.BF16 R20, R8.reuse, R20, RZ ;  /* 0x000000140814723c */ /* 0x042ff000000418ff */
[----:B------:R-:W-:Y:S01]  /*1770*/  HMMA.16816.F32.BF16 R8, R8, R2, RZ ;  /* 0x000000020808723c */ /* 0x000fe200000418ff */
[----:B------:R-:W-:-:S02]  /*1780*/  HMNMX2.BF16_V2.XORSIGN R2, |R25|, |R6|, !PT ;  /* 0x4000000619027240 */ /* 0x000fc40007a40200 */
[----:B------:R-:W-:Y:S02]  /*1790*/  F2FP.BF16.F32.PACK_AB R6, R17, R16 ;  /* 0x000000101106723e */ /* 0x000fe400000010ff */
[----:B------:R-:W-:Y:S02]  /*17a0*/  HMNMX2.BF16_V2.XORSIGN R2, |R4|, |R2|, !PT ;  /* 0x4000000204027240 */ /* 0x000fe40007a40200 */
[----:B------:R-:W-:Y:S02]  /*17b0*/  HMNMX2.BF16_V2.XORSIGN R3, |R14|, |R7|, !PT ;  /* 0x400000070e037240 */ /* 0x000fe40007a40200 */
[----:B------:R-:W-:Y:S02]  /*17c0*/  HMNMX2.BF16_V2.XORSIGN R6, |R12|, |R6|, !PT ;  /* 0x400000060c067240 */ /* 0x000fe40007a40200 */
[----:B------:R-:W-:Y:S02]  /*17d0*/  F2FP.BF16.F32.PACK_AB R20, R21, R20 ;  /* 0x000000141514723e */ /* 0x000fe400000010ff */
[----:B------:R-:W-:-:S02]  /*17e0*/  F2FP.BF16.F32.PACK_AB R22, R23, R22 ;  /* 0x000000161716723e */ /* 0x000fc400000010ff */
[----:B------:R-:W-:Y:S02]  /*17f0*/  HMNMX2.BF16_V2.XORSIGN R0, |R0|, |R2|, !PT ;  /* 0x4000000200007240 */ /* 0x000fe40007a40200 */
[----:B------:R-:W-:Y:S02]  /*1800*/  HMNMX2.BF16_V2.XORSIGN R3, |R6|, |R3|, !PT ;  /* 0x4000000306037240 */ /* 0x000fe40007a40200 */
[----:B------:R-:W-:Y:S02]  /*1810*/  F2FP.BF16.F32.PACK_AB R8, R9, R8 ;  /* 0x000000080908723e */ /* 0x000fe400000010ff */
[----:B------:R-:W-:Y:S02]  /*1820*/  F2FP.BF16.F32.PACK_AB R11, R11, R10 ;  /* 0x0000000a0b0b723e */ /* 0x000fe400000010ff */
[----:B------:R-:W-:Y:S02]  /*1830*/  HMNMX2.BF16_V2.XORSIGN R0, |R0|, |R3|, !PT ;  /* 0x4000000300007240 */ /* 0x000fe40007a40200 */
[----:B------:R-:W-:-:S02]  /*1840*/  HMNMX2.BF16_V2.XORSIGN R8, |R20|, |R8|, !PT ;  /* 0x4000000814087240 */ /* 0x000fc40007a40200 */
[----:B------:R-:W-:Y:S01]  /*1850*/  HMNMX2.BF16_V2.XORSIGN R4, |R22|, |R11|, !PT ;  /* 0x4000000b16047240 */ /* 0x000fe20007a40200 */
[----:B------:R-:W-:Y:S01]  /*1860*/  BAR.SYNC.DEFER_BLOCKING 0x0 ;  /* 0x0000000000007b1d */ /* 0x000fe20000010000 */
[----:B------:R-:W-:Y:S02]  /*1870*/  LOP3.LUT P1, R7, R28, 0x1f, RZ, 0xc0, !PT ;  /* 0x0000001f1c077812 */ /* 0x000fe4000782c0ff */
[----:B------:R-:W-:-:S04]  /*1880*/  HMNMX2.BF16_V2.XORSIGN R4, |R8|, |R4|, !PT ;  /* 0x4000000408047240 */ /* 0x000fc80007a40200 */
[----:B------:R-:W-:Y:S01]  /*1890*/  HMNMX2.BF16_V2.XORSIGN R0, |R0|, |R4|, !PT ;  /* 0x4000000400007240 */ /* 0x000fe20007a40200 */
[----:B------:R-:W-:-:S04]  /*18a0*/  IMAD.U32 R4, RZ, RZ, UR4 ;  /* 0x00000004ff047e24 */ /* 0x000fc8000f8e00ff */
[C---:B------:R-:W-:Y:S01]  /*18b0*/  PRMT R2, R0.reuse, 0x7632, R2 ;  /* 0x0000763200027816 */ /* 0x040fe20000000002 */
[----:B------:R-:W-:-:S04]  /*18c0*/  IMAD.U32 R0, R0, 0x10000, RZ ;  /* 0x0001000000007824 */ /* 0x000fc800078e00ff */
[----:B------:R-:W-:-:S05]  /*18d0*/  IMAD.U32 R3, R2, 0x10000, RZ ;  /* 0x0001000002037824 */ /* 0x000fca00078e00ff */
[----:B------:R-:W-:-:S05]  /*18e0*/  FMNMX.XORSIGN R0, |R0|, |R3|, !PT ;  /* 0x4000000300007209 */ /* 0x000fca0007840200 */
[----:B------:R-:W-:-:S05]  /*18f0*/  FADD R2, |R0|, -RZ ;  /* 0x800000ff00027221 */ /* 0x000fca0000000200 */
[----:B------:R-:W0:Y:S02]  /*1900*/  SHFL.DOWN PT, R3, R2, 0x10, 0x1f ;  /* 0x0a001f0002037f89 */ /* 0x000e2400000e0000 */
[----:B0-----:R-:W-:-:S05]  /*1910*/  FMNMX R3, |R0|, R3, !PT ;  /* 0x0000000300037209 */ /* 0x001fca0007800200 */
[----:B------:R-:W0:Y:S02]  /*1920*/  SHFL.DOWN PT, R0, R3, 0x8, 0x1f ;  /* 0x09001f0003007f89 */ /* 0x000e2400000e0000 */
[----:B0-----:R-:W-:Y:S02]  /*1930*/  FMNMX R0, R3, R0, !PT ;  /* 0x0000000003007209 */ /* 0x001fe40007800000 */
[----:B------:R-:W-:-:S03]  /*1940*/  @!P1 SHF.R.U32.HI R3, RZ, 0x5, R27 ;  /* 0x00000005ff039819 */ /* 0x000fc6000001161b */
[----:B------:R-:W0:Y:S02]  /*1950*/  SHFL.DOWN PT, R5, R0, 0x4, 0x1f ;  /* 0x08801f0000057f89 */ /* 0x000e2400000e0000 */
[----:B0-----:R-:W-:-:S05]  /*1960*/  FMNMX R6, R0, R5, !PT ;  /* 0x0000000500067209 */ /* 0x001fca0007800000 */
[----:B------:R-:W0:Y:S02]  /*1970*/  SHFL.DOWN PT, R5, R6, 0x2, 0x1f ;  /* 0x08401f0006057f89 */ /* 0x000e2400000e0000 */
[----:B0-----:R-:W-:Y:S01]  /*1980*/  FMNMX R8, R6, R5, !PT ;  /* 0x0000000506087209 */ /* 0x001fe20007800000 */
[----:B------:R-:W-:-:S04]  /*1990*/  IMAD.U32 R5, RZ, RZ, UR5 ;  /* 0x00000005ff057e24 */ /* 0x000fc8000f8e00ff */
[----:B------:R-:W0:Y:S01]  /*19a0*/  SHFL.DOWN PT, R9, R8, 0x1, 0x1f ;  /* 0x08201f0008097f89 */ /* 0x000e2200000e0000 */
[----:B------:R-:W-:Y:S01]  /*19b0*/  @!P1 IMAD.WIDE.U32 R2, R3, 0x4, R4 ;  /* 0x0000000403029825 */ /* 0x000fe200078e0004 */
[----:B0-----:R-:W-:-:S05]  /*19c0*/  FMNMX R9, R8, R9, !PT ;  /* 0x0000000908097209 */ /* 0x001fca0007800000 */
[----:B--2---:R0:W-:Y:S01]  /*19d0*/  @!P1 ST.E desc[UR8][R2.64+0x4020], R9 ;  /* 0x0040200902009985 */ /* 0x0041e2000c101908 */
[----:B------:R-:W-:Y:S01]  /*19e0*/  BAR.SYNC.DEFER_BLOCKING 0x0 ;  /* 0x0000000000007b1d */ /* 0x000fe20000010000 */
[----:B------:R-:W-:-:S13]  /*19f0*/  ISETP.GT.U32.AND P1, PT, R27, 0x1f, PT ;  /* 0x0000001f1b00780c */ /* 0x000fda0003f24070 */
        /* <DEDUP_REMOVED lines=8> */
.L_x_63:
[----:B------:R-:W-:Y:S05]  /*1a80*/  BSYNC.RECONVERGENT B1 ;  /* 0x0000000000017941 */ /* 0x000fea0003800200 */
.L_x_62:
[----:B------:R-:W-:-:S03]  /*1a90*/  UMOV UR4, 0xffffffff ;  /* 0xffffffff00047882 */ /* 0x000fc60000000000 */
[----:B------:R-:W-:Y:S05]  /*1aa0*/  BRA.DIV UR4, `(.L_x_64) ;  /* 0x0000000204807947 */ /* 0x000fea000b800000 */
[----:B0----5:R-:W0:Y:S02]  /*1ab0*/  SHFL.DOWN PT, R3, R2, 0x2, 0x1f ;  /* 0x08401f0002037f89 */ /* 0x021e2400000e0000 */
[----:B0-----:R-:W-:-:S05]  /*1ac0*/  FMNMX R3, R3, R2, !PT ;  /* 0x0000000203037209 */ /* 0x001fca0007800000 */
[----:B------:R0:W1:Y:S02]  /*1ad0*/  SHFL.DOWN PT, R0, R3, 0x1, 0x1f ;  /* 0x08201f0003007f89 */ /* 0x00006400000e0000 */
.L_x_71:
[----:B-1----:R-:W-:Y:S01]  /*1ae0*/  FMNMX R0, R3, R0, !PT ;  /* 0x0000000003007209 */ /* 0x002fe20007800000 */
[----:B------:R-:W-:Y:S06]  /*1af0*/  @P2 BRA `(.L_x_61) ;  /* 0x0000000000202947 */ /* 0x000fec0003800000 */
[----:B------:R-:W1:Y:S01]  /*1b00*/  S2R R4, SR_LANEID ;  /* 0x0000000000047919 */ /* 0x000e620000000000 */
[----:B0-----:R-:W0:Y:S01]  /*1b10*/  LDC.64 R2, c[0x0][0x408] ;  /* 0x00010200ff027b82 */ /* 0x001e220000000a00 */
[----:B------:R-:W-:Y:S01]  /*1b20*/  VOTEU.ANY UR4, UPT, PT ;  /* 0x0000000000047886 */ /* 0x000fe200038e0100 */
[----:B------:R-:W-:Y:S01]  /*1b30*/  CREDUX.MAX.S32 UR5, R0 ;  /* 0x00000000000572cc */ /* 0x000fe20000000200 */
[----:B------:R-:W-:-:S12]  /*1b40*/  UFLO.U32 UR4, UR4 ;  /* 0x00000004000472bd */ /* 0x000fd800080e0000 */
[----:B------:R-:W-:Y:S01]  /*1b50*/  IMAD.U32 R5, RZ, RZ, UR5 ;  /* 0x00000005ff057e24 */ /* 0x000fe2000f8e00ff */
[----:B-1----:R-:W-:-:S13]  /*1b60*/  ISETP.EQ.U32.AND P1, PT, R4, UR4, PT ;  /* 0x0000000404007c0c */ /* 0x002fda000bf22070 */
[----:B0-----:R1:W-:Y:S02]  /*1b70*/  @P1 REDG.E.MAX.S32.STRONG.GPU desc[UR8][R2.64], R5 ;  /* 0x000000050200198e */ /* 0x0013e4000d12e308 */
.L_x_61:
[----:B------:R-:W-:Y:S05]  /*1b80*/  BSYNC B0 ;  /* 0x0000000000007941 */ /* 0x000fea0003800000 */
.L_x_60:
[----:B------:R-:W-:Y:S05]  /*1b90*/  @P0 EXIT ;  /* 0x000000000000094d */ /* 0x000fea0003800000 */
[----:B------:R-:W2:Y:S02]  /*1ba0*/  SYNCS.CCTL.IV [R26+URZ+0x4000] ;  /* 0x004000001a0079b1 */ /* 0x000ea400080000ff */
[----:B--2---:R-:W2:Y:S02]  /*1bb0*/  SYNCS.CCTL.IV [R26+URZ+0x4008] ;  /* 0x004008001a0079b1 */ /* 0x004ea400080000ff */
[----:B--2---:R-:W2:Y:S02]  /*1bc0*/  SYNCS.CCTL.IV [R26+URZ+0x4010] ;  /* 0x004010001a0079b1 */ /* 0x004ea400080000ff */
[----:B--2---:R-:W-:Y:S01]  /*1bd0*/  SYNCS.CCTL.IV [R26+URZ+0x4018] ;  /* 0x004018001a0079b1 */ /* 0x004fe200080000ff */
[----:B------:R-:W-:Y:S05]  /*1be0*/  EXIT ;  /* 0x000000000000794d */ /* 0x000fea0003800000 */
.L_x_51:
[----:B------:R-:W0:Y:S02]  /*1bf0*/  SYNCS.PHASECHK.TRANS64.TRYWAIT P1, [R26+URZ+0x4000], R25 ;  /* 0x004000191a0075a7 */ /* 0x000e2400080211ff */
[----:B0-----:R-:W-:Y:S05]  /*1c00*/  @!P1 BRA `(.L_x_51) ;  /* 0xfffffffc00f89947 */ /* 0x001fea000383ffff */
[----:B------:R-:W-:Y:S05]  /*1c10*/  BRA `(.L_x_65) ;  /* 0xffffffec00287947 */ /* 0x000fea000383ffff */
.L_x_54:
[----:B------:R-:W0:Y:S02]  /*1c20*/  SYNCS.PHASECHK.TRANS64.TRYWAIT P2, [R26+URZ+0x4008], R25 ;  /* 0x004008191a0075a7 */ /* 0x000e2400080411ff */
[----:B0-----:R-:W-:Y:S05]  /*1c30*/  @!P2 BRA `(.L_x_54) ;  /* 0xfffffffc00f8a947 */ /* 0x001fea000383ffff */
[----:B------:R-:W-:Y:S05]  /*1c40*/  BRA `(.L_x_66) ;  /* 0xfffffff000407947 */ /* 0x000fea000383ffff */
.L_x_57:
[----:B------:R-:W0:Y:S02]  /*1c50*/  SYNCS.PHASECHK.TRANS64.TRYWAIT P1, [R26+URZ+0x4010], R25 ;  /* 0x004010191a0075a7 */ /* 0x000e2400080211ff */
[----:B0-----:R-:W-:Y:S05]  /*1c60*/  @!P1 BRA `(.L_x_57) ;  /* 0xfffffffc00f89947 */ /* 0x001fea000383ffff */
[----:B------:R-:W-:Y:S05]  /*1c70*/  BRA `(.L_x_67) ;  /* 0xfffffff400547947 */ /* 0x000fea000383ffff */
.L_x_59:
[----:B------:R-:W0:Y:S02]  /*1c80*/  SYNCS.PHASECHK.TRANS64.TRYWAIT P1, [R26+URZ+0x4018], R25 ;  /* 0x004018191a0075a7 */ /* 0x000e2400080211ff */
[----:B0-----:R-:W-:Y:S05]  /*1c90*/  @!P1 BRA `(.L_x_59) ;  /* 0xfffffffc00f89947 */ /* 0x001fea000383ffff */
[----:B------:R-:W-:Y:S05]  /*1ca0*/  BRA `(.L_x_68) ;  /* 0xfffffff400f07947 */ /* 0x000fea000383ffff */
.L_x_64:
[----:B------:R-:W-:Y:S02]  /*1cb0*/  IMAD.MOV.U32 R5, RZ, RZ, 0x2 ;  /* 0x00000002ff057424 */ /* 0x000fe400078e00ff */
[----:B------:R-:W-:Y:S02]  /*1cc0*/  IMAD.MOV.U32 R7, RZ, RZ, 0x1f ;  /* 0x0000001fff077424 */ /* 0x000fe400078e00ff */
[----:B------:R-:W-:-:S07]  /*1cd0*/  IMAD.MOV.U32 R4, RZ, RZ, -0x1 ;  /* 0xffffffffff047424 */ /* 0x000fce00078e00ff */
[----:B0----5:R-:W-:Y:S05]  /*1ce0*/  WARPSYNC.COLLECTIVE R4, `(.L_x_69) ;  /* 0x0000000004087348 */ /* 0x021fea0003c00000 */
[----:B-----5:R1:W2:Y:S02]  /*1cf0*/  SHFL.DOWN P1, R0, R2, R5, R7 ;  /* 0x0800000502007389 */ /* 0x0202a40000020007 */
[----:B012---:R-:W-:Y:S05]  /*1d00*/  ENDCOLLECTIVE ;  /* 0x000000000000791b */ /* 0x007fea0003800000 */
.L_x_69:
[----:B------:R-:W-:Y:S02]  /*1d10*/  IMAD.MOV.U32 R5, RZ, RZ, 0x1 ;  /* 0x00000001ff057424 */ /* 0x000fe400078e00ff */
[----:B------:R-:W-:-:S05]  /*1d20*/  IMAD.MOV.U32 R3, RZ, RZ, R0 ;  /* 0x000000ffff037224 */ /* 0x000fca00078e0000 */
[----:B------:R-:W-:-:S05]  /*1d30*/  FMNMX R3, R3, R2, !PT ;  /* 0x0000000203037209 */ /* 0x000fca0007800000 */
[----:B------:R-:W-:-:S07]  /*1d40*/  IMAD.MOV.U32 R2, RZ, RZ, R3 ;  /* 0x000000ffff027224 */ /* 0x000fce00078e0003 */
[----:B------:R-:W-:Y:S05]  /*1d50*/  WARPSYNC.COLLECTIVE R4, `(.L_x_70) ;  /* 0x0000000004087348 */ /* 0x000fea0003c00000 */
[----:B------:R0:W1:Y:S02]  /*1d60*/  SHFL.DOWN P1, R0, R2, R5, R7 ;  /* 0x0800000502007389 */ /* 0x0000640000020007 */
[----:B01----:R-:W-:Y:S05]  /*1d70*/  ENDCOLLECTIVE ;  /* 0x000000000000791b */ /* 0x003fea0003800000 */
.L_x_70:
[----:B------:R-:W-:Y:S05]  /*1d80*/  BRA `(.L_x_71) ;  /* 0xfffffffc00547947 */ /* 0x000fea000383ffff */
.L_x_72:
        /* <DEDUP_REMOVED lines=15> */
.L_x_258:


//--------------------- .text._ZN18transformer_engine54_GLOBAL__N__9c5707b3_21_hadamard_transform_cu_748ca6b521HadamardAmaxTmaKernelI13__nv_bfloat16Li16ELi128ELi128ELi64ELi64ELi128ELi1ELb1ELb1ELb0EEEv14CUtensorMap_stPfS4_S4_ttmm --------------------------
	.section	.text._ZN18transformer_engine54_GLOBAL__N__9c5707b3_21_hadamard_transform_cu_748ca6b521HadamardAmaxTmaKernelI13__nv_bfloat16Li16ELi128ELi128ELi64ELi64ELi128ELi1ELb1ELb1ELb0EEEv14CUtensorMap_stPfS4_S4_ttmm,"ax",@progbits
	.align	128
.text._ZN18transformer_engine54_GLOBAL__N__9c5707b3_21_hadamard_transform_cu_748ca6b521HadamardAmaxTmaKernelI13__nv_bfloat16Li16ELi128ELi128ELi64ELi64ELi128ELi1ELb1ELb1ELb0EEEv14CUtensorMap_stPfS4_S4_ttmm:
        .type           _ZN18transformer_engine54_GLOBAL__N__9c5707b3_21_hadamard_transform_cu_748ca6b521HadamardAmaxTmaKernelI13__nv_bfloat16Li16ELi128ELi128ELi64ELi64ELi128ELi1ELb1ELb1ELb0EEEv14CUtensorMap_stPfS4_S4_ttmm,@function
        .size           _ZN18transformer_engine54_GLOBAL__N__9c5707b3_21_hadamard_transform_cu_748ca6b521HadamardAmaxTmaKernelI13__nv_bfloat16Li16ELi128ELi128ELi64ELi64ELi128ELi1ELb1ELb1ELb0EEEv14CUtensorMap_stPfS4_S4_ttmm,(.L_x_259 - _ZN18transformer_engine54_GLOBAL__N__9c5707b3_21_hadamard_transform_cu_748ca6b521HadamardAmaxTmaKernelI13__nv_bfloat16Li16ELi128ELi128ELi64ELi64ELi128ELi1ELb1ELb1ELb0EEEv14CUtensorMap_stPfS4_S4_ttmm)
        .other          _ZN18transformer_engine54_GLOBAL__N__9c5707b3_21_hadamard_transform_cu_748ca6b521HadamardAmaxTmaKernelI13__nv_bfloat16Li16ELi128ELi128ELi64ELi64ELi128ELi1ELb1ELb1ELb0EEEv14CUtensorMap_stPfS4_S4_ttmm,@"STO_CUDA_ENTRY STV_DEFAULT"
_ZN18transformer_engine54_GLOBAL__N__9c5707b3_21_hadamard_transform_cu_748ca6b521HadamardAmaxTmaKernelI13__nv_bfloat16Li16ELi128ELi128ELi64ELi64ELi128ELi1ELb1ELb1ELb0EEEv14CUtensorMap_stPfS4_S4_ttmm:
        /* <DEDUP_REMOVED lines=32> */
.L_x_74:
[----:B0-----:R-:W-:Y:S05]  /*0200*/  BSYNC.RECONVERGENT B0 ;  /* 0x0000000000007941 */ /* 0x001fea0003800200 */
.L_x_73:
        /* <DEDUP_REMOVED lines=10> */
.L_x_75:
        /* <DEDUP_REMOVED lines=9> */
[----:B------:R-:W1:Y:S01]  /*0340*/  @!UP0 LDCU.64 UR6, c[0x0][0x348] ;  /* 0x00006900ff0687ac */ /* 0x000e620008000a00 */
[----:B------:R-:W-:Y:S02]  /*0350*/  PLOP3.LUT P1, PT, PT, PT, PT, 0x8, 0x80 ;  /* 0x000000000080781c */ /* 0x000fe40003f2e170 */
[----:B------:R-:W-:Y:S01]  /*0360*/  LOP3.LUT R0, R0, 0x6, RZ, 0xc0, !PT ;  /* 0x0000000600007812 */ /* 0x000fe200078ec0ff */
[----:B------:R-:W-:Y:S01]  /*0370*/  @!UP0 UIADD3 UR10, UPT, UPT, UR14, 0x40, URZ ;  /* 0x000000400e0a8890 */ /* 0x000fe2000fffe0ff */
[----:B------:R-:W-:Y:S01]  /*0380*/  LOP3.LUT R9, R7, 0x7, RZ, 0xc0, !PT ;  /* 0x0000000707097812 */ /* 0x000fe200078ec0ff */
[----:B------:R-:W-:Y:S01]  /*0390*/  VOTEU.ALL UP0, P0 ;  /* 0x0000000000ff7886 */ /* 0x000fe20000000000 */
[----:B------:R-:W-:-:S02]  /*03a0*/  LOP3.LUT R10, R0, 0x1, RZ, 0xfc, !PT ;  /* 0x00000001000a7812 */ /* 0x000fc400078efcff */
[----:B------:R-:W-:Y:S02]  /*03b0*/  LOP3.LUT R12, R0, 0x9, RZ, 0xfc, !PT ;  /* 0x00000009000c7812 */ /* 0x000fe400078efcff */
[----:B------:R-:W-:Y:S02]  /*03c0*/  LOP3.LUT R2, R7, R0, RZ, 0xc0, !PT ;  /* 0x0000000007027212 */ /* 0x000fe400078ec0ff */
[----:B------:R-:W-:Y:S02]  /*03d0*/  LOP3.LUT R3, R10, 0x7, R7, 0x80, !PT ;  /* 0x000000070a037812 */ /* 0x000fe400078e8007 */
[--C-:B------:R-:W-:Y:S02]  /*03e0*/  LOP3.LUT R8, R0, 0x8, R9.reuse, 0xe0, !PT ;  /* 0x0000000800087812 */ /* 0x100fe400078ee009 */
[----:B------:R-:W-:Y:S01]  /*03f0*/  LOP3.LUT R4, R10, 0x8, R9, 0xe0, !PT ;  /* 0x000000080a047812 */ /* 0x000fe200078ee009 */
[----:B------:R-:W-:Y:S01]  /*0400*/  POPC R2, R2 ;  /* 0x0000000200027309 */ /* 0x000fe20000000000 */
[----:B------:R-:W-:-:S02]  /*0410*/  LOP3.LUT R6, R12, 0x7, R7, 0x80, !PT ;  /* 0x000000070c067812 */ /* 0x000fc400078e8007 */
[----:B------:R-:W-:Y:S02]  /*0420*/  LOP3.LUT R5, R9, 0x8, R0, 0xec, !PT ;  /* 0x0000000809057812 */ /* 0x000fe400078eec00 */
[----:B------:R-:W-:Y:S01]  /*0430*/  LOP3.LUT R11, R12, 0x8, R9, 0xe0, !PT ;  /* 0x000000080c0b7812 */ /* 0x000fe200078ee009 */
[----:B------:R-:W-:Y:S01]  /*0440*/  @!P0 IMAD.MOV.U32 R9, RZ, RZ, 0x2000 ;  /* 0x00002000ff098424 */ /* 0x000fe200078e00ff */
[----:B0-----:R-:W-:Y:S01]  /*0450*/  LOP3.LUT R7, R13, 0xffff, RZ, 0xc0, !PT ;  /* 0x0000ffff0d077812 */ /* 0x001fe200078ec0ff */
[----:B------:R0:W2:Y:S01]  /*0460*/  POPC R14, R8 ;  /* 0x00000008000e7309 */ /* 0x0000a20000000000 */
[----:B------:R-:W-:Y:S01]  /*0470*/  PLOP3.LUT P2, PT, P0, PT, PT, 0x8, 0x80 ;  /* 0x000000000080781c */ /* 0x000fe2000074e170 */
[----:B------:R3:W-:Y:S01]  /*0480*/  @!P0 SYNCS.ARRIVE.TRANS64 RZ, [R28+URZ+0x4000], R9 ;  /* 0x004000091cff89a7 */ /* 0x0007e200080000ff */
[----:B------:R-:W-:-:S05]  /*0490*/  SHF.R.U32.HI R10, RZ, R10, R7 ;  /* 0x0000000aff0a7219 */ /* 0x000fca0000011607 */
[----:B------:R-:W4:Y:S01]  /*04a0*/  POPC R3, R3 ;  /* 0x0000000300037309 */ /* 0x000f220000000000 */
[----:B0-----:R-:W-:Y:S01]  /*04b0*/  LOP3.LUT R8, R0, 0x8, RZ, 0xfc, !PT ;  /* 0x0000000800087812 */ /* 0x001fe200078efcff */
[----:B------:R-:W-:Y:S01]  /*04c0*/  @P0 IMAD.U32 R28, RZ, RZ, UR8 ;  /* 0x00000008ff1c0e24 */ /* 0x000fe2000f8e00ff */
[--C-:B---3--:R-:W-:Y:S02]  /*04d0*/  SHF.R.U32.HI R9, RZ, R0, R7.reuse ;  /* 0x00000000ff097219 */ /* 0x108fe40000011607 */
[----:B------:R-:W-:-:S03]  /*04e0*/  SHF.R.U32.HI R8, RZ, R8, R7 ;  /* 0x00000008ff087219 */ /* 0x000fc60000011607 */
[----:B------:R-:W0:Y:S01]  /*04f0*/  POPC R4, R4 ;  /* 0x0000000400047309 */ /* 0x000e220000000000 */
[----:B------:R-:W-:Y:S01]  /*0500*/  SHF.R.U32.HI R7, RZ, R12, R7 ;  /* 0x0000000cff077219 */ /* 0x000fe20000011607 */
[----:B------:R3:W-:Y:S01]  /*0510*/  @P0 SYNCS.ARRIVE.TRANS64.A1T0 RZ, [R28+URZ+0x4000], RZ ;  /* 0x004000ff1cff09a7 */ /* 0x0007e200081000ff */
[-C--:B--2---:R-:W-:Y:S02]  /*0520*/  LOP3.LUT R14, R14, R9.reuse, RZ, 0x3c, !PT ;  /* 0x000000090e0e7212 */ /* 0x084fe400078e3cff */
[C---:B------:R-:W-:Y:S02]  /*0530*/  LOP3.LUT R9, R2.reuse, R9, RZ, 0x3c, !PT ;  /* 0x0000000902097212 */ /* 0x040fe400078e3cff */
[----:B----4-:R-:W-:Y:S01]  /*0540*/  LOP3.LUT R3, R3, R10, RZ, 0x3c, !PT ;  /* 0x0000000a03037212 */ /* 0x010fe200078e3cff */
[----:B------:R-:W2:Y:S01]  /*0550*/  POPC R6, R6 ;  /* 0x0000000600067309 */ /* 0x000ea20000000000 */
[----:B------:R-:W-:Y:S01]  /*0560*/  LOP3.LUT R2, R2, R8, RZ, 0x3c, !PT ;  /* 0x0000000802027212 */ /* 0x000fe200078e3cff */
[----:B------:R-:W-:-:S02]  /*0570*/  IMAD.U32 R14, R14, -0x80000000, RZ ;  /* 0x800000000e0e7824 */ /* 0x000fc400078e00ff */
[----:B------:R-:W-:Y:S02]  /*0580*/  IMAD.U32 R3, R3, -0x80000000, RZ ;  /* 0x8000000003037824 */ /* 0x000fe400078e00ff */
[----:B------:R-:W-:Y:S01]  /*0590*/  IMAD.U32 R2, R2, -0x80000000, RZ ;  /* 0x8000000002027824 */ /* 0x000fe200078e00ff */
[----:B0-----:R-:W-:Y:S01]  /*05a0*/  LOP3.LUT R4, R4, R10, RZ, 0x3c, !PT ;  /* 0x0000000a04047212 */ /* 0x001fe200078e3cff */
[----:B------:R-:W0:Y:S01]  /*05b0*/  POPC R5, R5 ;  /* 0x0000000500057309 */ /* 0x000e220000000000 */
[----:B------:R-:W-:-:S03]  /*05c0*/  IMAD.U32 R9, R9, -0x80000000, RZ ;  /* 0x8000000009097824 */ /* 0x000fc600078e00ff */
[----:B------:R-:W-:Y:S01]  /*05d0*/  IMAD.U32 R4, R4, -0x80000000, RZ ;  /* 0x8000000004047824 */ /* 0x000fe200078e00ff */
[----:B--2---:R-:W-:-:S03]  /*05e0*/  LOP3.LUT R6, R6, R7, RZ, 0x3c, !PT ;  /* 0x0000000706067212 */ /* 0x004fc600078e3cff */
[----:B------:R-:W2:Y:S02]  /*05f0*/  POPC R16, R11 ;  /* 0x0000000b00107309 */ /* 0x000ea40000000000 */
[----:B------:R-:W-:Y:S01]  /*0600*/  IMAD.U32 R6, R6, -0x80000000, RZ ;  /* 0x8000000006067824 */ /* 0x000fe200078e00ff */
[----:B0-----:R-:W-:-:S05]  /*0610*/  LOP3.LUT R5, R5, R8, RZ, 0x3c, !PT ;  /* 0x0000000805057212 */ /* 0x001fca00078e3cff */
[----:B------:R-:W-:Y:S01]  /*0620*/  IMAD.U32 R5, R5, -0x80000000, RZ ;  /* 0x8000000005057824 */ /* 0x000fe200078e00ff */
[----:B--2---:R-:W-:Y:S01]  /*0630*/  LOP3.LUT R16, R16, R7, RZ, 0x3c, !PT ;  /* 0x0000000710107212 */ /* 0x004fe200078e3cff */
[----:B------:R-:W-:-:S04]  /*0640*/  IMAD.MOV.U32 R7, RZ, RZ, 0x3e800000 ;  /* 0x3e800000ff077424 */ /* 0x000fc800078e00ff */
[----:B------:R-:W-:Y:S01]  /*0650*/  IMAD.U32 R16, R16, -0x80000000, RZ ;  /* 0x8000000010107824 */ /* 0x000fe200078e00ff */
[C---:B------:R-:W-:Y:S02]  /*0660*/  LOP3.LUT R26, R7.reuse, 0x80000000, R3, 0xb8, !PT ;  /* 0x80000000071a7812 */ /* 0x040fe400078eb803 */
[C---:B------:R-:W-:Y:S02]  /*0670*/  LOP3.LUT R14, R7.reuse, 0x80000000, R14, 0xb8, !PT ;  /* 0x80000000070e7812 */ /* 0x040fe400078eb80e */
[C---:B------:R-:W-:Y:S02]  /*0680*/  LOP3.LUT R2, R7.reuse, 0x80000000, R2, 0xb8, !PT ;  /* 0x8000000007027812 */ /* 0x040fe400078eb802 */
[C---:B------:R-:W-:Y:S02]  /*0690*/  LOP3.LUT R3, R7.reuse, 0x80000000, R4, 0xb8, !PT ;  /* 0x8000000007037812 */ /* 0x040fe400078eb804 */
[C---:B------:R-:W-:Y:S02]  /*06a0*/  LOP3.LUT R27, R7.reuse, 0x80000000, R6, 0xb8, !PT ;  /* 0x80000000071b7812 */ /* 0x040fe400078eb806 */
[----:B------:R-:W-:-:S02]  /*06b0*/  LOP3.LUT R9, R7, 0x80000000, R9, 0xb8, !PT ;  /* 0x8000000007097812 */ /* 0x000fc400078eb809 */
[C---:B------:R-:W-:Y:S02]  /*06c0*/  LOP3.LUT R5, R7.reuse, 0x80000000, R5, 0xb8, !PT ;  /* 0x8000000007057812 */ /* 0x040fe400078eb805 */
[----:B------:R-:W-:Y:S02]  /*06d0*/  LOP3.LUT R16, R7, 0x80000000, R16, 0xb8, !PT ;  /* 0x8000000007107812 */ /* 0x000fe400078eb810 */
[----:B------:R-:W-:Y:S01]  /*06e0*/  F2FP.BF16.F32.PACK_AB R22, R3, R14 ;  /* 0x0000000e0316723e */ /* 0x000fe200000010ff */
[C---:B------:R-:W-:Y:S01]  /*06f0*/  @!P0 VIADD R3, R28.reuse, 0x4008 ;  /* 0x000040081c038836 */ /* 0x040fe20000000000 */
[----:B------:R-:W-:Y:S01]  /*0700*/  F2FP.BF16.F32.PACK_AB R27, R27, R2 ;  /* 0x000000021b1b723e */ /* 0x000fe200000010ff */
[----:B------:R-:W-:Y:S01]  /*0710*/  @!P0 VIADD R2, R28, 0x2000 ;  /* 0x000020001c028836 */ /* 0x000fe20000000000 */
[----:B------:R-:W-:Y:S02]  /*0720*/  F2FP.BF16.F32.PACK_AB R26, R26, R9 ;  /* 0x000000091a1a723e */ /* 0x000fe400000010ff */
[----:B-1-3--:R-:W-:-:S07]  /*0730*/  F2FP.BF16.F32.PACK_AB R23, R16, R5 ;  /* 0x000000051017723e */ /* 0x00afce00000010ff */
.L_x_76:
        /* <DEDUP_REMOVED lines=24> */
.L_x_96:
[----:B------:R-:W-:Y:S05]  /*08c0*/  BSYNC.RECONVERGENT B0 ;  /* 0x0000000000007941 */ /* 0x000fea0003800200 */
.L_x_77:
        /* <DEDUP_REMOVED lines=10> */
[----:B0-----:R-:W-:Y:S01]  /*0970*/  HMMA.16816.F32.BF16 R8, R4, R26, RZ ;  /* 0x0000001a0408723c */ /* 0x001fe200000418ff */
[----:B------:R-:W-:-:S07]  /*0980*/  HMNMX2.BF16_V2.XORSIGN R0, |R4|, |R5|, !PT ;  /* 0x4000000504007240 */ /* 0x000fce0007a40200 */
[----:B------:R-:W-:Y:S01]  /*0990*/  HMMA.16816.F32.BF16 R16, R4, R22, RZ ;  /* 0x000000160410723c */ /* 0x000fe200000418ff */
[----:B------:R-:W-:-:S04]  /*09a0*/  HMNMX2.BF16_V2.XORSIGN R6, |R6|, |R7|, !PT ;  /* 0x4000000706067240 */ /* 0x000fc80007a40200 */
[----:B------:R-:W-:Y:S01]  /*09b0*/  HMNMX2.BF16_V2.XORSIGN R0, |R0|, |R6|, !PT ;  /* 0x4000000600007240 */ /* 0x000fe20007a40200 */
[----:B------:R-:W-:Y:S03]  /*09c0*/  BAR.SYNC.DEFER_BLOCKING 0x0 ;  /* 0x0000000000007b1d */ /* 0x000fe60000010000 */
[----:B------:R-:W-:Y:S02]  /*09d0*/  HMNMX2.BF16_V2.XORSIGN R0, |R0|, |RZ|.H0_H0, !PT ;  /* 0x600000ff00007240 */ /* 0x000fe40007a40200 */
[----:B------:R-:W-:Y:S02]  /*09e0*/  F2FP.BF16.F32.PACK_AB R2, R9, R8 ;  /* 0x000000080902723e */ /* 0x000fe400000010ff */
[----:B------:R-:W-:-:S06]  /*09f0*/  F2FP.BF16.F32.PACK_AB R3, R11, R10 ;  /* 0x0000000a0b03723e */ /* 0x000fcc00000010ff */
[----:B------:R-:W-:Y:S01]  /*0a00*/  F2FP.BF16.F32.PACK_AB R16, R17, R16 ;  /* 0x000000101110723e */ /* 0x000fe200000010ff */
[C---:B--2---:R-:W-:Y:S01]  /*0a10*/  HMMA.16816.F32.BF16 R8, R12.reuse, R26, RZ ;  /* 0x0000001a0c08723c */ /* 0x044fe200000418ff */
[----:B------:R-:W-:Y:S02]  /*0a20*/  HMNMX2.BF16_V2.XORSIGN R17, |R14|, |R15|, !PT ;  /* 0x4000000f0e117240 */ /* 0x000fe40007a40200 */
[----:B------:R-:W-:Y:S02]  /*0a30*/  F2FP.BF16.F32.PACK_AB R18, R19, R18 ;  /* 0x000000121312723e */ /* 0x000fe400000010ff */
[----:B------:R-:W-:Y:S02]  /*0a40*/  HMNMX2.BF16_V2.XORSIGN R2, |R2|, |R16|, !PT ;  /* 0x4000001002027240 */ /* 0x000fe40007a40200 */
[----:B------:R-:W-:Y:S02]  /*0a50*/  HMNMX2.BF16_V2.XORSIGN R16, |R12|, |R13|, !PT ;  /* 0x4000000d0c107240 */ /* 0x000fe40007a40200 */
[----:B------:R-:W-:Y:S01]  /*0a60*/  HMMA.16816.F32.BF16 R12, R12, R22, RZ ;  /* 0x000000160c0c723c */ /* 0x000fe200000418ff */
[----:B------:R-:W0:Y:S01]  /*0a70*/  LDSM.16.M88.4 R4, [R24+0x1000] ;  /* 0x001000001804783b */ /* 0x000e220000000200 */
[----:B------:R-:W-:-:S02]  /*0a80*/  HMNMX2.BF16_V2.XORSIGN R3, |R3|, |R18|, !PT ;  /* 0x4000001203037240 */ /* 0x000fc40007a40200 */
[----:B------:R-:W-:Y:S02]  /*0a90*/  HMNMX2.BF16_V2.XORSIGN R16, |R16|, |R17|, !PT ;  /* 0x4000001110107240 */ /* 0x000fe40007a40200 */
[----:B------:R-:W-:Y:S02]  /*0aa0*/  HMNMX2.BF16_V2.XORSIGN R17, |R2|, |R3|, !PT ;  /* 0x4000000302117240 */ /* 0x000fe40007a40200 */
[----:B------:R-:W-:Y:S02]  /*0ab0*/  HMNMX2.BF16_V2.XORSIGN R0, |R16|, |R0|, !PT ;  /* 0x4000000010007240 */ /* 0x000fe40007a40200 */
[----:B------:R-:W-:Y:S02]  /*0ac0*/  F2FP.BF16.F32.PACK_AB R18, R9, R8 ;  /* 0x000000080912723e */ /* 0x000fe400000010ff */
[----:B------:R-:W-:Y:S01]  /*0ad0*/  F2FP.BF16.F32.PACK_AB R19, R11, R10 ;  /* 0x0000000a0b13723e */ /* 0x000fe200000010ff */
[----:B------:R-:W-:Y:S01]  /*0ae0*/  BAR.SYNC.DEFER_BLOCKING 0x0 ;  /* 0x0000000000007b1d */ /* 0x000fe20000010000 */
[----:B------:R-:W-:-:S05]  /*0af0*/  HMNMX2.BF16_V2.XORSIGN R17, |R17|, |RZ|.H0_H0, !PT ;  /* 0x600000ff11117240 */ /* 0x000fca0007a40200 */
[----:B------:R-:W-:Y:S02]  /*0b00*/  F2FP.BF16.F32.PACK_AB R12, R13, R12 ;  /* 0x0000000c0d0c723e */ /* 0x000fe400000010ff */
[----:B------:R-:W-:-:S03]  /*0b10*/  F2FP.BF16.F32.PACK_AB R14, R15, R14 ;  /* 0x0000000e0f0e723e */ /* 0x000fc600000010ff */
[----:B------:R-:W-:Y:S02]  /*0b20*/  HMNMX2.BF16_V2.XORSIGN R18, |R18|, |R12|, !PT ;  /* 0x4000000c12127240 */ /* 0x000fe40007a40200 */
[----:B------:R-:W-:-:S04]  /*0b30*/  HMNMX2.BF16_V2.XORSIGN R19, |R19|, |R14|, !PT ;  /* 0x4000000e13137240 */ /* 0x000fc80007a40200 */
[----:B------:R-:W-:-:S04]  /*0b40*/  HMNMX2.BF16_V2.XORSIGN R2, |R18|, |R19|, !PT ;  /* 0x4000001312027240 */ /* 0x000fc80007a40200 */
[----:B------:R-:W-:Y:S01]  /*0b50*/  HMNMX2.BF16_V2.XORSIGN R2, |R17|, |R2|, !PT ;  /* 0x4000000211027240 */ /* 0x000fe20007a40200 */
[----:B------:R-:W2:Y:S01]  /*0b60*/  LDSM.16.M88.4 R8, [R24+0x1800] ;  /* 0x001800001808783b */ /* 0x000ea20000000200 */
[----:B0-----:R-:W-:Y:S01]  /*0b70*/  HMMA.16816.F32.BF16 R12, R4, R26, RZ ;  /* 0x0000001a040c723c */ /* 0x001fe200000418ff */
[----:B------:R-:W-:Y:S01]  /*0b80*/  HMNMX2.BF16_V2.XORSIGN R3, |R4|, |R5|, !PT ;  /* 0x4000000504037240 */ /* 0x000fe20007a40200 */
[----:B------:R-:W-:Y:S01]  /*0b90*/  BAR.SYNC.DEFER_BLOCKING 0x0 ;  /* 0x0000000000007b1d */ /* 0x000fe20000010000 */
[----:B------:R-:W-:-:S04]  /*0ba0*/  HMNMX2.BF16_V2.XORSIGN R16, |R6|, |R7|, !PT ;  /* 0x4000000706107240 */ /* 0x000fc80007a40200 */
[----:B------:R-:W-:Y:S01]  /*0bb0*/  HMNMX2.BF16_V2.XORSIGN R3, |R3|, |R16|, !PT ;  /* 0x4000001003037240 */ /* 0x000fe20007a40200 */
[----:B------:R-:W-:Y:S03]  /*0bc0*/  HMMA.16816.F32.BF16 R4, R4, R22, RZ ;  /* 0x000000160404723c */ /* 0x000fe600000418ff */
[----:B------:R-:W-:-:S08]  /*0bd0*/  HMNMX2.BF16_V2.XORSIGN R0, |R3|, |R0|, !PT ;  /* 0x4000000003007240 */ /* 0x000fd00007a40200 */
[----:B------:R-:W-:Y:S02]  /*0be0*/  F2FP.BF16.F32.PACK_AB R12, R13, R12 ;  /* 0x0000000c0d0c723e */ /* 0x000fe400000010ff */
[----:B------:R-:W-:Y:S01]  /*0bf0*/  F2FP.BF16.F32.PACK_AB R14, R15, R14 ;  /* 0x0000000e0f0e723e */ /* 0x000fe200000010ff */
[----:B------:R0:W-:Y:S05]  /*0c00*/  @P1 SYNCS.ARRIVE.TRANS64.A1T0 RZ, [R28+URZ+0x4010], RZ ;  /* 0x004010ff1cff19a7 */ /* 0x0001ea00081000ff */
[----:B------:R-:W-:Y:S02]  /*0c10*/  F2FP.BF16.F32.PACK_AB R13, R5, R4 ;  /* 0x00000004050d723e */ /* 0x000fe400000010ff */
[----:B------:R-:W-:-:S03]  /*0c20*/  F2FP.BF16.F32.PACK_AB R15, R7, R6 ;  /* 0x00000006070f723e */ /* 0x000fc600000010ff */
[----:B------:R-:W-:Y:S02]  /*0c30*/  HMNMX2.BF16_V2.XORSIGN R16, |R12|, |R13|, !PT ;  /* 0x4000000d0c107240 */ /* 0x000fe40007a40200 */
[----:B------:R-:W-:Y:S01]  /*0c40*/  HMNMX2.BF16_V2.XORSIGN R17, |R14|, |R15|, !PT ;  /* 0x4000000f0e117240 */ /* 0x000fe20007a40200 */
[----:B--2---:R-:W-:Y:S03]  /*0c50*/  HMMA.16816.F32.BF16 R4, R8, R26, RZ ;  /* 0x0000001a0804723c */ /* 0x004fe600000418ff */
[----:B------:R-:W-:-:S04]  /*0c60*/  HMNMX2.BF16_V2.XORSIGN R16, |R16|, |R17|, !PT ;  /* 0x4000001110107240 */ /* 0x000fc80007a40200 */
[----:B------:R-:W-:Y:S01]  /*0c70*/  HMNMX2.BF16_V2.XORSIGN R16, |R2|, |R16|, !PT ;  /* 0x4000001002107240 */ /* 0x000fe20007a40200 */
[----:B------:R-:W-:Y:S01]  /*0c80*/  HMMA.16816.F32.BF16 R12, R8, R22, RZ ;  /* 0x00000016080c723c */ /* 0x000fe200000418ff */
[----:B------:R-:W-:Y:S02]  /*0c90*/  HMNMX2.BF16_V2.XORSIGN R8, |R8|, |R9|, !PT ;  /* 0x4000000908087240 */ /* 0x000fe40007a40200 */
[----:B------:R-:W-:-:S04]  /*0ca0*/  HMNMX2.BF16_V2.XORSIGN R10, |R10|, |R11|, !PT ;  /* 0x4000000b0a0a7240 */ /* 0x000fc80007a40200 */
[----:B------:R-:W-:-:S04]  /*0cb0*/  HMNMX2.BF16_V2.XORSIGN R10, |R8|, |R10|, !PT ;  /* 0x4000000a080a7240 */ /* 0x000fc80007a40200 */
[----:B------:R-:W-:Y:S02]  /*0cc0*/  F2FP.BF16.F32.PACK_AB R4, R5, R4 ;  /* 0x000000040504723e */ /* 0x000fe400000010ff */
[----:B------:R-:W-:Y:S02]  /*0cd0*/  F2FP.BF16.F32.PACK_AB R6, R7, R6 ;  /* 0x000000060706723e */ /* 0x000fe400000010ff */
[----:B------:R-:W-:-:S04]  /*0ce0*/  HMNMX2.BF16_V2.XORSIGN R2, |R10|, |R0|, !PT ;  /* 0x400000000a027240 */ /* 0x000fc80007a40200 */
[----:B------:R-:W-:Y:S02]  /*0cf0*/  F2FP.BF16.F32.PACK_AB R12, R13, R12 ;  /* 0x0000000c0d0c723e */ /* 0x000fe400000010ff */
[----:B------:R-:W-:-:S03]  /*0d00*/  F2FP.BF16.F32.PACK_AB R3, R15, R14 ;  /* 0x0000000e0f03723e */ /* 0x000fc600000010ff */
[----:B------:R-:W-:Y:S02]  /*0d10*/  HMNMX2.BF16_V2.XORSIGN R4, |R4|, |R12|, !PT ;  /* 0x4000000c04047240 */ /* 0x000fe40007a40200 */
[----:B------:R-:W-:-:S04]  /*0d20*/  HMNMX2.BF16_V2.XORSIGN R3, |R6|, |R3|, !PT ;  /* 0x4000000306037240 */ /* 0x000fc80007a40200 */
[----:B------:R-:W-:Y:S01]  /*0d30*/  HMNMX2.BF16_V2.XORSIGN R8, |R4|, |R3|, !PT ;  /* 0x4000000304087240 */ /* 0x000fe20007a40200 */
[----:B------:R-:W-:-:S03]  /*0d40*/  @!P1 VIADD R3, R28, 0x4010 ;  /* 0x000040101c039836 */ /* 0x000fc60000000000 */
[----:B01----:R-:W-:-:S07]  /*0d50*/  HMNMX2.BF16_V2.XORSIGN R0, |R16|, |R8|, !PT ;  /* 0x4000000810007240 */ /* 0x003fce0007a40200 */
.L_x_79:
        /* <DEDUP_REMOVED lines=15> */
.L_x_97:
[----:B------:R-:W-:Y:S05]  /*0e50*/  BSYNC.RECONVERGENT B0 ;  /* 0x0000000000007941 */ /* 0x000fea0003800200 */
.L_x_80:
[----:B------:R-:W0:Y:S01]  /*0e60*/  LDSM.16.M88.4 R4, [R24+0x2000] ;  /* 0x002000001804783b */ /* 0x000e220000000200 */
[----:B------:R-:W-:Y:S01]  /*0e70*/  PLOP3.LUT P2, PT, PT, PT, PT, 0x8, 0x80 ;  /* 0x000000000080781c */ /* 0x000fe20003f4e170 */
[----:B------:R-:W1:Y:S01]  /*0e80*/  @!UP0 LDCU.64 UR6, c[0x0][0x348] ;  /* 0x00006900ff0687ac */ /* 0x000e620008000a00 */
[----:B------:R-:W-:Y:S01]  /*0e90*/  BAR.SYNC.DEFER_BLOCKING 0x0 ;  /* 0x0000000000007b1d */ /* 0x000fe20000010000 */
[----:B------:R-:W-:Y:S01]  /*0ea0*/  PLOP3.LUT P3, PT, P1, PT, PT, 0x8, 0x80 ;  /* 0x000000000080781c */ /* 0x000fe20000f6e170 */
[----:B------:R-:W-:Y:S02]  /*0eb0*/  @!UP0 UIADD3 UR14, UPT, UPT, UR14, 0x40, URZ ;  /* 0x000000400e0e8890 */ /* 0x000fe4000fffe0ff */
[----:B------:R-:W-:Y:S02]  /*0ec0*/  @!UP0 UIADD3 UR15, UPT, UPT, UR15, 0x40, URZ ;  /* 0x000000400f0f8890 */ /* 0x000fe4000fffe0ff */
[----:B------:R-:W-:Y:S01]  /*0ed0*/  VOTEU.ALL UP0, P1 ;  /* 0x0000000000ff7886 */ /* 0x000fe20000800000 */
[----:B------:R-:W2:Y:S01]  /*0ee0*/  LDSM.16.M88.4 R8, [R24+0x2800] ;  /* 0x002800001808783b */ /* 0x000ea20000000200 */
[----:B0-----:R-:W-:Y:S01]  /*0ef0*/  HMMA.16816.F32.BF16 R12, R4, R26, RZ ;  /* 0x0000001a040c723c */ /* 0x001fe200000418ff */
[----:B------:R-:W-:-:S07]  /*0f00*/  HMNMX2.BF16_V2.XORSIGN R3, |R4|, |R5|, !PT ;  /* 0x4000000504037240 */ /* 0x000fce0007a40200 */
[----:B------:R-:W-:Y:S01]  /*0f10*/  HMMA.16816.F32.BF16 R16, R4, R22, RZ ;  /* 0x000000160410723c */ /* 0x000fe200000418ff */
[----:B------:R-:W-:-:S04]  /*0f20*/  HMNMX2.BF16_V2.XORSIGN R4, |R6|, |R7|, !PT ;  /* 0x4000000706047240 */ /* 0x000fc80007a40200 */
[----:B------:R-:W-:-:S04]  /*0f30*/  HMNMX2.BF16_V2.XORSIGN R4, |R3|, |R4|, !PT ;  /* 0x4000000403047240 */ /* 0x000fc80007a40200 */
[----:B------:R-:W-:Y:S02]  /*0f40*/  HMNMX2.BF16_V2.XORSIGN R2, |R4|, |R2|, !PT ;  /* 0x4000000204027240 */ /* 0x000fe40007a40200 */
[----:B------:R-:W-:Y:S02]  /*0f50*/  F2FP.BF16.F32.PACK_AB R14, R15, R14 ;  /* 0x0000000e0f0e723e */ /* 0x000fe400000010ff */
[----:B------:R-:W-:-:S06]  /*0f60*/  F2FP.BF16.F32.PACK_AB R12, R13, R12 ;  /* 0x0000000c0d0c723e */ /* 0x000fcc00000010ff */
[----:B------:R-:W-:Y:S02]  /*0f70*/  F2FP.BF16.F32.PACK_AB R7, R19, R18 ;  /* 0x000000121307723e */ /* 0x000fe400000010ff */
[----:B------:R-:W-:Y:S02]  /*0f80*/  F2FP.BF16.F32.PACK_AB R6, R17, R16 ;  /* 0x000000101106723e */ /* 0x000fe400000010ff */
[----:B--2---:R-:W-:Y:S02]  /*0f90*/  HMNMX2.BF16_V2.XORSIGN R16, |R8|, |R9|, !PT ;  /* 0x4000000908107240 */ /* 0x004fe40007a40200 */
[----:B------:R-:W-:Y:S02]  /*0fa0*/  HMNMX2.BF16_V2.XORSIGN R7, |R14|, |R7|, !PT ;  /* 0x400000070e077240 */ /* 0x000fe40007a40200 */
[----:B------:R-:W-:Y:S02]  /*0fb0*/  HMNMX2.BF16_V2.XORSIGN R3, |R12|, |R6|, !PT ;  /* 0x400000060c037240 */ /* 0x000fe40007a40200 */
[----:B------:R-:W-:Y:S01]  /*0fc0*/  HMMA.16816.F32.BF16 R12, R8, R26, RZ ;  /* 0x0000001a080c723c */ /* 0x000fe200000418ff */
[----:B------:R-:W-:-:S02]  /*0fd0*/  HMNMX2.BF16_V2.XORSIGN R17, |R10|, |R11|, !PT ;  /* 0x4000000b0a117240 */ /* 0x000fc40007a40200 */
[----:B------:R-:W-:Y:S01]  /*0fe0*/  HMNMX2.BF16_V2.XORSIGN R3, |R3|, |R7|, !PT ;  /* 0x4000000703037240 */ /* 0x000fe20007a40200 */
[----:B------:R-:W-:Y:S01]  /*0ff0*/  BAR.SYNC.DEFER_BLOCKING 0x0 ;  /* 0x0000000000007b1d */ /* 0x000fe20000010000 */
[----:B------:R-:W-:Y:S02]  /*1000*/  HMNMX2.BF16_V2.XORSIGN R16, |R16|, |R17|, !PT ;  /* 0x4000001110107240 */ /* 0x000fe40007a40200 */
[----:B------:R-:W-:Y:S01]  /*1010*/  HMNMX2.BF16_V2.XORSIGN R0, |R0|, |R3|, !PT ;  /* 0x4000000300007240 */ /* 0x000fe20007a40200 */
[----:B------:R-:W-:Y:S01]  /*1020*/  HMMA.16816.F32.BF16 R8, R8, R22, RZ ;  /* 0x000000160808723c */ /* 0x000fe200000418ff */
[----:B------:R-:W-:-:S10]  /*1030*/  HMNMX2.BF16_V2.XORSIGN R2, |R16|, |R2|, !PT ;  /* 0x4000000210027240 */ /* 0x000fd40007a40200 */
[----:B------:R-:W-:Y:S02]  /*1040*/  F2FP.BF16.F32.PACK_AB R12, R13, R12 ;  /* 0x0000000c0d0c723e */ /* 0x000fe400000010ff */
[----:B------:R-:W-:-:S06]  /*1050*/  F2FP.BF16.F32.PACK_AB R14, R15, R14 ;  /* 0x0000000e0f0e723e */ /* 0x000fcc00000010ff */
[----:B------:R-:W-:Y:S01]  /*1060*/  F2FP.BF16.F32.PACK_AB R13, R9, R8 ;  /* 0x00000008090d723e */ /* 0x000fe200000010ff */
[----:B------:R-:W0:Y:S01]  /*1070*/  LDSM.16.M88.4 R4, [R24+0x3000] ;  /* 0x003000001804783b */ /* 0x000e220000000200 */
[----:B------:R-:W-:Y:S01]  /*1080*/  F2FP.BF16.F32.PACK_AB R15, R11, R10 ;  /* 0x0000000a0b0f723e */ /* 0x000fe200000010ff */
[----:B------:R-:W-:Y:S02]  /*1090*/  BAR.SYNC.DEFER_BLOCKING 0x0 ;  /* 0x0000000000007b1d */ /* 0x000fe40000010000 */
[----:B------:R-:W-:Y:S02]  /*10a0*/  HMNMX2.BF16_V2.XORSIGN R17, |R12|, |R13|, !PT ;  /* 0x4000000d0c117240 */ /* 0x000fe40007a40200 */
[----:B------:R-:W-:-:S04]  /*10b0*/  HMNMX2.BF16_V2.XORSIGN R18, |R14|, |R15|, !PT ;  /* 0x4000000f0e127240 */ /* 0x000fc80007a40200 */
[----:B------:R-:W-:-:S04]  /*10c0*/  HMNMX2.BF16_V2.XORSIGN R3, |R17|, |R18|, !PT ;  /* 0x4000001211037240 */ /* 0x000fc80007a40200 */
[----:B------:R-:W-:Y:S01]  /*10d0*/  HMNMX2.BF16_V2.XORSIGN R0, |R0|, |R3|, !PT ;  /* 0x4000000300007240 */ /* 0x000fe20007a40200 */
[----:B------:R-:W2:Y:S01]  /*10e0*/  LDSM.16.M88.4 R8, [R24+0x3800] ;  /* 0x003800001808783b */ /* 0x000ea20000000200 */
[----:B------:R-:W-:Y:S01]  /*10f0*/  BAR.SYNC.DEFER_BLOCKING 0x0 ;  /* 0x0000000000007b1d */ /* 0x000fe20000010000 */
[----:B0-----:R-:W-:Y:S01]  /*1100*/  HMMA.16816.F32.BF16 R12, R4, R26, RZ ;  /* 0x0000001a040c723c */ /* 0x001fe200000418ff */
[----:B------:R-:W-:Y:S02]  /*1110*/  HMNMX2.BF16_V2.XORSIGN R16, |R4|, |R5|, !PT ;  /* 0x4000000504107240 */ /* 0x000fe40007a40200 */
[----:B------:R-:W-:-:S04]  /*1120*/  HMNMX2.BF16_V2.XORSIGN R17, |R6|, |R7|, !PT ;  /* 0x4000000706117240 */ /* 0x000fc80007a40200 */
[----:B------:R-:W-:Y:S01]  /*1130*/  HMNMX2.BF16_V2.XORSIGN R16, |R16|, |R17|, !PT ;  /* 0x4000001110107240 */ /* 0x000fe20007a40200 */
[----:B------:R-:W-:Y:S03]  /*1140*/  HMMA.16816.F32.BF16 R4, R4, R22, RZ ;  /* 0x000000160404723c */ /* 0x000fe600000418ff */
[----:B------:R-:W-:Y:S01]  /*1150*/  HMNMX2.BF16_V2.XORSIGN R2, |R16|, |R2|, !PT ;  /* 0x4000000210027240 */ /* 0x000fe20007a40200 */
[----:B------:R0:W-:Y:S07]  /*1160*/  @P1 SYNCS.ARRIVE.TRANS64.A1T0 RZ, [R28+URZ+0x4018], RZ ;  /* 0x004018ff1cff19a7 */ /* 0x0001ee00081000ff */
[----:B------:R-:W-:-:S02]  /*1170*/  F2FP.BF16.F32.PACK_AB R12, R13, R12 ;  /* 0x0000000c0d0c723e */ /* 0x000fc400000010ff */
[----:B------:R-:W-:-:S06]  /*1180*/  F2FP.BF16.F32.PACK_AB R14, R15, R14 ;  /* 0x0000000e0f0e723e */ /* 0x000fcc00000010ff */
[----:B------:R-:W-:Y:S02]  /*1190*/  F2FP.BF16.F32.PACK_AB R13, R5, R4 ;  /* 0x00000004050d723e */ /* 0x000fe400000010ff */
[----:B------:R-:W-:Y:S02]  /*11a0*/  F2FP.BF16.F32.PACK_AB R15, R7, R6 ;  /* 0x00000006070f723e */ /* 0x000fe400000010ff */
[----:B--2---:R-:W-:Y:S01]  /*11b0*/  HMMA.16816.F32.BF16 R4, R8, R26, RZ ;  /* 0x0000001a0804723c */ /* 0x004fe200000418ff */
[----:B------:R-:W-:Y:S02]  /*11c0*/  HMNMX2.BF16_V2.XORSIGN R3, |R12|, |R13|, !PT ;  /* 0x4000000d0c037240 */ /* 0x000fe40007a40200 */
[----:B------:R-:W-:-:S04]  /*11d0*/  HMNMX2.BF16_V2.XORSIGN R17, |R14|, |R15|, !PT ;  /* 0x4000000f0e117240 */ /* 0x000fc80007a40200 */
[----:B------:R-:W-:Y:S01]  /*11e0*/  HMNMX2.BF16_V2.XORSIGN R3, |R3|, |R17|, !PT ;  /* 0x4000001103037240 */ /* 0x000fe20007a40200 */
[----:B------:R-:W-:Y:S01]  /*11f0*/  HMMA.16816.F32.BF16 R12, R8, R22, RZ ;  /* 0x00000016080c723c */ /* 0x000fe200000418ff */
[----:B------:R-:W-:Y:S02]  /*1200*/  HMNMX2.BF16_V2.XORSIGN R8, |R8|, |R9|, !PT ;  /* 0x4000000908087240 */ /* 0x000fe40007a40200 */
[----:B------:R-:W-:Y:S02]  /*1210*/  HMNMX2.BF16_V2.XORSIGN R10, |R10|, |R11|, !PT ;  /* 0x4000000b0a0a7240 */ /* 0x000fe40007a40200 */
[----:B------:R-:W-:Y:S01]  /*1220*/  HMNMX2.BF16_V2.XORSIGN R0, |R0|, |R3|, !PT ;  /* 0x4000000300007240 */ /* 0x000fe20007a40200 */
[----:B------:R-:W-:Y:S01]  /*1230*/  @!P1 VIADD R3, R28, 0x4018 ;  /* 0x000040181c039836 */ /* 0x000fe20000000000 */
        /* <DEDUP_REMOVED lines=8> */
[----:B------:R-:W-:-:S04]  /*12c0*/  HMNMX2.BF16_V2.XORSIGN R4, |R4|, |R6|, !PT ;  /* 0x4000000604047240 */ /* 0x000fc80007a40200 */
[----:B------:R-:W-:Y:S01]  /*12d0*/  HMNMX2.BF16_V2.XORSIGN R0, |R0|, |R4|, !PT ;  /* 0x4000000400007240 */ /* 0x000fe20007a40200 */
[----:B01----:R-:W-:-:S07]  /*12e0*/  @!P1 VIADD R4, R28, 0x2000 ;  /* 0x000020001c049836 */ /* 0x003fce0000000000 */
.L_x_82:
        /* <DEDUP_REMOVED lines=14> */
.L_x_98:
[----:B------:R-:W-:Y:S05]  /*13d0*/  BSYNC.RECONVERGENT B0 ;  /* 0x0000000000007941 */ /* 0x000fea0003800200 */
.L_x_83:
[----:B------:R-:W0:Y:S01]  /*13e0*/  LDSM.16.M88.4 R4, [R24] ;  /* 0x000000001804783b */ /* 0x000e220000000200 */
[----:B------:R-:W-:Y:S01]  /*13f0*/  BSSY.RECONVERGENT B0, `(.L_x_85) ;  /* 0x0000039000007945 */ /* 0x000fe20003800200 */
[----:B------:R-:W-:Y:S06]  /*1400*/  BAR.SYNC.DEFER_BLOCKING 0x0 ;  /* 0x0000000000007b1d */ /* 0x000fec0000010000 */
[----:B------:R-:W1:Y:S01]  /*1410*/  LDSM.16.M88.4 R8, [R24+0x800] ;  /* 0x000800001808783b */ /* 0x000e620000000200 */
        /* <DEDUP_REMOVED lines=9> */
[----:B------:R-:W-:-:S03]  /*14b0*/  F2FP.BF16.F32.PACK_AB R7, R19, R18 ;  /* 0x000000121307723e */ /* 0x000fc600000010ff */
[----:B------:R-:W-:Y:S02]  /*14c0*/  HMNMX2.BF16_V2.XORSIGN R16, |R12|, |R6|, !PT ;  /* 0x400000060c107240 */ /* 0x000fe40007a40200 */
[----:B------:R-:W-:Y:S01]  /*14d0*/  HMNMX2.BF16_V2.XORSIGN R17, |R14|, |R7|, !PT ;  /* 0x400000070e117240 */ /* 0x000fe20007a40200 */
[----:B------:R-:W-:Y:S01]  /*14e0*/  BAR.SYNC.DEFER_BLOCKING 0x0 ;  /* 0x0000000000007b1d */ /* 0x000fe20000010000 */
[----:B-1----:R-:W-:Y:S02]  /*14f0*/  HMMA.16816.F32.BF16 R12, R8, R26, RZ ;  /* 0x0000001a080c723c */ /* 0x002fe400000418ff */
[----:B------:R-:W-:Y:S02]  /*1500*/  HMNMX2.BF16_V2.XORSIGN R3, |R16|, |R17|, !PT ;  /* 0x4000001110037240 */ /* 0x000fe40007a40200 */
[----:B------:R-:W-:Y:S02]  /*1510*/  HMNMX2.BF16_V2.XORSIGN R16, |R8|, |R9|, !PT ;  /* 0x4000000908107240 */ /* 0x000fe40007a40200 */
[----:B------:R-:W-:-:S02]  /*1520*/  HMNMX2.BF16_V2.XORSIGN R17, |R10|, |R11|, !PT ;  /* 0x4000000b0a117240 */ /* 0x000fc40007a40200 */
[----:B------:R-:W-:Y:S01]  /*1530*/  HMMA.16816.F32.BF16 R8, R8, R22, RZ ;  /* 0x000000160808723c */ /* 0x000fe200000418ff */
[----:B------:R-:W-:Y:S02]  /*1540*/  HMNMX2.BF16_V2.XORSIGN R3, |R0|, |R3|, !PT ;  /* 0x4000000300037240 */ /* 0x000fe40007a40200 */
[----:B------:R-:W-:-:S04]  /*1550*/  HMNMX2.BF16_V2.XORSIGN R18, |R16|, |R17|, !PT ;  /* 0x4000001110127240 */ /* 0x000fc80007a40200 */
[----:B------:R-:W-:-:S04]  /*1560*/  HMNMX2.BF16_V2.XORSIGN R0, |R18|, |R2|, !PT ;  /* 0x4000000212007240 */ /* 0x000fc80007a40200 */
[----:B------:R-:W-:Y:S02]  /*1570*/  F2FP.BF16.F32.PACK_AB R12, R13, R12 ;  /* 0x0000000c0d0c723e */ /* 0x000fe400000010ff */
[----:B------:R-:W-:Y:S01]  /*1580*/  F2FP.BF16.F32.PACK_AB R14, R15, R14 ;  /* 0x0000000e0f0e723e */ /* 0x000fe200000010ff */
[----:B------:R-:W0:Y:S05]  /*1590*/  LDSM.16.M88.4 R4, [R24+0x1000] ;  /* 0x001000001804783b */ /* 0x000e2a0000000200 */
[----:B------:R-:W-:Y:S02]  /*15a0*/  F2FP.BF16.F32.PACK_AB R13, R9, R8 ;  /* 0x00000008090d723e */ /* 0x000fe400000010ff */
[----:B------:R-:W-:Y:S01]  /*15b0*/  F2FP.BF16.F32.PACK_AB R15, R11, R10 ;  /* 0x0000000a0b0f723e */ /* 0x000fe200000010ff */
[----:B------:R-:W-:Y:S02]  /*15c0*/  BAR.SYNC.DEFER_BLOCKING 0x0 ;  /* 0x0000000000007b1d */ /* 0x000fe40000010000 */
[----:B------:R-:W-:-:S02]  /*15d0*/  HMNMX2.BF16_V2.XORSIGN R16, |R12|, |R13|, !PT ;  /* 0x4000000d0c107240 */ /* 0x000fc40007a40200 */
[----:B------:R-:W-:-:S04]  /*15e0*/  HMNMX2.BF16_V2.XORSIGN R17, |R14|, |R15|, !PT ;  /* 0x4000000f0e117240 */ /* 0x000fc80007a40200 */
[----:B------:R-:W-:-:S04]  /*15f0*/  HMNMX2.BF16_V2.XORSIGN R2, |R16|, |R17|, !PT ;  /* 0x4000001110027240 */ /* 0x000fc80007a40200 */
[----:B------:R-:W-:Y:S01]  /*1600*/  HMNMX2.BF16_V2.XORSIGN R3, |R3|, |R2|, !PT ;  /* 0x4000000203037240 */ /* 0x000fe20007a40200 */
[----:B------:R-:W1:Y:S01]  /*1610*/  LDSM.16.M88.4 R8, [R24+0x1800] ;  /* 0x001800001808783b */ /* 0x000e620000000200 */
[----:B------:R-:W-:Y:S01]  /*1620*/  BAR.SYNC.DEFER_BLOCKING 0x0 ;  /* 0x0000000000007b1d */ /* 0x000fe20000010000 */
[----:B0-----:R-:W-:Y:S01]  /*1630*/  HMMA.16816.F32.BF16 R12, R4, R26, RZ ;  /* 0x0000001a040c723c */ /* 0x001fe200000418ff */
[----:B------:R-:W-:Y:S02]  /*1640*/  HMNMX2.BF16_V2.XORSIGN R17, |R4|, |R5|, !PT ;  /* 0x4000000504117240 */ /* 0x000fe40007a40200 */
[----:B------:R-:W-:-:S04]  /*1650*/  HMNMX2.BF16_V2.XORSIGN R16, |R6|, |R7|, !PT ;  /* 0x4000000706107240 */ /* 0x000fc80007a40200 */
[----:B------:R-:W-:Y:S01]  /*1660*/  HMNMX2.BF16_V2.XORSIGN R16, |R17|, |R16|, !PT ;  /* 0x4000001011107240 */ /* 0x000fe20007a40200 */
[----:B------:R-:W-:Y:S03]  /*1670*/  HMMA.16816.F32.BF16 R4, R4, R22, RZ ;  /* 0x000000160404723c */ /* 0x000fe600000418ff */
[----:B------:R-:W-:Y:S01]  /*1680*/  HMNMX2.BF16_V2.XORSIGN R0, |R16|, |R0|, !PT ;  /* 0x4000000010007240 */ /* 0x000fe20007a40200 */
[----:B------:R0:W-:Y:S06]  /*1690*/  MEMBAR.ALL.CTA ;  /* 0x0000000000007992 */ /* 0x0001ec0000008000 */
[----:B0-----:R-:W1:Y:S01]  /*16a0*/  FENCE.VIEW.ASYNC.S ;  /* 0x00000000000073c6 */ /* 0x001e620000000000 */
[----:B------:R-:W-:-:S02]  /*16b0*/  F2FP.BF16.F32.PACK_AB R12, R13, R12 ;  /* 0x0000000c0d0c723e */ /* 0x000fc400000010ff */
[----:B------:R-:W-:-:S06]  /*16c0*/  F2FP.BF16.F32.PACK_AB R14, R15, R14 ;  /* 0x0000000e0f0e723e */ /* 0x000fcc00000010ff */
[----:B------:R-:W-:Y:S02]  /*16d0*/  F2FP.BF16.F32.PACK_AB R13, R5, R4 ;  /* 0x00000004050d723e */ /* 0x000fe400000010ff */
[----:B------:R-:W-:Y:S02]  /*16e0*/  F2FP.BF16.F32.PACK_AB R18, R7, R6 ;  /* 0x000000060712723e */ /* 0x000fe400000010ff */
[C---:B-1----:R-:W-:Y:S01]  /*16f0*/  HMMA.16816.F32.BF16 R4, R8.reuse, R26, RZ ;  /* 0x0000001a0804723c */ /* 0x042fe200000418ff */
[----:B------:R-:W-:Y:S02]  /*1700*/  HMNMX2.BF16_V2.XORSIGN R2, |R8|, |R9|, !PT ;  /* 0x4000000908027240 */ /* 0x000fe40007a40200 */
[----:B------:R-:W-:Y:S02]  /*1710*/  HMNMX2.BF16_V2.XORSIGN R16, |R10|, |R11|, !PT ;  /* 0x4000000b0a107240 */ /* 0x000fe40007a40200 */
[----:B------:R-:W-:Y:S02]  /*1720*/  HMNMX2.BF16_V2.XORSIGN R17, |R12|, |R13|, !PT ;  /* 0x4000000d0c117240 */ /* 0x000fe40007a40200 */
[----:B------:R-:W-:Y:S01]  /*1730*/  HMNMX2.BF16_V2.XORSIGN R18, |R14|, |R18|, !PT ;  /* 0x400000120e127240 */ /* 0x000fe20007a40200 */
[----:B------:R-:W-:Y:S01]  /*1740*/  HMMA.16816.F32.BF16 R8, R8, R22, RZ ;  /* 0x000000160808723c */ /* 0x000fe200000418ff */
[----:B------:R-:W0:Y:S02]  /*1750*/  SYNCS.PHASECHK.TRANS64.TRYWAIT P1, [R28+URZ+0x4018], R21 ;  /* 0x004018151c0075a7 */ /* 0x000e2400080211ff */
[----:B------:R-:W-:-:S02]  /*1760*/  NOP ;  /* 0x0000000000007918 */ /* 0x000fc40000000000 */
[----:B0-----:R-:W-:-:S15]  /*1770*/  @!P1 BRA `(.L_x_86) ;  /* 0x0000000800ec9947 */ /* 0x001fde0003800000 */
.L_x_99:
[----:B------:R-:W-:Y:S05]  /*1780*/  BSYNC.RECONVERGENT B0 ;  /* 0x0000000000007941 */ /* 0x000fea0003800200 */
.L_x_85:
[----:B------:R-:W0:Y:S01]  /*1790*/  LDSM.16.M88.4 R12, [R24+0x2000] ;  /* 0x00200000180c783b */ /* 0x000e220000000200 */
[----:B------:R-:W-:Y:S01]  /*17a0*/  HMNMX2.BF16_V2.XORSIGN R18, |R17|, |R18|, !PT ;  /* 0x4000001211127240 */ /* 0x000fe20007a40200 */
[----:B------:R-:W1:Y:S01]  /*17b0*/  LDCU UR6, c[0x0][0x360] ;  /* 0x00006c00ff0677ac */ /* 0x000e620008000800 */
[----:B------:R-:W-:Y:S01]  /*17c0*/  F2FP.BF16.F32.PACK_AB R19, R5, R4 ;  /* 0x000000040513723e */ /* 0x000fe200000010ff */
[----:B------:R-:W-:Y:S01]  /*17d0*/  BSSY B0, `(.L_x_87) ;  /* 0x00000a6000007945 */ /* 0x000fe20003800000 */
[----:B------:R-:W-:Y:S01]  /*17e0*/  F2FP.BF16.F32.PACK_AB R17, R7, R6 ;  /* 0x000000060711723e */ /* 0x000fe200000010ff */
[----:B------:R-:W2:Y:S01]  /*17f0*/  LDCU.64 UR8, c[0x0][0x358] ;  /* 0x00006b00ff0877ac */ /* 0x000ea20008000a00 */
[----:B------:R-:W-:Y:S02]  /*1800*/  F2FP.BF16.F32.PACK_AB R8, R9, R8 ;  /* 0x000000080908723e */ /* 0x000fe400000010ff */
[----:B------:R-:W-:Y:S02]  /*1810*/  F2FP.BF16.F32.PACK_AB R20, R11, R10 ;  /* 0x0000000a0b14723e */ /* 0x000fe400000010ff */
[----:B------:R-:W-:-:S02]  /*1820*/  HMNMX2.BF16_V2.XORSIGN R2, |R2|, |R16|, !PT ;  /* 0x4000001002027240 */ /* 0x000fc40007a40200 */
[----:B------:R-:W-:Y:S01]  /*1830*/  HMNMX2.BF16_V2.XORSIGN R19, |R19|, |R8|, !PT ;  /* 0x4000000813137240 */ /* 0x000fe20007a40200 */
[----:B------:R-:W-:Y:S01]  /*1840*/  BAR.SYNC.DEFER_BLOCKING 0x0 ;  /* 0x0000000000007b1d */ /* 0x000fe20000010000 */
[----:B------:R-:W-:Y:S02]  /*1850*/  HMNMX2.BF16_V2.XORSIGN R3, |R3|, |R18|, !PT ;  /* 0x4000001203037240 */ /* 0x000fe40007a40200 */
[----:B------:R-:W-:Y:S02]  /*1860*/  HMNMX2.BF16_V2.XORSIGN R0, |R2|, |R0|, !PT ;  /* 0x4000000002007240 */ /* 0x000fe40007a40200 */
[----:B------:R-:W-:Y:S01]  /*1870*/  HMNMX2.BF16_V2.XORSIGN R17, |R17|, |R20|, !PT ;  /* 0x4000001411117240 */ /* 0x000fe20007a40200 */
[----:B-1----:R-:W-:-:S03]  /*1880*/  IMAD R29, R29, UR6, R30 ;  /* 0x000000061d1d7c24 */ /* 0x002fc6000f8e021e */
[----:B------:R-:W-:Y:S02]  /*1890*/  HMNMX2.BF16_V2.XORSIGN R17, |R19|, |R17|, !PT ;  /* 0x4000001113117240 */ /* 0x000fe40007a40200 */
[----:B------:R-:W-:Y:S02]  /*18a0*/  SHF.R.U32.HI R29, RZ, 0x5, R29 ;  /* 0x00000005ff1d7819 */ /* 0x000fe4000001161d */
[----:B------:R-:W-:Y:S01]  /*18b0*/  HMNMX2.BF16_V2.XORSIGN R3, |R3|, |R17|, !PT ;  /* 0x4000001103037240 */ /* 0x000fe20007a40200 */
[----:B------:R-:W1:Y:S01]  /*18c0*/  LDSM.16.M88.4 R8, [R24+0x2800] ;  /* 0x002800001808783b */ /* 0x000e620000000200 */
[----:B0-----:R-:W-:Y:S01]  /*18d0*/  HMMA.16816.F32.BF16 R4, R12, R26, RZ ;  /* 0x0000001a0c04723c */ /* 0x001fe200000418ff */
[----:B------:R-:W-:-:S15]  /*18e0*/  HMNMX2.BF16_V2.XORSIGN R16, |R14|, |R15|, !PT ;  /* 0x4000000f0e107240 */ /* 0x000fde0007a40200 */
[----:B------:R-:W-:-:S03]  /*18f0*/  NOP ;  /* 0x0000000000007918 */ /* 0x000fc60000000000 */
[----:B------:R-:W-:Y:S02]  /*1900*/  F2FP.BF16.F32.PACK_AB R4, R5, R4 ;  /* 0x000000040504723e */ /* 0x000fe400000010ff */
[----:B------:R-:W-:Y:S02]  /*1910*/  HMNMX2.BF16_V2.XORSIGN R5, |R12|, |R13|, !PT ;  /* 0x4000000d0c057240 */ /* 0x000fe40007a40200 */
[----:B------:R-:W-:Y:S01]  /*1920*/  HMMA.16816.F32.BF16 R12, R12, R22, RZ ;  /* 0x000000160c0c723c */ /* 0x000fe200000418ff */
[----:B------:R-:W-:Y:S02]  /*1930*/  F2FP.BF16.F32.PACK_AB R6, R7, R6 ;  /* 0x000000060706723e */ /* 0x000fe400000010ff */
[----:B------:R-:W-:-:S04]  /*1940*/  HMNMX2.BF16_V2.XORSIGN R16, |R5|, |R16|, !PT ;  /* 0x4000001005107240 */ /* 0x000fc80007a40200 */
[----:B------:R-:W-:Y:S02]  /*1950*/  HMNMX2.BF16_V2.XORSIGN R0, |R16|, |R0|, !PT ;  /* 0x4000000010007240 */ /* 0x000fe40007a40200 */
[----:B-1----:R-:W-:-:S10]  /*1960*/  HMNMX2.BF16_V2.XORSIGN R17, |R10|, |R11|, !PT ;  /* 0x4000000b0a117240 */ /* 0x002fd40007a40200 */
[----:B------:R-:W-:Y:S02]  /*1970*/  F2FP.BF16.F32.PACK_AB R12, R13, R12 ;  /* 0x0000000c0d0c723e */ /* 0x000fe400000010ff */
[----:B------:R-:W-:-:S03]  /*1980*/  F2FP.BF16.F32.PACK_AB R14, R15, R14 ;  /* 0x0000000e0f0e723e */ /* 0x000fc600000010ff */
[----:B------:R-:W-:Y:S02]  /*1990*/  HMNMX2.BF16_V2.XORSIGN R2, |R4|, |R12|, !PT ;  /* 0x4000000c04027240 */ /* 0x000fe40007a40200 */
[----:B------:R-:W-:Y:S01]  /*19a0*/  HMNMX2.BF16_V2.XORSIGN R18, |R6|, |R14|, !PT ;  /* 0x4000000e06127240 */ /* 0x000fe20007a40200 */
[----:B------:R-:W-:Y:S01]  /*19b0*/  BAR.SYNC.DEFER_BLOCKING 0x0 ;  /* 0x0000000000007b1d */ /* 0x000fe20000010000 */
[----:B------:R-:W-:Y:S02]  /*19c0*/  HMMA.16816.F32.BF16 R12, R8, R26, RZ ;  /* 0x0000001a080c723c */ /* 0x000fe400000418ff */
[----:B------:R-:W-:Y:S02]  /*19d0*/  HMNMX2.BF16_V2.XORSIGN R16, |R2|, |R18|, !PT ;  /* 0x4000001202107240 */ /* 0x000fe40007a40200 */
[----:B------:R-:W-:Y:S02]  /*19e0*/  HMNMX2.BF16_V2.XORSIGN R2, |R8|, |R9|, !PT ;  /* 0x4000000908027240 */ /* 0x000fe40007a40200 */
[----:B------:R-:W-:-:S02]  /*19f0*/  HMNMX2.BF16_V2.XORSIGN R3, |R3|, |R16|, !PT ;  /* 0x4000001003037240 */ /* 0x000fc40007a40200 */
[----:B------:R-:W-:Y:S01]  /*1a00*/  HMMA.16816.F32.BF16 R8, R8, R22, RZ ;  /* 0x000000160808723c */ /* 0x000fe200000418ff */
[----:B------:R-:W-:-:S04]  /*1a10*/  HMNMX2.BF16_V2.XORSIGN R2, |R2|, |R17|, !PT ;  /* 0x4000001102027240 */ /* 0x000fc80007a40200 */
[----:B------:R-:W-:-:S06]  /*1a20*/  HMNMX2.BF16_V2.XORSIGN R0, |R2|, |R0|, !PT ;  /* 0x4000000002007240 */ /* 0x000fcc0007a40200 */
[----:B------:R-:W-:Y:S02]  /*1a30*/  F2FP.BF16.F32.PACK_AB R20, R13, R12 ;  /* 0x0000000c0d14723e */ /* 0x000fe400000010ff */
[----:B------:R-:W-:Y:S01]  /*1a40*/  F2FP.BF16.F32.PACK_AB R21, R15, R14 ;  /* 0x0000000e0f15723e */ /* 0x000fe200000010ff */
[----:B------:R-:W0:Y:S01]  /*1a50*/  LDSM.16.M88.4 R4, [R24+0x3000] ;  /* 0x003000001804783b */ /* 0x000e220000000200 */
[----:B------:R-:W-:Y:S04]  /*1a60*/  BAR.SYNC.DEFER_BLOCKING 0x0 ;  /* 0x0000000000007b1d */ /* 0x000fe80000010000 */
[----:B------:R-:W-:Y:S02]  /*1a70*/  F2FP.BF16.F32.PACK_AB R8, R9, R8 ;  /* 0x000000080908723e */ /* 0x000fe400000010ff */
[----:B------:R-:W-:-:S03]  /*1a80*/  F2FP.BF16.F32.PACK_AB R10, R11, R10 ;  /* 0x0000000a0b0a723e */ /* 0x000fc600000010ff */
[----:B------:R-:W-:Y:S02]  /*1a90*/  HMNMX2.BF16_V2.XORSIGN R8, |R20|, |R8|, !PT ;  /* 0x4000000814087240 */ /* 0x000fe40007a40200 */
[----:B------:R-:W-:Y:S01]  /*1aa0*/  HMNMX2.BF16_V2.XORSIGN R10, |R21|, |R10|, !PT ;  /* 0x4000000a150a7240 */ /* 0x000fe20007a40200 */
[----:B------:R1:W3:Y:S03]  /*1ab0*/  LDSM.16.M88.4 R12, [R24+0x3800] ;  /* 0x00380000180c783b */ /* 0x0002e60000000200 */
[----:B-1----:R-:W-:Y:S01]  /*1ac0*/  HMNMX2.BF16_V2.XORSIGN R24, |R8|, |R10|, !PT ;  /* 0x4000000a08187240 */ /* 0x002fe20007a40200 */
[----:B0-----:R-:W-:Y:S01]  /*1ad0*/  HMMA.16816.F32.BF16 R16, R4, R26, RZ ;  /* 0x0000001a0410723c */ /* 0x001fe200000418ff */
[----:B------:R-:W-:Y:S02]  /*1ae0*/  HMNMX2.BF16_V2.XORSIGN R20, |R4|, |R5|, !PT ;  /* 0x4000000504147240 */ /* 0x000fe40007a40200 */
[----:B------:R-:W-:-:S02]  /*1af0*/  HMNMX2.BF16_V2.XORSIGN R21, |R6|, |R7|, !PT ;  /* 0x4000000706157240 */ /* 0x000fc40007a40200 */
[----:B------:R-:W-:Y:S02]  /*1b00*/  HMNMX2.BF16_V2.XORSIGN R3, |R3|, |R24|, !PT ;  /* 0x4000001803037240 */ /* 0x000fe40007a40200 */
[----:B------:R-:W-:Y:S01]  /*1b10*/  HMNMX2.BF16_V2.XORSIGN R20, |R20|, |R21|, !PT ;  /* 0x4000001514147240 */ /* 0x000fe20007a40200 */
[----:B------:R-:W-:Y:S03]  /*1b20*/  HMMA.16816.F32.BF16 R4, R4, R22, RZ ;  /* 0x000000160404723c */ /* 0x000fe600000418ff */
[----:B------:R-:W-:-:S08]  /*1b30*/  HMNMX2.BF16_V2.XORSIGN R0, |R20|, |R0|, !PT ;  /* 0x4000000014007240 */ /* 0x000fd00007a40200 */
[----:B------:R-:W-:-:S08]  /*1b40*/  F2FP.BF16.F32.PACK_AB R25, R17, R16 ;  /* 0x000000101119723e */ /* 0x000fd000000010ff */
[----:B------:R-:W-:Y:S01]  /*1b50*/  F2FP.BF16.F32.PACK_AB R4, R5, R4 ;  /* 0x000000040504723e */ /* 0x000fe200000010ff */
[----:B---3--:R-:W-:Y:S01]  /*1b60*/  HMMA.16816.F32.BF16 R8, R12, R26, RZ ;  /* 0x0000001a0c08723c */ /* 0x008fe200000418ff */
[----:B------:R-:W-:Y:S02]  /*1b70*/  F2FP.BF16.F32.PACK_AB R26, R19, R18 ;  /* 0x00000012131a723e */ /* 0x000fe400000010ff */
[----:B------:R-:W-:Y:S02]  /*1b80*/  F2FP.BF16.F32.PACK_AB R6, R7, R6 ;  /* 0x000000060706723e */ /* 0x000fe400000010ff */
[----:B------:R-:W-:-:S03]  /*1b90*/  HMNMX2.BF16_V2.XORSIGN R4, |R25|, |R4|, !PT ;  /* 0x4000000419047240 */ /* 0x000fc60007a40200 */
[----:B------:R-:W-:Y:S01]  /*1ba0*/  HMMA.16816.F32.BF16 R16, R12, R22, RZ ;  /* 0x000000160c10723c */ /* 0x000fe200000418ff */
[----:B------:R-:W-:Y:S02]  /*1bb0*/  HMNMX2.BF16_V2.XORSIGN R2, |R26|, |R6|, !PT ;  /* 0x400000061a027240 */ /* 0x000fe40007a40200 */
[----:B------:R-:W-:Y:S02]  /*1bc0*/  HMNMX2.BF16_V2.XORSIGN R12, |R12|, |R13|, !PT ;  /* 0x4000000d0c0c7240 */ /* 0x000fe40007a40200 */
[----:B------:R-:W-:Y:S02]  /*1bd0*/  HMNMX2.BF16_V2.XORSIGN R6, |R14|, |R15|, !PT ;  /* 0x4000000f0e067240 */ /* 0x000fe40007a40200 */
[----:B------:R-:W-:Y:S02]  /*1be0*/  HMNMX2.BF16_V2.XORSIGN R2, |R4|, |R2|, !PT ;  /* 0x4000000204027240 */ /* 0x000fe40007a40200 */
[----:B------:R-:W-:Y:S02]  /*1bf0*/  HMNMX2.BF16_V2.XORSIGN R6, |R12|, |R6|, !PT ;  /* 0x400000060c067240 */ /* 0x000fe40007a40200 */
[----:B------:R-:W-:-:S02]  /*1c00*/  F2FP.BF16.F32.PACK_AB R8, R9, R8 ;  /* 0x000000080908723e */ /* 0x000fc400000010ff */
[----:B------:R-:W-:Y:S02]  /*1c10*/  F2FP.BF16.F32.PACK_AB R10, R11, R10 ;  /* 0x0000000a0b0a723e */ /* 0x000fe400000010ff */
[----:B------:R-:W-:Y:S02]  /*1c20*/  HMNMX2.BF16_V2.XORSIGN R2, |R3|, |R2|, !PT ;  /* 0x4000000203027240 */ /* 0x000fe40007a40200 */
[----:B------:R-:W-:Y:S02]  /*1c30*/  HMNMX2.BF16_V2.XORSIGN R3, |R6|, |R0|, !PT ;  /* 0x4000000006037240 */ /* 0x000fe40007a40200 */
[----:B------:R-:W-:Y:S02]  /*1c40*/  F2FP.BF16.F32.PACK_AB R16, R17, R16 ;  /* 0x000000101110723e */ /* 0x000fe400000010ff */
[----:B------:R-:W-:-:S03]  /*1c50*/  F2FP.BF16.F32.PACK_AB R5, R19, R18 ;  /* 0x000000121305723e */ /* 0x000fc600000010ff */
[----:B------:R-:W-:Y:S02]  /*1c60*/  HMNMX2.BF16_V2.XORSIGN R8, |R8|, |R16|, !PT ;  /* 0x4000001008087240 */ /* 0x000fe40007a40200 */
[----:B------:R-:W-:-:S04]  /*1c70*/  HMNMX2.BF16_V2.XORSIGN R4, |R10|, |R5|, !PT ;  /* 0x400000050a047240 */ /* 0x000fc80007a40200 */
[----:B------:R-:W-:-:S04]  /*1c80*/  HMNMX2.BF16_V2.XORSIGN R4, |R8|, |R4|, !PT ;  /* 0x4000000408047240 */ /* 0x000fc80007a40200 */
[----:B------:R-:W-:Y:S02]  /*1c90*/  HMNMX2.BF16_V2.XORSIGN R0, |R2|, |R4|, !PT ;  /* 0x4000000402007240 */ /* 0x000fe40007a40200 */
[C---:B------:R-:W-:Y:S01]  /*1ca0*/  PRMT R4, R3.reuse, 0x7632, R4 ;  /* 0x0000763203047816 */ /* 0x040fe20000000004 */
[----:B------:R-:W-:Y:S02]  /*1cb0*/  IMAD.U32 R3, R3, 0x10000, RZ ;  /* 0x0001000003037824 */ /* 0x000fe400078e00ff */
[C---:B------:R-:W-:Y:S01]  /*1cc0*/  PRMT R2, R0.reuse, 0x7632, R2 ;  /* 0x0000763200027816 */ /* 0x040fe20000000002 */
[----:B------:R-:W-:Y:S02]  /*1cd0*/  IMAD.U32 R0, R0, 0x10000, RZ ;  /* 0x0001000000007824 */ /* 0x000fe400078e00ff */
[----:B------:R-:W-:Y:S02]  /*1ce0*/  IMAD.U32 R4, R4, 0x10000, RZ ;  /* 0x0001000004047824 */ /* 0x000fe400078e00ff */
[----:B------:R-:W-:-:S03]  /*1cf0*/  IMAD.U32 R5, R2, 0x10000, RZ ;  /* 0x0001000002057824 */ /* 0x000fc600078e00ff */
[----:B------:R-:W-:Y:S02]  /*1d00*/  FMNMX.XORSIGN R3, |R3|, |R4|, !PT ;  /* 0x4000000403037209 */ /* 0x000fe40007840200 */
[----:B------:R-:W-:-:S03]  /*1d10*/  FMNMX.XORSIGN R0, |R0|, |R5|, !PT ;  /* 0x4000000500007209 */ /* 0x000fc60007840200 */
[----:B------:R-:W-:Y:S02]  /*1d20*/  FADD R8, |R3|, -RZ ;  /* 0x800000ff03087221 */ /* 0x000fe40000000200 */
[----:B------:R-:W-:-:S03]  /*1d30*/  FADD R9, |R0|, -RZ ;  /* 0x800000ff00097221 */ /* 0x000fc60000000200 */
[----:B------:R-:W0:Y:S04]  /*1d40*/  SHFL.DOWN PT, R2, R8, 0x10, 0x1f ;  /* 0x0a001f0008027f89 */ /* 0x000e2800000e0000 */
[----:B------:R-:W1:Y:S01]  /*1d50*/  SHFL.DOWN PT, R5, R9, 0x10, 0x1f ;  /* 0x0a001f0009057f89 */ /* 0x000e6200000e0000 */
[----:B0-----:R-:W-:Y:S02]  /*1d60*/  FMNMX R2, |R3|, R2, !PT ;  /* 0x0000000203027209 */ /* 0x001fe40007800200 */
[----:B-1----:R-:W-:-:S03]  /*1d70*/  FMNMX R4, |R0|, R5, !PT ;  /* 0x0000000500047209 */ /* 0x002fc60007800200 */
[----:B------:R-:W0:Y:S04]  /*1d80*/  SHFL.DOWN PT, R3, R2, 0x8, 0x1f ;  /* 0x09001f0002037f89 */ /* 0x000e2800000e0000 */
[----:B------:R-:W1:Y:S01]  /*1d90*/  SHFL.DOWN PT, R5, R4, 0x8, 0x1f ;  /* 0x09001f0004057f89 */ /* 0x000e6200000e0000 */
[----:B0-----:R-:W-:Y:S02]  /*1da0*/  FMNMX R3, R2, R3, !PT ;  /* 0x0000000302037209 */ /* 0x001fe40007800000 */
[----:B-1----:R-:W-:-:S03]  /*1db0*/  FMNMX R7, R4, R5, !PT ;  /* 0x0000000504077209 */ /* 0x002fc60007800000 */
[----:B------:R-:W0:Y:S01]  /*1dc0*/  SHFL.DOWN PT, R0, R3, 0x4, 0x1f ;  /* 0x08801f0003007f89 */ /* 0x000e2200000e0000 */
[----:B------:R-:W-:-:S03]  /*1dd0*/  IMAD.U32 R4, RZ, RZ, UR4 ;  /* 0x00000004ff047e24 */ /* 0x000fc6000f8e00ff */
[----:B------:R-:W1:Y:S01]  /*1de0*/  SHFL.DOWN PT, R6, R7, 0x4, 0x1f ;  /* 0x08801f0007067f89 */ /* 0x000e6200000e0000 */
[----:B0-----:R-:W-:Y:S02]  /*1df0*/  FMNMX R0, R3, R0, !PT ;  /* 0x0000000003007209 */ /* 0x001fe40007800000 */
[----:B-1----:R-:W-:-:S03]  /*1e00*/  FMNMX R8, R7, R6, !PT ;  /* 0x0000000607087209 */ /* 0x002fc60007800000 */
[----:B------:R-:W0:Y:S01]  /*1e10*/  SHFL.DOWN PT, R5, R0, 0x2, 0x1f ;  /* 0x08401f0000057f89 */ /* 0x000e2200000e0000 */
[----:B------:R-:W-:Y:S01]  /*1e20*/  BAR.SYNC.DEFER_BLOCKING 0x0 ;  /* 0x0000000000007b1d */ /* 0x000fe20000010000 */
[----:B------:R-:W-:-:S05]  /*1e30*/  LOP3.LUT P1, R7, R30, 0x1f, RZ, 0xc0, !PT ;  /* 0x0000001f1e077812 */ /* 0x000fca000782c0ff */
[----:B------:R-:W1:Y:S01]  /*1e40*/  SHFL.DOWN PT, R9, R8, 0x2, 0x1f ;  /* 0x08401f0008097f89 */ /* 0x000e6200000e0000 */
[----:B0-----:R-:W-:Y:S01]  /*1e50*/  FMNMX R6, R0, R5, !PT ;  /* 0x0000000500067209 */ /* 0x001fe20007800000 */
[----:B------:R-:W-:-:S06]  /*1e60*/  IMAD.U32 R5, RZ, RZ, UR5 ;  /* 0x00000005ff057e24 */ /* 0x000fcc000f8e00ff */
[----:B------:R-:W-:Y:S01]  /*1e70*/  @!P1 IMAD.WIDE.U32 R2, R29, 0x4, R4 ;  /* 0x000000041d029825 */ /* 0x000fe200078e0004 */
[----:B-1----:R-:W-:Y:S02]  /*1e80*/  FMNMX R10, R8, R9, !PT ;  /* 0x00000009080a7209 */ /* 0x002fe40007800000 */
[----:B------:R-:W0:Y:S04]  /*1e90*/  SHFL.DOWN PT, R9, R6, 0x1, 0x1f ;  /* 0x08201f0006097f89 */ /* 0x000e2800000e0000 */
[----:B------:R-:W1:Y:S01]  /*1ea0*/  SHFL.DOWN PT, R11, R10, 0x1, 0x1f ;  /* 0x08201f000a0b7f89 */ /* 0x000e6200000e0000 */
[----:B0-----:R-:W-:Y:S02]  /*1eb0*/  FMNMX R9, R6, R9, !PT ;  /* 0x0000000906097209 */ /* 0x001fe40007800000 */
[----:B-1----:R-:W-:-:S03]  /*1ec0*/  FMNMX R11, R10, R11, !PT ;  /* 0x0000000b0a0b7209 */ /* 0x002fc60007800000 */
[----:B--2---:R0:W-:Y:S04]  /*1ed0*/  @!P1 ST.E desc[UR8][R2.64+0x4040], R9 ;  /* 0x0040400902009985 */ /* 0x0041e8000c101908 */
[----:B------:R0:W-:Y:S01]  /*1ee0*/  @!P1 ST.E desc[UR8][R2.64+0x4020], R11 ;  /* 0x0040200b02009985 */ /* 0x0001e2000c101908 */
[----:B------:R-:W-:Y:S01]  /*1ef0*/  BAR.SYNC.DEFER_BLOCKING 0x0 ;  /* 0x0000000000007b1d */ /* 0x000fe20000010000 */
[----:B------:R-:W-:-:S13]  /*1f00*/  ISETP.NE.AND P1, PT, R29, 0x2, PT ;  /* 0x000000021d00780c */ /* 0x000fda0003f25270 */
[----:B0-----:R-:W-:Y:S05]  /*1f10*/  @!P1 BRA `(.L_x_88) ;  /* 0x0000000000689947 */ /* 0x001fea0003800000 */
[----:B------:R-:W-:-:S13]  /*1f20*/  ISETP.NE.AND P1, PT, R29, RZ, PT ;  /* 0x000000ff1d00720c */ /* 0x000fda0003f25270 */
[----:B------:R-:W-:Y:S05]  /*1f30*/  @P1 BRA `(.L_x_89) ;  /* 0x0000000000bc1947 */ /* 0x000fea0003800000 */
[C---:B------:R-:W-:Y:S01]  /*1f40*/  ISETP.GT.U32.AND P1, PT, R7.reuse, 0x3, PT ;  /* 0x000000030700780c */ /* 0x040fe20003f24070 */
[----:B------:R-:W-:Y:S01]  /*1f50*/  BSSY.RECONVERGENT B1, `(.L_x_90) ;  /* 0x0000006000017945 */ /* 0x000fe20003800200 */
[----:B------:R-:W-:Y:S01]  /*1f60*/  ISETP.NE.AND P2, PT, R7, RZ, PT ;  /* 0x000000ff0700720c */ /* 0x000fe20003f45270 */
[----:B------:R-:W-:-:S10]  /*1f70*/  IMAD.MOV.U32 R2, RZ, RZ, RZ ;  /* 0x000000ffff027224 */ /* 0x000fd400078e00ff */
[----:B------:R-:W-:Y:S05]  /*1f80*/  @P1 BRA `(.L_x_91) ;  /* 0x0000000000081947 */ /* 0x000fea0003800000 */
[----:B------:R-:W-:-:S06]  /*1f90*/  IMAD.WIDE.U32 R2, R7, 0x4, R4 ;  /* 0x0000000407027825 */ /* 0x000fcc00078e0004 */
[----:B------:R0:W5:Y:S02]  /*1fa0*/  LD.E R2, desc[UR8][R2.64+0x4020] ;  /* 0x0040200802027980 */ /* 0x000164000c101900 */
.L_x_91:
[----:B------:R-:W-:Y:S05]  /*1fb0*/  BSYNC.RECONVERGENT B1 ;  /* 0x0000000000017941 */ /* 0x000fea0003800200 */
.L_x_90:
[----:B------:R-:W-:-:S03]  /*1fc0*/  UMOV UR4, 0xffffffff ;  /* 0xffffffff00047882 */ /* 0x000fc60000000000 */
[----:B------:R-:W-:Y:S05]  /*1fd0*/  BRA.DIV UR4, `(.L_x_92) ;  /* 0x0000000204e07947 */ /* 0x000fea000b800000 */
[----:B0----5:R-:W0:Y:S02]  /*1fe0*/  SHFL.DOWN PT, R3, R2, 0x2, 0x1f ;  /* 0x08401f0002037f89 */ /* 0x021e2400000e0000 */
[----:B0-----:R-:W-:-:S05]  /*1ff0*/  FMNMX R3, R3, R2, !PT ;  /* 0x0000000203037209 */ /* 0x001fca0007800000 */
[----:B------:R0:W1:Y:S02]  /*2000*/  SHFL.DOWN PT, R0, R3, 0x1, 0x1f ;  /* 0x08201f0003007f89 */ /* 0x00006400000e0000 */
.L_x_102:
        /* <DEDUP_REMOVED lines=9> */
[----:B0-----:R2:W-:Y:S01]  /*20a0*/  @P1 REDG.E.MAX.S32.STRONG.GPU desc[UR8][R2.64], R5 ;  /* 0x000000050200198e */ /* 0x0015e2000d12e308 */
[----:B------:R-:W-:Y:S05]  /*20b0*/  BRA `(.L_x_89) ;  /* 0x00000000005c7947 */ /* 0x000fea0003800000 */
.L_x_88:
[C---:B------:R-:W-:Y:S01]  /*20c0*/  ISETP.GT.U32.AND P1, PT, R7.reuse, 0x3, PT ;  /* 0x000000030700780c */ /* 0x040fe20003f24070 */
[----:B------:R-:W-:Y:S01]  /*20d0*/  BSSY.RECONVERGENT B1, `(.L_x_93) ;  /* 0x0000006000017945 */ /* 0x000fe20003800200 */
[----:B------:R-:W-:Y:S01]  /*20e0*/  ISETP.NE.AND P2, PT, R7, RZ, PT ;  /* 0x000000ff0700720c */ /* 0x000fe20003f45270 */
[----:B------:R-:W-:-:S10]  /*20f0*/  IMAD.MOV.U32 R2, RZ, RZ, RZ ;  /* 0x000000ffff027224 */ /* 0x000fd400078e00ff */
[----:B------:R-:W-:Y:S05]  /*2100*/  @P1 BRA `(.L_x_94) ;  /* 0x0000000000081947 */ /* 0x000fea0003800000 */
[----:B------:R-:W-:-:S06]  /*2110*/  IMAD.WIDE.U32 R2, R7, 0x4, R4 ;  /* 0x0000000407027825 */ /* 0x000fcc00078e0004 */
[----:B------:R0:W5:Y:S02]  /*2120*/  LD.E R2, desc[UR8][R2.64+0x4040] ;  /* 0x0040400802027980 */ /* 0x000164000c101900 */
.L_x_94:
[----:B------:R-:W-:Y:S05]  /*2130*/  BSYNC.RECONVERGENT B1 ;  /* 0x0000000000017941 */ /* 0x000fea0003800200 */
.L_x_93:
[----:B------:R-:W-:-:S03]  /*2140*/  UMOV UR4, 0xffffffff ;  /* 0xffffffff00047882 */ /* 0x000fc60000000000 */
[----:B------:R-:W-:Y:S05]  /*2150*/  BRA.DIV UR4, `(.L_x_95) ;  /* 0x0000000204b87947 */ /* 0x000fea000b800000 */
[----:B0----5:R-:W0:Y:S02]  /*2160*/  SHFL.DOWN PT, R3, R2, 0x2, 0x1f ;  /* 0x08401f0002037f89 */ /* 0x021e2400000e0000 */
[----:B0-----:R-:W-:-:S05]  /*2170*/  FMNMX R3, R3, R2, !PT ;  /* 0x0000000203037209 */ /* 0x001fca0007800000 */
[----:B------:R0:W1:Y:S02]  /*2180*/  SHFL.DOWN PT, R0, R3, 0x1, 0x1f ;  /* 0x08201f0003007f89 */ /* 0x00006400000e0000 */
.L_x_105:
        /* <DEDUP_REMOVED lines=10> */
.L_x_89:
[----:B------:R-:W-:Y:S05]  /*2230*/  BSYNC B0 ;  /* 0x0000000000007941 */ /* 0x000fea0003800000 */
.L_x_87:
[----:B------:R-:W-:Y:S05]  /*2240*/  @P0 EXIT ;  /* 0x000000000000094d */ /* 0x000fea0003800000 */
[----:B------:R-:W3:Y:S02]  /*2250*/  SYNCS.CCTL.IV [R28+URZ+0x4000] ;  /* 0x004000001c0079b1 */ /* 0x000ee400080000ff */
[----:B---3--:R-:W3:Y:S02]  /*2260*/  SYNCS.CCTL.IV [R28+URZ+0x4008] ;  /* 0x004008001c0079b1 */ /* 0x008ee400080000ff */
[----:B---3--:R-:W3:Y:S02]  /*2270*/  SYNCS.CCTL.IV [R28+URZ+0x4010] ;  /* 0x004010001c0079b1 */ /* 0x008ee400080000ff */
[----:B---3--:R-:W-:Y:S01]  /*2280*/  SYNCS.CCTL.IV [R28+URZ+0x4018] ;  /* 0x004018001c0079b1 */ /* 0x008fe200080000ff */
[----:B------:R-:W-:Y:S05]  /*2290*/  EXIT ;  /* 0x000000000000794d */ /* 0x000fea0003800000 */
.L_x_78:
[----:B------:R-:W0:Y:S02]  /*22a0*/  SYNCS.PHASECHK.TRANS64.TRYWAIT P1, [R28+URZ+0x4000], R21 ;  /* 0x004000151c0075a7 */ /* 0x000e2400080211ff */
[----:B0-----:R-:W-:Y:S05]  /*22b0*/  @!P1 BRA `(.L_x_78) ;  /* 0xfffffffc00f89947 */ /* 0x001fea000383ffff */
[----:B------:R-:W-:Y:S05]  /*22c0*/  BRA `(.L_x_96) ;  /* 0xffffffe4007c7947 */ /* 0x000fea000383ffff */
.L_x_81:
[----:B------:R-:W0:Y:S02]  /*22d0*/  SYNCS.PHASECHK.TRANS64.TRYWAIT P2, [R28+URZ+0x4008], R21 ;  /* 0x004008151c0075a7 */ /* 0x000e2400080411ff */
[----:B0-----:R-:W-:Y:S05]  /*22e0*/  @!P2 BRA `(.L_x_81) ;  /* 0xfffffffc00f8a947 */ /* 0x001fea000383ffff */
[----:B------:R-:W-:Y:S05]  /*22f0*/  BRA `(.L_x_97) ;  /* 0xffffffe800d47947 */ /* 0x000fea000383ffff */
.L_x_84:
[----:B------:R-:W0:Y:S02]  /*2300*/  SYNCS.PHASECHK.TRANS64.TRYWAIT P1, [R28+URZ+0x4010], R21 ;  /* 0x004010151c0075a7 */ /* 0x000e2400080211ff */
[----:B0-----:R-:W-:Y:S05]  /*2310*/  @!P1 BRA `(.L_x_84) ;  /* 0xfffffffc00f89947 */ /* 0x001fea000383ffff */
[----:B------:R-:W-:Y:S05]  /*2320*/  BRA `(.L_x_98) ;  /* 0xfffffff000287947 */ /* 0x000fea000383ffff */
.L_x_86:
[----:B------:R-:W0:Y:S02]  /*2330*/  SYNCS.PHASECHK.TRANS64.TRYWAIT P1, [R28+URZ+0x4018], R21 ;  /* 0x004018151c0075a7 */ /* 0x000e2400080211ff */
[----:B0-----:R-:W-:Y:S05]  /*2340*/  @!P1 BRA `(.L_x_86) ;  /* 0xfffffffc00f89947 */ /* 0x001fea000383ffff */
[----:B------:R-:W-:Y:S05]  /*2350*/  BRA `(.L_x_99) ;  /* 0xfffffff400087947 */ /* 0x000fea000383ffff */
.L_x_92:
[----:B------:R-:W-:Y:S02]  /*2360*/  IMAD.MOV.U32 R5, RZ, RZ, 0x2 ;  /* 0x00000002ff057424 */ /* 0x000fe400078e00ff */
[----:B------:R-:W-:Y:S02]  /*2370*/  IMAD.MOV.U32 R7, RZ, RZ, 0x1f ;  /* 0x0000001fff077424 */ /* 0x000fe400078e00ff */
[----:B------:R-:W-:-:S07]  /*2380*/  IMAD.MOV.U32 R4, RZ, RZ, -0x1 ;  /* 0xffffffffff047424 */ /* 0x000fce00078e00ff */
[----:B0----5:R-:W-:Y:S05]  /*2390*/  WARPSYNC.COLLECTIVE R4, `(.L_x_100) ;  /* 0x0000000004087348 */ /* 0x021fea0003c00000 */
[----:B-----5:R1:W2:Y:S02]  /*23a0*/  SHFL.DOWN P1, R0, R2, R5, R7 ;  /* 0x0800000502007389 */ /* 0x0202a40000020007 */
[----:B012---:R-:W-:Y:S05]  /*23b0*/  ENDCOLLECTIVE ;  /* 0x000000000000791b */ /* 0x007fea0003800000 */
.L_x_100:
[----:B------:R-:W-:Y:S02]  /*23c0*/  IMAD.MOV.U32 R5, RZ, RZ, 0x1 ;  /* 0x00000001ff057424 */ /* 0x000fe400078e00ff */
[----:B------:R-:W-:-:S05]  /*23d0*/  IMAD.MOV.U32 R3, RZ, RZ, R0 ;  /* 0x000000ffff037224 */ /* 0x000fca00078e0000 */
[----:B------:R-:W-:-:S05]  /*23e0*/  FMNMX R3, R3, R2, !PT ;  /* 0x0000000203037209 */ /* 0x000fca0007800000 */
[----:B------:R-:W-:-:S07]  /*23f0*/  IMAD.MOV.U32 R2, RZ, RZ, R3 ;  /* 0x000000ffff027224 */ /* 0x000fce00078e0003 */
[----:B------:R-:W-:Y:S05]  /*2400*/  WARPSYNC.COLLECTIVE R4, `(.L_x_101) ;  /* 0x0000000004087348 */ /* 0x000fea0003c00000 */
[----:B------:R0:W1:Y:S02]  /*2410*/  SHFL.DOWN P1, R0, R2, R5, R7 ;  /* 0x0800000502007389 */ /* 0x0000640000020007 */
[----:B01----:R-:W-:Y:S05]  /*2420*/  ENDCOLLECTIVE ;  /* 0x000000000000791b */ /* 0x003fea0003800000 */
.L_x_101:
[----:B------:R-:W-:Y:S05]  /*2430*/  BRA `(.L_x_102) ;  /* 0xfffffff800f47947 */ /* 0x000fea000383ffff */
.L_x_95:
[----:B------:R-:W-:Y:S02]  /*2440*/  IMAD.MOV.U32 R5, RZ, RZ, 0x2 ;  /* 0x00000002ff057424 */ /* 0x000fe400078e00ff */
[----:B------:R-:W-:Y:S02]  /*2450*/  IMAD.MOV.U32 R7, RZ, RZ, 0x1f ;  /* 0x0000001fff077424 */ /* 0x000fe400078e00ff */
[----:B------:R-:W-:-:S07]  /*2460*/  IMAD.MOV.U32 R4, RZ, RZ, -0x1 ;  /* 0xffffffffff047424 */ /* 0x000fce00078e00ff */
[----:B0----5:R-:W-:Y:S05]  /*2470*/  WARPSYNC.COLLECTIVE R4, `(.L_x_103) ;  /* 0x0000000004087348 */ /* 0x021fea0003c00000 */
[----:B-----5:R1:W2:Y:S02]  /*2480*/  SHFL.DOWN P1, R0, R2, R5, R7 ;  /* 0x0800000502007389 */ /* 0x0202a40000020007 */
[----:B012---:R-:W-:Y:S05]  /*2490*/  ENDCOLLECTIVE ;  /* 0x000000000000791b */ /* 0x007fea0003800000 */
.L_x_103:
[----:B------:R-:W-:Y:S02]  /*24a0*/  IMAD.MOV.U32 R5, RZ, RZ, 0x1 ;  /* 0x00000001ff057424 */ /* 0x000fe400078e00ff */
[----:B------:R-:W-:-:S05]  /*24b0*/  IMAD.MOV.U32 R3, RZ, RZ, R0 ;  /* 0x000000ffff037224 */ /* 0x000fca00078e0000 */
[----:B------:R-:W-:-:S05]  /*24c0*/  FMNMX R3, R3, R2, !PT ;  /* 0x0000000203037209 */ /* 0x000fca0007800000 */
[----:B------:R-:W-:-:S07]  /*24d0*/  IMAD.MOV.U32 R2, RZ, RZ, R3 ;  /* 0x000000ffff027224 */ /* 0x000fce00078e0003 */
[----:B------:R-:W-:Y:S05]  /*24e0*/  WARPSYNC.COLLECTIVE R4, `(.L_x_104) ;  /* 0x0000000004087348 */ /* 0x000fea0003c00000 */
[----:B------:R0:W1:Y:S02]  /*24f0*/  SHFL.DOWN P1, R0, R2, R5, R7 ;  /* 0x0800000502007389 */ /* 0x0000640000020007 */
[----:B01----:R-:W-:Y:S05]  /*2500*/  ENDCOLLECTIVE ;  /* 0x000000000000791b */ /* 0x003fea0003800000 */
.L_x_104:
[----:B------:R-:W-:Y:S05]  /*2510*/  BRA `(.L_x_105) ;  /* 0xfffffffc001c7947 */ /* 0x000fea000383ffff */
.L_x_106:
        /* <DEDUP_REMOVED lines=14> */
.L_x_259:


//--------------------- .text._ZN18transformer_engine54_GLOBAL__N__9c5707b3_21_hadamard_transform_cu_748ca6b521HadamardAmaxTmaKernelI13__nv_bfloat16Li16ELi128ELi128ELi64ELi64ELi128ELi1ELb0ELb0ELb1EEEv14CUtensorMap_stPfS4_S4_ttmm --------------------------
	.section	.text._ZN18transformer_engine54_GLOBAL__N__9c5707b3_21_hadamard_transform_cu_748ca6b521HadamardAmaxTmaKernelI13__nv_bfloat16Li16ELi128ELi128ELi64ELi64ELi128ELi1ELb0ELb0ELb1EEEv14CUtensorMap_stPfS4_S4_ttmm,"ax",@progbits
	.align	128
.text._ZN18transformer_engine54_GLOBAL__N__9c5707b3_21_hadamard_transform_cu_748ca6b521HadamardAmaxTmaKernelI13__nv_bfloat16Li16ELi128ELi128ELi64ELi64ELi128ELi1ELb0ELb0ELb1EEEv14CUtensorMap_stPfS4_S4_ttmm:
        .type           _ZN18transformer_engine54_GLOBAL__N__9c5707b3_21_hadamard_transform_cu_748ca6b521HadamardAmaxTmaKernelI13__nv_bfloat16Li16ELi128ELi128ELi64ELi64ELi128ELi1ELb0ELb0ELb1EEEv14CUtensorMap_stPfS4_S4_ttmm,@function
        .size           _ZN18transformer_engine54_GLOBAL__N__9c5707b3_21_hadamard_transform_cu_748ca6b521HadamardAmaxTmaKernelI13__nv_bfloat16Li16ELi128ELi128ELi64ELi64ELi128ELi1ELb0ELb0ELb1EEEv14CUtensorMap_stPfS4_S4_ttmm,(.L_x_260 - _ZN18transformer_engine54_GLOBAL__N__9c5707b3_21_hadamard_transform_cu_748ca6b521HadamardAmaxTmaKernelI13__nv_bfloat16Li16ELi128ELi128ELi64ELi64ELi128ELi1ELb0ELb0ELb1EEEv14CUtensorMap_stPfS4_S4_ttmm)
        .other          _ZN18transformer_engine54_GLOBAL__N__9c5707b3_21_hadamard_transform_cu_748ca6b521HadamardAmaxTmaKernelI13__nv_bfloat16Li16ELi128ELi128ELi64ELi64ELi128ELi1ELb0ELb0ELb1EEEv14CUtensorMap_stPfS4_S4_ttmm,@"STO_CUDA_ENTRY STV_DEFAULT"
_ZN18transformer_engine54_GLOBAL__N__9c5707b3_21_hadamard_transform_cu_748ca6b521HadamardAmaxTmaKernelI13__nv_bfloat16Li16ELi128ELi128ELi64ELi64ELi128ELi1ELb0ELb0ELb1EEEv14CUtensorMap_stPfS4_S4_ttmm:
        /* <DEDUP_REMOVED lines=32> */
.L_x_108:
[----:B0-----:R-:W-:Y:S05]  /*0200*/  BSYNC.RECONVERGENT B0 ;  /* 0x0000000000007941 */ /* 0x001fea0003800200 */
.L_x_107:
        /* <DEDUP_REMOVED lines=10> */
.L_x_109:
[----:B------:R-:W-:-:S13]  /*02b0*/  @P2 ELECT P1, URZ, PT ;  /* 0x0000000000ff282f */ /* 0x000fda0003820000 */
[----:B------:R-:W-:Y:S02]  /*02c0*/  @P1 R2UR.BROADCAST UR12, R33 ;  /* 0x00000000210c12ca */ /* 0x000fe400008e0000 */
[----:B------:R-:W-:-:S11]  /*02d0*/  @P1 PLOP3.LUT P2, PT, P1, PT, PT, 0x8, 0x80 ;  /* 0x000000000080181c */ /* 0x000fd60000f4e170 */
[----:B0-----:R1:W-:Y:S01]  /*02e0*/  @!UP1 UTMALDG.2D [UR12], [UR6] ;  /* 0x0000000c060095b4 */ /* 0x0013e20008008000 */
[----:B------:R-:W-:Y:S01]  /*02f0*/  PLOP3.LUT P1, PT, PT, PT, PT, 0x8, 0x80 ;  /* 0x000000000080781c */ /* 0x000fe20003f2e170 */
[----:B-1----:R-:W-:-:S12]  /*0300*/  @P2 BRA.U.ANY `(.L_x_109) ;  /* 0xfffffffd00e82947 */ /* 0x002fd8000393ffff */
[----:B------:R-:W-:Y:S01]  /*0310*/  IMAD.SHL.U32 R4, R35, 0x2, RZ ;  /* 0x0000000223047824 */ /* 0x000fe200078e00ff */
[----:B------:R-:W-:Y:S01]  /*0320*/  SHF.R.U32.HI R7, RZ, 0x2, R35 ;  /* 0x00000002ff077819 */ /* 0x000fe20000011623 */
[----:B------:R-:W0:Y:S01]  /*0330*/  LDC.U16 R11, c[0x0][0x41a] ;  /* 0x00010680ff0b7b82 */ /* 0x000e220000000400 */
[----:B------:R-:W-:Y:S01]  /*0340*/  @!P0 IMAD.MOV.U32 R16, RZ, RZ, 0x2000 ;  /* 0x00002000ff108424 */ /* 0x000fe200078e00ff */
[----:B------:R-:W-:Y:S01]  /*0350*/  PLOP3.LUT P1, PT, PT, PT, PT, 0x8, 0x80 ;  /* 0x000000000080781c */ /* 0x000fe20003f2e170 */
[----:B------:R-:W1:Y:S01]  /*0360*/  @!UP0 LDCU.64 UR6, c[0x0][0x348] ;  /* 0x00006900ff0687ac */ /* 0x000e620008000a00 */
[----:B------:R-:W-:Y:S02]  /*0370*/  LOP3.LUT R4, R4, 0x6, RZ, 0xc0, !PT ;  /* 0x0000000604047812 */ /* 0x000fe400078ec0ff */
[C---:B------:R-:W-:Y:S01]  /*0380*/  LOP3.LUT R9, R7.reuse, 0x7, RZ, 0xc0, !PT ;  /* 0x0000000707097812 */ /* 0x040fe200078ec0ff */
[----:B------:R-:W-:Y:S01]  /*0390*/  @!UP0 UIADD3 UR10, UPT, UPT, UR14, 0x40, URZ ;  /* 0x000000400e0a8890 */ /* 0x000fe2000fffe0ff */
[C---:B------:R-:W-:Y:S01]  /*03a0*/  LOP3.LUT R10, R4.reuse, 0x1, RZ, 0xfc, !PT ;  /* 0x00000001040a7812 */ /* 0x040fe200078efcff */
[----:B------:R2:W-:Y:S01]  /*03b0*/  @!P0 SYNCS.ARRIVE.TRANS64 RZ, [R33+URZ+0x4000], R16 ;  /* 0x0040001021ff89a7 */ /* 0x0005e200080000ff */
[----:B------:R-:W-:Y:S01]  /*03c0*/  LOP3.LUT R12, R4, 0x9, RZ, 0xfc, !PT ;  /* 0x00000009040c7812 */ /* 0x000fe200078efcff */
[----:B------:R-:W-:Y:S01]  /*03d0*/  VOTEU.ALL UP0, P0 ;  /* 0x0000000000ff7886 */ /* 0x000fe20000000000 */
[----:B------:R-:W-:-:S02]  /*03e0*/  LOP3.LUT R2, R7, R4, RZ, 0xc0, !PT ;  /* 0x0000000407027212 */ /* 0x000fc400078ec0ff */
[----:B------:R-:W-:Y:S02]  /*03f0*/  LOP3.LUT R6, R9, 0x8, R4, 0xec, !PT ;  /* 0x0000000809067812 */ /* 0x000fe400078eec04 */
[----:B------:R-:W-:Y:S02]  /*0400*/  LOP3.LUT R8, R4, 0x8, R9, 0xe0, !PT ;  /* 0x0000000804087812 */ /* 0x000fe400078ee009 */
[C---:B------:R-:W-:Y:S01]  /*0410*/  LOP3.LUT R3, R10.reuse, 0x7, R7, 0x80, !PT ;  /* 0x000000070a037812 */ /* 0x040fe200078e8007 */
[----:B------:R-:W-:Y:S01]  /*0420*/  POPC R2, R2 ;  /* 0x0000000200027309 */ /* 0x000fe20000000000 */
[----:B------:R-:W-:Y:S01]  /*0430*/  LOP3.LUT R5, R10, 0x8, R9, 0xe0, !PT ;  /* 0x000000080a057812 */ /* 0x000fe200078ee009 */
[----:B------:R-:W-:Y:S01]  /*0440*/  @P0 IMAD.U32 R33, RZ, RZ, UR8 ;  /* 0x00000008ff210e24 */ /* 0x000fe2000f8e00ff */
[C---:B------:R-:W-:Y:S02]  /*0450*/  LOP3.LUT R13, R12.reuse, 0x7, R7, 0x80, !PT ;  /* 0x000000070c0d7812 */ /* 0x040fe400078e8007 */
[----:B------:R-:W-:Y:S01]  /*0460*/  LOP3.LUT R15, R12, 0x8, R9, 0xe0, !PT ;  /* 0x000000080c0f7812 */ /* 0x000fe200078ee009 */
[----:B------:R2:W-:Y:S01]  /*0470*/  @P0 SYNCS.ARRIVE.TRANS64.A1T0 RZ, [R33+URZ+0x4000], RZ ;  /* 0x004000ff21ff09a7 */ /* 0x0005e200081000ff */
[--C-:B0-----:R-:W-:Y:S01]  /*0480*/  SHF.R.U32.HI R7, RZ, R4, R11.reuse ;  /* 0x00000004ff077219 */ /* 0x101fe2000001160b */
[----:B------:R0:W3:Y:S01]  /*0490*/  POPC R14, R8 ;  /* 0x00000008000e7309 */ /* 0x0000e20000000000 */
[----:B------:R-:W-:-:S02]  /*04a0*/  SHF.R.U32.HI R10, RZ, R10, R11 ;  /* 0x0000000aff0a7219 */ /* 0x000fc4000001160b */
[----:B------:R-:W-:Y:S02]  /*04b0*/  SHF.R.U32.HI R12, RZ, R12, R11 ;  /* 0x0000000cff0c7219 */ /* 0x000fe4000001160b */
[----:B------:R-:W-:-:S03]  /*04c0*/  PLOP3.LUT P2, PT, P0, PT, PT, 0x8, 0x80 ;  /* 0x000000000080781c */ /* 0x000fc6000074e170 */
[----:B------:R-:W4:Y:S01]  /*04d0*/  POPC R6, R6 ;  /* 0x0000000600067309 */ /* 0x000f220000000000 */
[----:B0-----:R-:W-:-:S04]  /*04e0*/  LOP3.LUT R8, R4, 0x8, RZ, 0xfc, !PT ;  /* 0x0000000804087812 */ /* 0x001fc800078efcff */
[----:B------:R-:W-:-:S03]  /*04f0*/  SHF.R.U32.HI R9, RZ, R8, R11 ;  /* 0x00000008ff097219 */ /* 0x000fc6000001160b */
[----:B------:R-:W0:Y:S01]  /*0500*/  POPC R3, R3 ;  /* 0x0000000300037309 */ /* 0x000e220000000000 */
[-C--:B---3--:R-:W-:Y:S02]  /*0510*/  LOP3.LUT R14, R14, R7.reuse, RZ, 0x3c, !PT ;  /* 0x000000070e0e7212 */ /* 0x088fe400078e3cff */
[C---:B------:R-:W-:Y:S02]  /*0520*/  LOP3.LUT R7, R2.reuse, R7, RZ, 0x3c, !PT ;  /* 0x0000000702077212 */ /* 0x040fe400078e3cff */
[-C--:B------:R-:W-:Y:S01]  /*0530*/  LOP3.LUT R2, R2, R9.reuse, RZ, 0x3c, !PT ;  /* 0x0000000902027212 */ /* 0x080fe200078e3cff */
[----:B------:R-:W-:Y:S01]  /*0540*/  IMAD.U32 R14, R14, -0x80000000, RZ ;  /* 0x800000000e0e7824 */ /* 0x000fe200078e00ff */
[----:B----4-:R-:W-:Y:S01]  /*0550*/  LOP3.LUT R6, R6, R9, RZ, 0x3c, !PT ;  /* 0x0000000906067212 */ /* 0x010fe200078e3cff */
[----:B------:R-:W3:Y:S01]  /*0560*/  POPC R5, R5 ;  /* 0x0000000500057309 */ /* 0x000ee20000000000 */
[----:B------:R-:W-:Y:S02]  /*0570*/  IMAD.U32 R7, R7, -0x80000000, RZ ;  /* 0x8000000007077824 */ /* 0x000fe400078e00ff */
[----:B------:R-:W-:-:S02]  /*0580*/  IMAD.U32 R2, R2, -0x80000000, RZ ;  /* 0x8000000002027824 */ /* 0x000fc400078e00ff */
[----:B------:R-:W-:Y:S01]  /*0590*/  IMAD.U32 R6, R6, -0x80000000, RZ ;  /* 0x8000000006067824 */ /* 0x000fe200078e00ff */
[-C--:B0-----:R-:W-:Y:S02]  /*05a0*/  LOP3.LUT R3, R3, R10.reuse, RZ, 0x3c, !PT ;  /* 0x0000000a03037212 */ /* 0x081fe400078e3cff */
[----:B------:R-:W0:Y:S03]  /*05b0*/  POPC R13, R13 ;  /* 0x0000000d000d7309 */ /* 0x000e260000000000 */
[----:B------:R-:W-:Y:S01]  /*05c0*/  IMAD.U32 R3, R3, -0x80000000, RZ ;  /* 0x8000000003037824 */ /* 0x000fe200078e00ff */
[----:B---3--:R-:W-:-:S04]  /*05d0*/  LOP3.LUT R5, R5, R10, RZ, 0x3c, !PT ;  /* 0x0000000a05057212 */ /* 0x008fc800078e3cff */
[----:B------:R-:W3:Y:S01]  /*05e0*/  POPC R15, R15 ;  /* 0x0000000f000f7309 */ /* 0x000ee20000000000 */
        /* <DEDUP_REMOVED lines=8> */
[----:B---3--:R-:W-:-:S02]  /*0670*/  LOP3.LUT R15, R15, R12, RZ, 0x3c, !PT ;  /* 0x0000000c0f0f7212 */ /* 0x008fc400078e3cff */
[C---:B------:R-:W-:Y:S02]  /*0680*/  LOP3.LUT R5, R10.reuse, 0x80000000, R5, 0xb8, !PT ;  /* 0x800000000a057812 */ /* 0x040fe400078eb805 */
[C---:B------:R-:W-:Y:S01]  /*0690*/  LOP3.LUT R6, R10.reuse, 0x80000000, R13, 0xb8, !PT ;  /* 0x800000000a067812 */ /* 0x040fe200078eb80d */
[----:B------:R-:W-:Y:S01]  /*06a0*/  IMAD.U32 R15, R15, -0x80000000, RZ ;  /* 0x800000000f0f7824 */ /* 0x000fe200078e00ff */
[C---:B------:R-:W-:Y:S02]  /*06b0*/  LOP3.LUT R7, R10.reuse, 0x80000000, R7, 0xb8, !PT ;  /* 0x800000000a077812 */ /* 0x040fe400078eb807 */
[----:B------:R-:W-:Y:S01]  /*06c0*/  F2FP.BF16.F32.PACK_AB R2, R5, R14 ;  /* 0x0000000e0502723e */ /* 0x000fe200000010ff */
[C---:B------:R-:W-:Y:S01]  /*06d0*/  @!P0 VIADD R5, R33.reuse, 0x2000 ;  /* 0x0000200021058836 */ /* 0x040fe20000000000 */
[----:B------:R-:W-:Y:S02]  /*06e0*/  LOP3.LUT R3, R10, 0x80000000, R15, 0xb8, !PT ;  /* 0x800000000a037812 */ /* 0x000fe400078eb80f */
[----:B------:R-:W-:Y:S01]  /*06f0*/  F2FP.BF16.F32.PACK_AB R29, R6, R29 ;  /* 0x0000001d061d723e */ /* 0x000fe200000010ff */
[----:B------:R-:W-:Y:S01]  /*0700*/  @!P0 VIADD R6, R33, 0x4008 ;  /* 0x0000400821068836 */ /* 0x000fe20000000000 */
[----:B------:R-:W-:-:S02]  /*0710*/  F2FP.BF16.F32.PACK_AB R28, R28, R7 ;  /* 0x000000071c1c723e */ /* 0x000fc400000010ff */
[----:B-12---:R-:W-:-:S07]  /*0720*/  F2FP.BF16.F32.PACK_AB R3, R3, R8 ;  /* 0x000000080303723e */ /* 0x006fce00000010ff */
.L_x_110:
        /* <DEDUP_REMOVED lines=10> */
[----:B------:R-:W-:Y:S01]  /*07d0*/  BSSY.RECONVERGENT B0, `(.L_x_111) ;  /* 0x000000e000007945 */ /* 0x000fe20003800200 */
[----:B------:R-:W-:Y:S01]  /*07e0*/  SHF.R.U32.HI R5, RZ, 0x4, R35 ;  /* 0x00000004ff057819 */ /* 0x000fe20000011623 */
[----:B------:R0:W-:Y:S03]  /*07f0*/  @!P0 SYNCS.ARRIVE.TRANS64 RZ, [R33+URZ+0x4008], R6 ;  /* 0x0040080621ff89a7 */ /* 0x0001e600080000ff */
[----:B------:R-:W-:Y:S01]  /*0800*/  LOP3.LUT R5, R5, R4, RZ, 0x3c, !PT ;  /* 0x0000000405057212 */ /* 0x000fe200078e3cff */
        /* <DEDUP_REMOVED lines=10> */
.L_x_126:
[----:B------:R-:W-:Y:S05]  /*08b0*/  BSYNC.RECONVERGENT B0 ;  /* 0x0000000000007941 */ /* 0x000fea0003800200 */
.L_x_111:
        /* <DEDUP_REMOVED lines=9> */
[----:B------:R-:W2:Y:S04]  /*0950*/  LDSM.16.M88.4 R20, [R31+0x800] ;  /* 0x000800001f14783b */ /* 0x000ea80000000200 */
[----:B0-----:R-:W-:Y:S04]  /*0960*/  MOVM.16.MT88 R16, R24 ;  /* 0x000000001810723a */ /* 0x001fe80000000000 */
[----:B------:R-:W-:Y:S04]  /*0970*/  MOVM.16.MT88 R18, R25 ;  /* 0x000000001912723a */ /* 0x000fe80000000000 */
[----:B------:R-:W-:Y:S04]  /*0980*/  MOVM.16.MT88 R17, R26 ;  /* 0x000000001a11723a */ /* 0x000fe80000000000 */
[----:B------:R-:W0:Y:S04]  /*0990*/  MOVM.16.MT88 R19, R27 ;  /* 0x000000001b13723a */ /* 0x000e280000000000 */
[----:B--2---:R-:W-:Y:S04]  /*09a0*/  MOVM.16.MT88 R12, R20 ;  /* 0x00000000140c723a */ /* 0x004fe80000000000 */
[----:B------:R-:W-:Y:S01]  /*09b0*/  MOVM.16.MT88 R14, R21 ;  /* 0x00000000150e723a */ /* 0x000fe20000000000 */
[C---:B0-----:R-:W-:Y:S03]  /*09c0*/  HMMA.16816.F32.BF16 R8, R16.reuse, R28, RZ ;  /* 0x0000001c1008723c */ /* 0x041fe600000418ff */
[----:B------:R-:W-:Y:S04]  /*09d0*/  MOVM.16.MT88 R13, R22 ;  /* 0x00000000160d723a */ /* 0x000fe80000000000 */
[----:B------:R-:W0:Y:S01]  /*09e0*/  MOVM.16.MT88 R15, R23 ;  /* 0x00000000170f723a */ /* 0x000e220000000000 */
[----:B------:R-:W-:Y:S11]  /*09f0*/  HMMA.16816.F32.BF16 R16, R16, R2, RZ ;  /* 0x000000021010723c */ /* 0x000ff600000418ff */
[----:B------:R-:W-:-:S02]  /*0a00*/  F2FP.BF16.F32.PACK_AB R0, R9, R8 ;  /* 0x000000080900723e */ /* 0x000fc400000010ff */
[----:B------:R-:W-:Y:S01]  /*0a10*/  F2FP.BF16.F32.PACK_AB R24, R11, R10 ;  /* 0x0000000a0b18723e */ /* 0x000fe200000010ff */
[----:B------:R-:W-:Y:S05]  /*0a20*/  BAR.SYNC.DEFER_BLOCKING 0x0 ;  /* 0x0000000000007b1d */ /* 0x000fea0000010000 */
[----:B------:R-:W-:Y:S02]  /*0a30*/  F2FP.BF16.F32.PACK_AB R16, R17, R16 ;  /* 0x000000101110723e */ /* 0x000fe400000010ff */
[----:B------:R-:W-:Y:S01]  /*0a40*/  F2FP.BF16.F32.PACK_AB R25, R19, R18 ;  /* 0x000000121319723e */ /* 0x000fe200000010ff */
[----:B0-----:R-:W-:Y:S02]  /*0a50*/  HMMA.16816.F32.BF16 R4, R12, R28, RZ ;  /* 0x0000001c0c04723c */ /* 0x001fe400000418ff */
[----:B------:R-:W-:-:S02]  /*0a60*/  HMNMX2.BF16_V2.XORSIGN R0, |R0|, |R16|, !PT ;  /* 0x4000001000007240 */ /* 0x000fc40007a40200 */
[----:B------:R-:W-:-:S04]  /*0a70*/  HMNMX2.BF16_V2.XORSIGN R24, |R24|, |R25|, !PT ;  /* 0x4000001918187240 */ /* 0x000fc80007a40200 */
[----:B------:R-:W-:Y:S01]  /*0a80*/  HMMA.16816.F32.BF16 R12, R12, R2, RZ ;  /* 0x000000020c0c723c */ /* 0x000fe200000418ff */
[----:B------:R-:W-:-:S04]  /*0a90*/  HMNMX2.BF16_V2.XORSIGN R0, |R0|, |R24|, !PT ;  /* 0x4000001800007240 */ /* 0x000fc80007a40200 */
[----:B------:R-:W-:Y:S01]  /*0aa0*/  HMNMX2.BF16_V2.XORSIGN R0, |R0|, |RZ|.H0_H0, !PT ;  /* 0x600000ff00007240 */ /* 0x000fe20007a40200 */
[----:B------:R-:W0:Y:S05]  /*0ab0*/  LDSM.16.M88.4 R8, [R31+0x1000] ;  /* 0x001000001f08783b */ /* 0x000e2a0000000200 */
[----:B------:R-:W-:Y:S01]  /*0ac0*/  F2FP.BF16.F32.PACK_AB R4, R5, R4 ;  /* 0x000000040504723e */ /* 0x000fe200000010ff */
[----:B------:R-:W-:Y:S01]  /*0ad0*/  BAR.SYNC.DEFER_BLOCKING 0x0 ;  /* 0x0000000000007b1d */ /* 0x000fe20000010000 */
[----:B------:R-:W-:-:S06]  /*0ae0*/  F2FP.BF16.F32.PACK_AB R26, R7, R6 ;  /* 0x00000006071a723e */ /* 0x000fcc00000010ff */
[----:B------:R-:W-:Y:S02]  /*0af0*/  F2FP.BF16.F32.PACK_AB R12, R13, R12 ;  /* 0x0000000c0d0c723e */ /* 0x000fe400000010ff */
[----:B------:R-:W-:-:S03]  /*0b00*/  F2FP.BF16.F32.PACK_AB R27, R15, R14 ;  /* 0x0000000e0f1b723e */ /* 0x000fc600000010ff */
[----:B------:R-:W-:Y:S02]  /*0b10*/  HMNMX2.BF16_V2.XORSIGN R25, |R4|, |R12|, !PT ;  /* 0x4000000c04197240 */ /* 0x000fe40007a40200 */
[----:B------:R-:W-:-:S04]  /*0b20*/  HMNMX2.BF16_V2.XORSIGN R26, |R26|, |R27|, !PT ;  /* 0x4000001b1a1a7240 */ /* 0x000fc80007a40200 */
[----:B------:R-:W-:-:S04]  /*0b30*/  HMNMX2.BF16_V2.XORSIGN R25, |R25|, |R26|, !PT ;  /* 0x4000001a19197240 */ /* 0x000fc80007a40200 */
[----:B------:R-:W-:Y:S01]  /*0b40*/  HMNMX2.BF16_V2.XORSIGN R0, |R0|, |R25|, !PT ;  /* 0x4000001900007240 */ /* 0x000fe20007a40200 */
[----:B------:R-:W2:Y:S01]  /*0b50*/  LDSM.16.M88.4 R16, [R31+0x1800] ;  /* 0x001800001f10783b */ /* 0x000ea20000000200 */
[----:B------:R-:W-:Y:S06]  /*0b60*/  BAR.SYNC.DEFER_BLOCKING 0x0 ;  /* 0x0000000000007b1d */ /* 0x000fec0000010000 */
[----:B0-----:R-:W-:Y:S04]  /*0b70*/  MOVM.16.MT88 R20, R8 ;  /* 0x000000000814723a */ /* 0x001fe80000000000 */
[----:B------:R-:W-:Y:S04]  /*0b80*/  MOVM.16.MT88 R22, R9 ;  /* 0x000000000916723a */ /* 0x000fe80000000000 */
[----:B------:R-:W-:Y:S04]  /*0b90*/  MOVM.16.MT88 R21, R10 ;  /* 0x000000000a15723a */ /* 0x000fe80000000000 */
[----:B------:R-:W0:Y:S01]  /*0ba0*/  MOVM.16.MT88 R23, R11 ;  /* 0x000000000b17723a */ /* 0x000e220000000000 */
[----:B------:R3:W-:Y:S03]  /*0bb0*/  @P1 SYNCS.ARRIVE.TRANS64.A1T0 RZ, [R33+URZ+0x4010], RZ ;  /* 0x004010ff21ff19a7 */ /* 0x0007e600081000ff */
[----:B--2---:R-:W-:Y:S04]  /*0bc0*/  MOVM.16.MT88 R12, R16 ;  /* 0x00000000100c723a */ /* 0x004fe80000000000 */
[----:B------:R-:W-:Y:S04]  /*0bd0*/  MOVM.16.MT88 R14, R17 ;  /* 0x00000000110e723a */ /* 0x000fe80000000000 */
[----:B------:R-:W-:Y:S01]  /*0be0*/  MOVM.16.MT88 R13, R18 ;  /* 0x00000000120d723a */ /* 0x000fe20000000000 */
[C---:B0-----:R-:W-:Y:S03]  /*0bf0*/  HMMA.16816.F32.BF16 R4, R20.reuse, R28, RZ ;  /* 0x0000001c1404723c */ /* 0x041fe600000418ff */
[----:B------:R-:W0:Y:S05]  /*0c00*/  MOVM.16.MT88 R15, R19 ;  /* 0x00000000130f723a */ /* 0x000e2a0000000000 */
[----:B------:R-:W-:Y:S11]  /*0c10*/  HMMA.16816.F32.BF16 R20, R20, R2, RZ ;  /* 0x000000021414723c */ /* 0x000ff600000418ff */
[----:B------:R-:W-:-:S02]  /*0c20*/  F2FP.BF16.F32.PACK_AB R8, R5, R4 ;  /* 0x000000040508723e */ /* 0x000fc400000010ff */
[----:B------:R-:W-:Y:S02]  /*0c30*/  F2FP.BF16.F32.PACK_AB R9, R7, R6 ;  /* 0x000000060709723e */ /* 0x000fe400000010ff */
[----:B0-----:R-:W-:Y:S04]  /*0c40*/  HMMA.16816.F32.BF16 R4, R12, R28, RZ ;  /* 0x0000001c0c04723c */ /* 0x001fe800000418ff */
[----:B------:R-:W-:Y:S02]  /*0c50*/  F2FP.BF16.F32.PACK_AB R20, R21, R20 ;  /* 0x000000141514723e */ /* 0x000fe400000010ff */
[----:B------:R-:W-:-:S03]  /*0c60*/  F2FP.BF16.F32.PACK_AB R22, R23, R22 ;  /* 0x000000161716723e */ /* 0x000fc600000010ff */
[----:B------:R-:W-:Y:S01]  /*0c70*/  HMNMX2.BF16_V2.XORSIGN R8, |R8|, |R20|, !PT ;  /* 0x4000001408087240 */ /* 0x000fe20007a40200 */
        /* <DEDUP_REMOVED lines=9> */
[----:B------:R-:W-:-:S04]  /*0d10*/  HMNMX2.BF16_V2.XORSIGN R6, |R6|, |R14|, !PT ;  /* 0x4000000e06067240 */ /* 0x000fc80007a40200 */
[----:B------:R-:W-:-:S04]  /*0d20*/  HMNMX2.BF16_V2.XORSIGN R4, |R4|, |R6|, !PT ;  /* 0x4000000604047240 */ /* 0x000fc80007a40200 */
[----:B------:R-:W-:Y:S01]  /*0d30*/  HMNMX2.BF16_V2.XORSIGN R0, |R0|, |R4|, !PT ;  /* 0x4000000400007240 */ /* 0x000fe20007a40200 */
[----:B-1-3--:R-:W-:-:S07]  /*0d40*/  @!P1 VIADD R4, R33, 0x4010 ;  /* 0x0000401021049836 */ /* 0x00afce0000000000 */
.L_x_113:
        /* <DEDUP_REMOVED lines=15> */
.L_x_127:
[----:B------:R-:W-:Y:S05]  /*0e40*/  BSYNC.RECONVERGENT B0 ;  /* 0x0000000000007941 */ /* 0x000fea0003800200 */
.L_x_114:
        /* <DEDUP_REMOVED lines=18> */
[----:B------:R-:W-:Y:S01]  /*0f70*/  HMMA.16816.F32.BF16 R8, R8, R2, RZ ;  /* 0x000000020808723c */ /* 0x000fe200000418ff */
[----:B------:R-:W-:Y:S10]  /*0f80*/  BAR.SYNC.DEFER_BLOCKING 0x0 ;  /* 0x0000000000007b1d */ /* 0x000ff40000010000 */
[----:B------:R-:W-:-:S02]  /*0f90*/  F2FP.BF16.F32.PACK_AB R24, R5, R4 ;  /* 0x000000040518723e */ /* 0x000fc400000010ff */
[----:B------:R-:W-:-:S06]  /*0fa0*/  F2FP.BF16.F32.PACK_AB R25, R7, R6 ;  /* 0x000000060719723e */ /* 0x000fcc00000010ff */
[----:B------:R-:W-:Y:S02]  /*0fb0*/  F2FP.BF16.F32.PACK_AB R20, R9, R8 ;  /* 0x000000080914723e */ /* 0x000fe400000010ff */
[----:B------:R-:W-:Y:S01]  /*0fc0*/  F2FP.BF16.F32.PACK_AB R21, R11, R10 ;  /* 0x0000000a0b15723e */ /* 0x000fe200000010ff */
[C---:B0-----:R-:W-:Y:S02]  /*0fd0*/  HMMA.16816.F32.BF16 R4, R12.reuse, R28, RZ ;  /* 0x0000001c0c04723c */ /* 0x041fe400000418ff */
[----:B------:R-:W-:Y:S01]  /*0fe0*/  HMNMX2.BF16_V2.XORSIGN R24, |R24|, |R20|, !PT ;  /* 0x4000001418187240 */ /* 0x000fe20007a40200 */
[----:B------:R-:W0:Y:S01]  /*0ff0*/  LDSM.16.M88.4 R8, [R31+0x3000] ;  /* 0x003000001f08783b */ /* 0x000e220000000200 */
[----:B------:R-:W-:Y:S01]  /*1000*/  HMNMX2.BF16_V2.XORSIGN R25, |R25|, |R21|, !PT ;  /* 0x4000001519197240 */ /* 0x000fe20007a40200 */
[----:B------:R-:W-:Y:S03]  /*1010*/  BAR.SYNC.DEFER_BLOCKING 0x0 ;  /* 0x0000000000007b1d */ /* 0x000fe60000010000 */
[----:B------:R-:W-:Y:S01]  /*1020*/  HMMA.16816.F32.BF16 R12, R12, R2, RZ ;  /* 0x000000020c0c723c */ /* 0x000fe200000418ff */
[----:B------:R-:W-:-:S04]  /*1030*/  HMNMX2.BF16_V2.XORSIGN R24, |R24|, |R25|, !PT ;  /* 0x4000001918187240 */ /* 0x000fc80007a40200 */
[----:B------:R-:W-:-:S06]  /*1040*/  HMNMX2.BF16_V2.XORSIGN R0, |R0|, |R24|, !PT ;  /* 0x4000001800007240 */ /* 0x000fcc0007a40200 */
[----:B------:R-:W-:Y:S02]  /*1050*/  F2FP.BF16.F32.PACK_AB R4, R5, R4 ;  /* 0x000000040504723e */ /* 0x000fe400000010ff */
[----:B------:R-:W-:-:S06]  /*1060*/  F2FP.BF16.F32.PACK_AB R26, R7, R6 ;  /* 0x00000006071a723e */ /* 0x000fcc00000010ff */
[----:B------:R-:W-:Y:S02]  /*1070*/  F2FP.BF16.F32.PACK_AB R12, R13, R12 ;  /* 0x0000000c0d0c723e */ /* 0x000fe400000010ff */
[----:B------:R-:W-:Y:S01]  /*1080*/  F2FP.BF16.F32.PACK_AB R27, R15, R14 ;  /* 0x0000000e0f1b723e */ /* 0x000fe200000010ff */
[----:B------:R-:W2:Y:S02]  /*1090*/  LDSM.16.M88.4 R16, [R31+0x3800] ;  /* 0x003800001f10783b */ /* 0x000ea40000000200 */
[----:B------:R-:W-:Y:S02]  /*10a0*/  HMNMX2.BF16_V2.XORSIGN R25, |R4|, |R12|, !PT ;  /* 0x4000000c04197240 */ /* 0x000fe40007a40200 */
[----:B------:R-:W-:Y:S01]  /*10b0*/  HMNMX2.BF16_V2.XORSIGN R26, |R26|, |R27|, !PT ;  /* 0x4000001b1a1a7240 */ /* 0x000fe20007a40200 */
[----:B------:R-:W-:Y:S03]  /*10c0*/  BAR.SYNC.DEFER_BLOCKING 0x0 ;  /* 0x0000000000007b1d */ /* 0x000fe60000010000 */
[----:B------:R-:W-:-:S04]  /*10d0*/  HMNMX2.BF16_V2.XORSIGN R25, |R25|, |R26|, !PT ;  /* 0x4000001a19197240 */ /* 0x000fc80007a40200 */
[----:B------:R-:W-:Y:S01]  /*10e0*/  HMNMX2.BF16_V2.XORSIGN R0, |R0|, |R25|, !PT ;  /* 0x4000001900007240 */ /* 0x000fe20007a40200 */
        /* <DEDUP_REMOVED lines=31> */
.L_x_116:
        /* <DEDUP_REMOVED lines=14> */
.L_x_128:
[----:B------:R-:W-:Y:S05]  /*13c0*/  BSYNC.RECONVERGENT B0 ;  /* 0x0000000000007941 */ /* 0x000fea0003800200 */
.L_x_117:
[----:B------:R-:W0:Y:S01]  /*13d0*/  LDSM.16.M88.4 R20, [R31] ;  /* 0x000000001f14783b */ /* 0x000e220000000200 */
[----:B------:R-:W-:Y:S01]  /*13e0*/  BSSY.RECONVERGENT B0, `(.L_x_119) ;  /* 0x0000038000007945 */ /* 0x000fe20003800200 */
[----:B------:R-:W-:Y:S06]  /*13f0*/  BAR.SYNC.DEFER_BLOCKING 0x0 ;  /* 0x0000000000007b1d */ /* 0x000fec0000010000 */
[----:B------:R-:W1:Y:S04]  /*1400*/  LDSM.16.M88.4 R12, [R31+0x800] ;  /* 0x000800001f0c783b */ /* 0x000e680000000200 */
[----:B0-----:R-:W-:Y:S04]  /*1410*/  MOVM.16.MT88 R4, R20 ;  /* 0x000000001404723a */ /* 0x001fe80000000000 */
[----:B------:R-:W-:Y:S04]  /*1420*/  MOVM.16.MT88 R6, R21 ;  /* 0x000000001506723a */ /* 0x000fe80000000000 */
[----:B------:R-:W-:Y:S04]  /*1430*/  MOVM.16.MT88 R5, R22 ;  /* 0x000000001605723a */ /* 0x000fe80000000000 */
[----:B------:R-:W0:Y:S04]  /*1440*/  MOVM.16.MT88 R7, R23 ;  /* 0x000000001707723a */ /* 0x000e280000000000 */
[----:B-1----:R-:W-:Y:S04]  /*1450*/  MOVM.16.MT88 R16, R12 ;  /* 0x000000000c10723a */ /* 0x002fe80000000000 */
        /* <DEDUP_REMOVED lines=9> */
[----:B------:R-:W-:Y:S02]  /*14f0*/  F2FP.BF16.F32.PACK_AB R21, R5, R4 ;  /* 0x000000040515723e */ /* 0x000fe400000010ff */
[----:B0-----:R-:W-:Y:S01]  /*1500*/  HMMA.16816.F32.BF16 R4, R16, R28, RZ ;  /* 0x0000001c1004723c */ /* 0x001fe200000418ff */
[----:B------:R-:W-:-:S02]  /*1510*/  HMNMX2.BF16_V2.XORSIGN R12, |R20|, |R22|, !PT ;  /* 0x40000016140c7240 */ /* 0x000fc40007a40200 */
[----:B------:R-:W-:-:S04]  /*1520*/  HMNMX2.BF16_V2.XORSIGN R24, |R24|, |R21|, !PT ;  /* 0x4000001518187240 */ /* 0x000fc80007a40200 */
[----:B------:R-:W-:Y:S01]  /*1530*/  HMNMX2.BF16_V2.XORSIGN R24, |R24|, |R12|, !PT ;  /* 0x4000000c18187240 */ /* 0x000fe20007a40200 */
[----:B------:R-:W-:Y:S03]  /*1540*/  HMMA.16816.F32.BF16 R16, R16, R2, RZ ;  /* 0x000000021010723c */ /* 0x000fe600000418ff */
[----:B------:R-:W-:Y:S01]  /*1550*/  HMNMX2.BF16_V2.XORSIGN R24, |R0|, |R24|, !PT ;  /* 0x4000001800187240 */ /* 0x000fe20007a40200 */
[----:B------:R-:W0:Y:S01]  /*1560*/  LDSM.16.M88.4 R8, [R31+0x1000] ;  /* 0x001000001f08783b */ /* 0x000e220000000200 */
[----:B------:R-:W-:Y:S06]  /*1570*/  BAR.SYNC.DEFER_BLOCKING 0x0 ;  /* 0x0000000000007b1d */ /* 0x000fec0000010000 */
[----:B------:R-:W-:-:S02]  /*1580*/  F2FP.BF16.F32.PACK_AB R25, R5, R4 ;  /* 0x000000040519723e */ /* 0x000fc400000010ff */
[----:B------:R-:W-:-:S06]  /*1590*/  F2FP.BF16.F32.PACK_AB R26, R7, R6 ;  /* 0x00000006071a723e */ /* 0x000fcc00000010ff */
[----:B------:R-:W-:-:S05]  /*15a0*/  F2FP.BF16.F32.PACK_AB R16, R17, R16 ;  /* 0x000000101110723e */ /* 0x000fca00000010ff */
[----:B------:R-:W-:Y:S01]  /*15b0*/  HMNMX2.BF16_V2.XORSIGN R25, |R25|, |R16|, !PT ;  /* 0x4000001019197240 */ /* 0x000fe20007a40200 */
[----:B------:R-:W1:Y:S01]  /*15c0*/  LDSM.16.M88.4 R12, [R31+0x1800] ;  /* 0x001800001f0c783b */ /* 0x000e620000000200 */
[----:B------:R-:W-:Y:S06]  /*15d0*/  BAR.SYNC.DEFER_BLOCKING 0x0 ;  /* 0x0000000000007b1d */ /* 0x000fec0000010000 */
[----:B0-----:R0:W-:Y:S04]  /*15e0*/  MOVM.16.MT88 R20, R8 ;  /* 0x000000000814723a */ /* 0x0011e80000000000 */
[----:B------:R-:W-:Y:S04]  /*15f0*/  MOVM.16.MT88 R22, R9 ;  /* 0x000000000916723a */ /* 0x000fe80000000000 */
[----:B------:R-:W-:Y:S01]  /*1600*/  MOVM.16.MT88 R21, R10 ;  /* 0x000000000a15723a */ /* 0x000fe20000000000 */
[----:B0-----:R-:W-:-:S03]  /*1610*/  F2FP.BF16.F32.PACK_AB R8, R19, R18 ;  /* 0x000000121308723e */ /* 0x001fc600000010ff */
[----:B------:R-:W0:Y:S02]  /*1620*/  MOVM.16.MT88 R23, R11 ;  /* 0x000000000b17723a */ /* 0x000e240000000000 */
[----:B------:R-:W-:Y:S01]  /*1630*/  HMNMX2.BF16_V2.XORSIGN R8, |R26|, |R8|, !PT ;  /* 0x400000081a087240 */ /* 0x000fe20007a40200 */
[----:B------:R2:W-:Y:S06]  /*1640*/  MEMBAR.ALL.CTA ;  /* 0x0000000000007992 */ /* 0x0005ec0000008000 */
[----:B--2---:R-:W1:Y:S01]  /*1650*/  FENCE.VIEW.ASYNC.S ;  /* 0x00000000000073c6 */ /* 0x004e620000000000 */
[----:B------:R-:W-:-:S03]  /*1660*/  HMNMX2.BF16_V2.XORSIGN R0, |R25|, |R8|, !PT ;  /* 0x4000000819007240 */ /* 0x000fc60007a40200 */
[----:B-1----:R-:W-:Y:S04]  /*1670*/  MOVM.16.MT88 R4, R12 ;  /* 0x000000000c04723a */ /* 0x002fe80000000000 */
[----:B------:R-:W-:Y:S04]  /*1680*/  MOVM.16.MT88 R6, R13 ;  /* 0x000000000d06723a */ /* 0x000fe80000000000 */
[----:B------:R-:W-:Y:S01]  /*1690*/  MOVM.16.MT88 R5, R14 ;  /* 0x000000000e05723a */ /* 0x000fe20000000000 */
[C---:B0-----:R-:W-:Y:S01]  /*16a0*/  HMMA.16816.F32.BF16 R16, R20.reuse, R28, RZ ;  /* 0x0000001c1410723c */ /* 0x041fe200000418ff */
[----:B------:R-:W0:Y:S02]  /*16b0*/  SYNCS.PHASECHK.TRANS64.TRYWAIT P1, [R33+URZ+0x4018], R30 ;  /* 0x0040181e210075a7 */ /* 0x000e2400080211ff */
[----:B------:R-:W1:Y:S05]  /*16c0*/  MOVM.16.MT88 R7, R15 ;  /* 0x000000000f07723a */ /* 0x000e6a0000000000 */
[----:B------:R-:W-:Y:S11]  /*16d0*/  HMMA.16816.F32.BF16 R20, R20, R2, RZ ;  /* 0x000000021414723c */ /* 0x000ff600000418ff */
[----:B------:R-:W-:-:S02]  /*16e0*/  F2FP.BF16.F32.PACK_AB R25, R17, R16 ;  /* 0x000000101119723e */ /* 0x000fc400000010ff */
[----:B------:R-:W-:-:S06]  /*16f0*/  F2FP.BF16.F32.PACK_AB R26, R19, R18 ;  /* 0x00000012131a723e */ /* 0x000fcc00000010ff */
[----:B------:R-:W-:Y:S01]  /*1700*/  F2FP.BF16.F32.PACK_AB R20, R21, R20 ;  /* 0x000000141514723e */ /* 0x000fe200000010ff */
[----:B-1----:R-:W-:Y:S01]  /*1710*/  HMMA.16816.F32.BF16 R8, R4, R28, RZ ;  /* 0x0000001c0408723c */ /* 0x002fe200000418ff */
[----:B------:R-:W-:-:S07]  /*1720*/  F2FP.BF16.F32.PACK_AB R22, R23, R22 ;  /* 0x000000161716723e */ /* 0x000fce00000010ff */
[----:B------:R-:W-:Y:S01]  /*1730*/  HMMA.16816.F32.BF16 R4, R4, R2, RZ ;  /* 0x000000020404723c */ /* 0x000fe200000418ff */
[----:B------:R-:W-:-:S04]  /*1740*/  NOP ;  /* 0x0000000000007918 */ /* 0x000fc80000000000 */
[----:B0-----:R-:W-:-:S15]  /*1750*/  @!P1 BRA `(.L_x_120) ;  /* 0x0000000800449947 */ /* 0x001fde0003800000 */
.L_x_129:
[----:B------:R-:W-:Y:S05]  /*1760*/  BSYNC.RECONVERGENT B0 ;  /* 0x0000000000007941 */ /* 0x000fea0003800200 */
.L_x_119:
[----:B------:R-:W0:Y:S01]  /*1770*/  LDSM.16.M88.4 R12, [R31+0x2000] ;  /* 0x002000001f0c783b */ /* 0x000e220000000200 */
[----:B------:R-:W-:Y:S01]  /*1780*/  HMNMX2.BF16_V2.XORSIGN R20, |R25|, |R20|, !PT ;  /* 0x4000001419147240 */ /* 0x000fe20007a40200 */
[----:B------:R-:W1:Y:S01]  /*1790*/  LDCU UR6, c[0x0][0x360] ;  /* 0x00006c00ff0677ac */ /* 0x000e620008000800 */
[----:B------:R-:W-:Y:S01]  /*17a0*/  HMNMX2.BF16_V2.XORSIGN R22, |R26|, |R22|, !PT ;  /* 0x400000161a167240 */ /* 0x000fe20007a40200 */
[----:B------:R-:W-:Y:S01]  /*17b0*/  BSSY B0, `(.L_x_121) ;  /* 0x000007c000007945 */ /* 0x000fe20003800000 */
[----:B------:R-:W-:Y:S01]  /*17c0*/  HMNMX2.BF16_V2.XORSIGN R0, |R24|, |R0|, !PT ;  /* 0x4000000018007240 */ /* 0x000fe20007a40200 */
[----:B------:R-:W-:Y:S01]  /*17d0*/  BAR.SYNC.DEFER_BLOCKING 0x0 ;  /* 0x0000000000007b1d */ /* 0x000fe20000010000 */
[----:B------:R-:W-:Y:S02]  /*17e0*/  F2FP.BF16.F32.PACK_AB R8, R9, R8 ;  /* 0x000000080908723e */ /* 0x000fe400000010ff */
[----:B------:R-:W-:Y:S02]  /*17f0*/  F2FP.BF16.F32.PACK_AB R10, R11, R10 ;  /* 0x0000000a0b0a723e */ /* 0x000fe400000010ff */
[----:B------:R-:W-:Y:S01]  /*1800*/  F2FP.BF16.F32.PACK_AB R9, R5, R4 ;  /* 0x000000040509723e */ /* 0x000fe200000010ff */
[----:B------:R-:W2:Y:S01]  /*1810*/  LDCU.64 UR8, c[0x0][0x358] ;  /* 0x00006b00ff0877ac */ /* 0x000ea20008000a00 */
[----:B------:R-:W-:-:S02]  /*1820*/  F2FP.BF16.F32.PACK_AB R11, R7, R6 ;  /* 0x00000006070b723e */ /* 0x000fc400000010ff */
[----:B------:R-:W-:Y:S02]  /*1830*/  HMNMX2.BF16_V2.XORSIGN R20, |R20|, |R22|, !PT ;  /* 0x4000001614147240 */ /* 0x000fe40007a40200 */
[----:B------:R-:W-:Y:S02]  /*1840*/  HMNMX2.BF16_V2.XORSIGN R8, |R8|, |R9|, !PT ;  /* 0x4000000908087240 */ /* 0x000fe40007a40200 */
[----:B------:R-:W-:Y:S01]  /*1850*/  HMNMX2.BF16_V2.XORSIGN R10, |R10|, |R11|, !PT ;  /* 0x4000000b0a0a7240 */ /* 0x000fe20007a40200 */
[----:B-1----:R-:W-:Y:S01]  /*1860*/  IMAD R34, R34, UR6, R35 ;  /* 0x0000000622227c24 */ /* 0x002fe2000f8e0223 */
[----:B------:R-:W-:Y:S02]  /*1870*/  HMNMX2.BF16_V2.XORSIGN R20, |R0|, |R20|, !PT ;  /* 0x4000001400147240 */ /* 0x000fe40007a40200 */
[----:B------:R-:W-:-:S04]  /*1880*/  HMNMX2.BF16_V2.XORSIGN R0, |R8|, |R10|, !PT ;  /* 0x4000000a08007240 */ /* 0x000fc80007a40200 */
[----:B------:R-:W-:Y:S01]  /*1890*/  HMNMX2.BF16_V2.XORSIGN R0, |R20|, |R0|, !PT ;  /* 0x4000000014007240 */ /* 0x000fe20007a40200 */
[----:B------:R-:W-:Y:S01]  /*18a0*/  LDSM.16.M88.4 R24, [R31+0x2800] ;  /* 0x002800001f18783b */ /* 0x000fe20000000200 */
[----:B------:R-:W-:Y:S06]  /*18b0*/  BAR.SYNC.DEFER_BLOCKING 0x0 ;  /* 0x0000000000007b1d */ /* 0x000fec0000010000 */
[----:B0-----:R-:W-:Y:S04]  /*18c0*/  MOVM.16.MT88 R16, R12 ;  /* 0x000000000c10723a */ /* 0x001fe80000000000 */
[----:B------:R-:W-:Y:S04]  /*18d0*/  MOVM.16.MT88 R18, R13 ;  /* 0x000000000d12723a */ /* 0x000fe80000000000 */
[----:B------:R-:W-:Y:S04]  /*18e0*/  MOVM.16.MT88 R17, R14 ;  /* 0x000000000e11723a */ /* 0x000fe80000000000 */
[----:B------:R-:W0:Y:S04]  /*18f0*/  MOVM.16.MT88 R19, R15 ;  /* 0x000000000f13723a */ /* 0x000e280000000000 */
[----:B------:R-:W1:Y:S01]  /*1900*/  LDSM.16.M88.4 R8, [R31+0x3000] ;  /* 0x003000001f08783b */ /* 0x000e620000000200 */
[----:B------:R-:W-:Y:S01]  /*1910*/  BAR.SYNC.DEFER_BLOCKING 0x0 ;  /* 0x0000000000007b1d */ /* 0x000fe20000010000 */
[C---:B0-----:R-:W-:Y:S05]  /*1920*/  HMMA.16816.F32.BF16 R4, R16.reuse, R28, RZ ;  /* 0x0000001c1004723c */ /* 0x041fea00000418ff */
[----:B------:R-:W0:Y:S03]  /*1930*/  LDSM.16.M88.4 R12, [R31+0x3800] ;  /* 0x003800001f0c783b */ /* 0x000e260000000200 */
[----:B------:R-:W-:Y:S11]  /*1940*/  HMMA.16816.F32.BF16 R16, R16, R2, RZ ;  /* 0x000000021010723c */ /* 0x000ff600000418ff */
[----:B------:R-:W-:Y:S01]  /*1950*/  F2FP.BF16.F32.PACK_AB R30, R5, R4 ;  /* 0x00000004051e723e */ /* 0x000fe200000010ff */
[----:B-1----:R-:W-:Y:S01]  /*1960*/  MOVM.16.MT88 R20, R8 ;  /* 0x000000000814723a */ /* 0x002fe20000000000 */
[----:B------:R-:W-:-:S03]  /*1970*/  F2FP.BF16.F32.PACK_AB R32, R7, R6 ;  /* 0x000000060720723e */ /* 0x000fc600000010ff */
[----:B------:R-:W-:Y:S04]  /*1980*/  MOVM.16.MT88 R4, R24 ;  /* 0x000000001804723a */ /* 0x000fe80000000000 */
[----:B------:R-:W-:Y:S01]  /*1990*/  MOVM.16.MT88 R6, R25 ;  /* 0x000000001906723a */ /* 0x000fe20000000000 */
[----:B------:R-:W-:Y:S02]  /*19a0*/  F2FP.BF16.F32.PACK_AB R16, R17, R16 ;  /* 0x000000101110723e */ /* 0x000fe400000010ff */
[----:B------:R-:W-:Y:S01]  /*19b0*/  F2FP.BF16.F32.PACK_AB R18, R19, R18 ;  /* 0x000000121312723e */ /* 0x000fe200000010ff */
[----:B------:R-:W-:Y:S02]  /*19c0*/  MOVM.16.MT88 R5, R26 ;  /* 0x000000001a05723a */ /* 0x000fe40000000000 */
[----:B------:R-:W-:-:S02]  /*19d0*/  HMNMX2.BF16_V2.XORSIGN R30, |R30|, |R16|, !PT ;  /* 0x400000101e1e7240 */ /* 0x000fc40007a40200 */
[----:B------:R-:W1:Y:S01]  /*19e0*/  MOVM.16.MT88 R7, R27 ;  /* 0x000000001b07723a */ /* 0x000e620000000000 */
[----:B------:R-:W-:-:S03]  /*19f0*/  HMNMX2.BF16_V2.XORSIGN R32, |R32|, |R18|, !PT ;  /* 0x4000001220207240 */ /* 0x000fc60007a40200 */
[----:B------:R-:W-:Y:S01]  /*1a00*/  MOVM.16.MT88 R22, R9 ;  /* 0x000000000916723a */ /* 0x000fe20000000000 */
[----:B------:R-:W-:-:S03]  /*1a10*/  HMNMX2.BF16_V2.XORSIGN R32, |R30|, |R32|, !PT ;  /* 0x400000201e207240 */ /* 0x000fc60007a40200 */
[----:B------:R-:W-:Y:S01]  /*1a20*/  MOVM.16.MT88 R21, R10 ;  /* 0x000000000a15723a */ /* 0x000fe20000000000 */
[----:B------:R-:W-:-:S03]  /*1a30*/  HMNMX2.BF16_V2.XORSIGN R0, |R0|, |R32|, !PT ;  /* 0x4000002000007240 */ /* 0x000fc60007a40200 */
[----:B------:R-:W3:Y:S04]  /*1a40*/  MOVM.16.MT88 R23, R11 ;  /* 0x000000000b17723a */ /* 0x000ee80000000000 */
[----:B0-----:R-:W-:Y:S04]  /*1a50*/  MOVM.16.MT88 R24, R12 ;  /* 0x000000000c18723a */ /* 0x001fe80000000000 */
[----:B------:R-:W-:Y:S01]  /*1a60*/  MOVM.16.MT88 R26, R13 ;  /* 0x000000000d1a723a */ /* 0x000fe20000000000 */
[C---:B-1----:R-:W-:Y:S03]  /*1a70*/  HMMA.16816.F32.BF16 R16, R4.reuse, R28, RZ ;  /* 0x0000001c0410723c */ /* 0x042fe600000418ff */
[----:B------:R-:W-:Y:S04]  /*1a80*/  MOVM.16.MT88 R25, R14 ;  /* 0x000000000e19723a */ /* 0x000fe80000000000 */
[----:B------:R-:W0:Y:S01]  /*1a90*/  MOVM.16.MT88 R27, R15 ;  /* 0x000000000f1b723a */ /* 0x000e220000000000 */
[----:B------:R-:W-:Y:S11]  /*1aa0*/  HMMA.16816.F32.BF16 R4, R4, R2, RZ ;  /* 0x000000020404723c */ /* 0x000ff600000418ff */
[----:B------:R-:W-:-:S02]  /*1ab0*/  F2FP.BF16.F32.PACK_AB R30, R17, R16 ;  /* 0x00000010111e723e */ /* 0x000fc400000010ff */
[----:B------:R-:W-:Y:S02]  /*1ac0*/  F2FP.BF16.F32.PACK_AB R8, R19, R18 ;  /* 0x000000121308723e */ /* 0x000fe400000010ff */
[C---:B---3--:R-:W-:Y:S04]  /*1ad0*/  HMMA.16816.F32.BF16 R16, R20.reuse, R28, RZ ;  /* 0x0000001c1410723c */ /* 0x048fe800000418ff */
[----:B------:R-:W-:Y:S02]  /*1ae0*/  F2FP.BF16.F32.PACK_AB R5, R5, R4 ;  /* 0x000000040505723e */ /* 0x000fe400000010ff */
[----:B------:R-:W-:Y:S02]  /*1af0*/  F2FP.BF16.F32.PACK_AB R4, R7, R6 ;  /* 0x000000060704723e */ /* 0x000fe400000010ff */
[----:B------:R-:W-:Y:S01]  /*1b00*/  HMMA.16816.F32.BF16 R20, R20, R2, RZ ;  /* 0x000000021414723c */ /* 0x000fe200000418ff */
[----:B------:R-:W-:-:S02]  /*1b10*/  HMNMX2.BF16_V2.XORSIGN R5, |R30|, |R5|, !PT ;  /* 0x400000051e057240 */ /* 0x000fc40007a40200 */
[----:B------:R-:W-:-:S04]  /*1b20*/  HMNMX2.BF16_V2.XORSIGN R4, |R8|, |R4|, !PT ;  /* 0x4000000408047240 */ /* 0x000fc80007a40200 */
[----:B------:R-:W-:Y:S01]  /*1b30*/  HMNMX2.BF16_V2.XORSIGN R4, |R5|, |R4|, !PT ;  /* 0x4000000405047240 */ /* 0x000fe20007a40200 */
[C---:B0-----:R-:W-:Y:S03]  /*1b40*/  HMMA.16816.F32.BF16 R28, R24.reuse, R28, RZ ;  /* 0x0000001c181c723c */ /* 0x041fe600000418ff */
[----:B------:R-:W-:Y:S02]  /*1b50*/  F2FP.BF16.F32.PACK_AB R16, R17, R16 ;  /* 0x000000101110723e */ /* 0x000fe400000010ff */
[----:B------:R-:W-:Y:S02]  /*1b60*/  F2FP.BF16.F32.PACK_AB R18, R19, R18 ;  /* 0x000000121312723e */ /* 0x000fe400000010ff */
[----:B------:R-:W-:Y:S01]  /*1b70*/  HMNMX2.BF16_V2.XORSIGN R0, |R0|, |R4|, !PT ;  /* 0x4000000400007240 */ /* 0x000fe20007a40200 */
[----:B------:R-:W-:Y:S01]  /*1b80*/  HMMA.16816.F32.BF16 R24, R24, R2, RZ ;  /* 0x000000021818723c */ /* 0x000fe200000418ff */
[----:B------:R-:W-:-:S02]  /*1b90*/  IMAD.U32 R4, RZ, RZ, UR4 ;  /* 0x00000004ff047e24 */ /* 0x000fc4000f8e00ff */
[----:B------:R-:W-:Y:S02]  /*1ba0*/  F2FP.BF16.F32.PACK_AB R8, R21, R20 ;  /* 0x000000141508723e */ /* 0x000fe400000010ff */
[----:B------:R-:W-:-:S03]  /*1bb0*/  F2FP.BF16.F32.PACK_AB R9, R23, R22 ;  /* 0x000000161709723e */ /* 0x000fc600000010ff */
[----:B------:R-:W-:Y:S02]  /*1bc0*/  HMNMX2.BF16_V2.XORSIGN R8, |R16|, |R8|, !PT ;  /* 0x4000000810087240 */ /* 0x000fe40007a40200 */
[----:B------:R-:W-:Y:S02]  /*1bd0*/  HMNMX2.BF16_V2.XORSIGN R9, |R18|, |R9|, !PT ;  /* 0x4000000912097240 */ /* 0x000fe40007a40200 */
[----:B------:R-:W-:Y:S02]  /*1be0*/  F2FP.BF16.F32.PACK_AB R28, R29, R28 ;  /* 0x0000001c1d1c723e */ /* 0x000fe400000010ff */
[----:B------:R-:W-:Y:S02]  /*1bf0*/  F2FP.BF16.F32.PACK_AB R30, R31, R30 ;  /* 0x0000001e1f1e723e */ /* 0x000fe400000010ff */
[----:B------:R-:W-:Y:S01]  /*1c00*/  HMNMX2.BF16_V2.XORSIGN R8, |R8|, |R9|, !PT ;  /* 0x4000000908087240 */ /* 0x000fe20007a40200 */
[----:B------:R-:W-:Y:S01]  /*1c10*/  BAR.SYNC.DEFER_BLOCKING 0x0 ;  /* 0x0000000000007b1d */ /* 0x000fe20000010000 */
[----:B------:R-:W-:-:S02]  /*1c20*/  LOP3.LUT P1, R9, R35, 0x1f, RZ, 0xc0, !PT ;  /* 0x0000001f23097812 */ /* 0x000fc4000782c0ff */
[----:B------:R-:W-:Y:S02]  /*1c30*/  F2FP.BF16.F32.PACK_AB R14, R25, R24 ;  /* 0x00000018190e723e */ /* 0x000fe400000010ff */
[----:B------:R-:W-:Y:S02]  /*1c40*/  F2FP.BF16.F32.PACK_AB R15, R27, R26 ;  /* 0x0000001a1b0f723e */ /* 0x000fe400000010ff */
[----:B------:R-:W-:Y:S02]  /*1c50*/  HMNMX2.BF16_V2.XORSIGN R0, |R0|, |R8|, !PT ;  /* 0x4000000800007240 */ /* 0x000fe40007a40200 */
[----:B------:R-:W-:Y:S02]  /*1c60*/  HMNMX2.BF16_V2.XORSIGN R14, |R28|, |R14|, !PT ;  /* 0x4000000e1c0e7240 */ /* 0x000fe40007a40200 */
[----:B------:R-:W-:-:S04]  /*1c70*/  HMNMX2.BF16_V2.XORSIGN R7, |R30|, |R15|, !PT ;  /* 0x4000000f1e077240 */ /* 0x000fc80007a40200 */
[----:B------:R-:W-:-:S04]  /*1c80*/  HMNMX2.BF16_V2.XORSIGN R7, |R14|, |R7|, !PT ;  /* 0x400000070e077240 */ /* 0x000fc80007a40200 */
[----:B------:R-:W-:Y:S02]  /*1c90*/  HMNMX2.BF16_V2.XORSIGN R0, |R0|, |R7|, !PT ;  /* 0x4000000700007240 */ /* 0x000fe40007a40200 */
[----:B------:R-:W-:-:S03]  /*1ca0*/  SHF.R.U32.HI R7, RZ, 0x5, R34 ;  /* 0x00000005ff077819 */ /* 0x000fc60000011622 */
        /* <DEDUP_REMOVED lines=28> */
.L_x_124:
[----:B------:R-:W-:Y:S05]  /*1e70*/  BSYNC.RECONVERGENT B1 ;  /* 0x0000000000017941 */ /* 0x000fea0003800200 */
.L_x_123:
[----:B------:R-:W-:-:S03]  /*1e80*/  UMOV UR4, 0xffffffff ;  /* 0xffffffff00047882 */ /* 0x000fc60000000000 */
[----:B------:R-:W-:Y:S05]  /*1e90*/  BRA.DIV UR4, `(.L_x_125) ;  /* 0x0000000204807947 */ /* 0x000fea000b800000 */
[----:B0----5:R-:W0:Y:S02]  /*1ea0*/  SHFL.DOWN PT, R3, R2, 0x2, 0x1f ;  /* 0x08401f0002037f89 */ /* 0x021e2400000e0000 */
[----:B0-----:R-:W-:-:S05]  /*1eb0*/  FMNMX R3, R3, R2, !PT ;  /* 0x0000000203037209 */ /* 0x001fca0007800000 */
[----:B------:R0:W1:Y:S02]  /*1ec0*/  SHFL.DOWN PT, R0, R3, 0x1, 0x1f ;  /* 0x08201f0003007f89 */ /* 0x00006400000e0000 */
.L_x_132:
        /* <DEDUP_REMOVED lines=10> */
.L_x_122:
[----:B------:R-:W-:Y:S05]  /*1f70*/  BSYNC B0 ;  /* 0x0000000000007941 */ /* 0x000fea0003800000 */
.L_x_121:
[----:B------:R-:W-:Y:S05]  /*1f80*/  @P0 EXIT ;  /* 0x000000000000094d */ /* 0x000fea0003800000 */
[----:B------:R-:W2:Y:S02]  /*1f90*/  SYNCS.CCTL.IV [R33+URZ+0x4000] ;  /* 0x00400000210079b1 */ /* 0x000ea400080000ff */
[----:B--2---:R-:W2:Y:S02]  /*1fa0*/  SYNCS.CCTL.IV [R33+URZ+0x4008] ;  /* 0x00400800210079b1 */ /* 0x004ea400080000ff */
[----:B--2---:R-:W2:Y:S02]  /*1fb0*/  SYNCS.CCTL.IV [R33+URZ+0x4010] ;  /* 0x00401000210079b1 */ /* 0x004ea400080000ff */
[----:B--2---:R-:W-:Y:S01]  /*1fc0*/  SYNCS.CCTL.IV [R33+URZ+0x4018] ;  /* 0x00401800210079b1 */ /* 0x004fe200080000ff */
[----:B------:R-:W-:Y:S05]  /*1fd0*/  EXIT ;  /* 0x000000000000794d */ /* 0x000fea0003800000 */
.L_x_112:
[----:B------:R-:W0:Y:S02]  /*1fe0*/  SYNCS.PHASECHK.TRANS64.TRYWAIT P1, [R33+URZ+0x4000], R30 ;  /* 0x0040001e210075a7 */ /* 0x000e2400080211ff */
[----:B0-----:R-:W-:Y:S05]  /*1ff0*/  @!P1 BRA `(.L_x_112) ;  /* 0xfffffffc00f89947 */ /* 0x001fea000383ffff */
[----:B------:R-:W-:Y:S05]  /*2000*/  BRA `(.L_x_126) ;  /* 0xffffffe800287947 */ /* 0x000fea000383ffff */
.L_x_115:
[----:B------:R-:W0:Y:S02]  /*2010*/  SYNCS.PHASECHK.TRANS64.TRYWAIT P2, [R33+URZ+0x4008], R30 ;  /* 0x0040081e210075a7 */ /* 0x000e2400080411ff */
[----:B0-----:R-:W-:Y:S05]  /*2020*/  @!P2 BRA `(.L_x_115) ;  /* 0xfffffffc00f8a947 */ /* 0x001fea000383ffff */
[----:B------:R-:W-:Y:S05]  /*2030*/  BRA `(.L_x_127) ;  /* 0xffffffec00807947 */ /* 0x000fea000383ffff */
.L_x_118:
[----:B------:R-:W0:Y:S02]  /*2040*/  SYNCS.PHASECHK.TRANS64.TRYWAIT P1, [R33+URZ+0x4010], R30 ;  /* 0x0040101e210075a7 */ /* 0x000e2400080211ff */
[----:B0-----:R-:W-:Y:S05]  /*2050*/  @!P1 BRA `(.L_x_118) ;  /* 0xfffffffc00f89947 */ /* 0x001fea000383ffff */
[----:B------:R-:W-:Y:S05]  /*2060*/  BRA `(.L_x_128) ;  /* 0xfffffff000d47947 */ /* 0x000fea000383ffff */
.L_x_120:
[----:B------:R-:W0:Y:S02]  /*2070*/  SYNCS.PHASECHK.TRANS64.TRYWAIT P1, [R33+URZ+0x4018], R30 ;  /* 0x0040181e210075a7 */ /* 0x000e2400080211ff */
[----:B0-----:R-:W-:Y:S05]  /*2080*/  @!P1 BRA `(.L_x_120) ;  /* 0xfffffffc00f89947 */ /* 0x001fea000383ffff */
[----:B------:R-:W-:Y:S05]  /*2090*/  BRA `(.L_x_129) ;  /* 0xfffffff400b07947 */ /* 0x000fea000383ffff */
.L_x_125:
[----:B------:R-:W-:Y:S02]  /*20a0*/  IMAD.MOV.U32 R5, RZ, RZ, 0x2 ;  /* 0x00000002ff057424 */ /* 0x000fe400078e00ff */
[----:B------:R-:W-:Y:S02]  /*20b0*/  IMAD.MOV.U32 R7, RZ, RZ, 0x1f ;  /* 0x0000001fff077424 */ /* 0x000fe400078e00ff */
[----:B------:R-:W-:-:S07]  /*20c0*/  IMAD.MOV.U32 R4, RZ, RZ, -0x1 ;  /* 0xffffffffff047424 */ /* 0x000fce00078e00ff */
[----:B0----5:R-:W-:Y:S05]  /*20d0*/  WARPSYNC.COLLECTIVE R4, `(.L_x_130) ;  /* 0x0000000004087348 */ /* 0x021fea0003c00000 */
[----:B-----5:R1:W2:Y:S02]  /*20e0*/  SHFL.DOWN P1, R0, R2, R5, R7 ;  /* 0x0800000502007389 */ /* 0x0202a40000020007 */
[----:B012---:R-:W-:Y:S05]  /*20f0*/  ENDCOLLECTIVE ;  /* 0x000000000000791b */ /* 0x007fea0003800000 */
.L_x_130:
[----:B------:R-:W-:Y:S02]  /*2100*/  IMAD.MOV.U32 R5, RZ, RZ, 0x1 ;  /* 0x00000001ff057424 */ /* 0x000fe400078e00ff */
[----:B------:R-:W-:-:S05]  /*2110*/  IMAD.MOV.U32 R3, RZ, RZ, R0 ;  /* 0x000000ffff037224 */ /* 0x000fca00078e0000 */
[----:B------:R-:W-:-:S05]  /*2120*/  FMNMX R3, R3, R2, !PT ;  /* 0x0000000203037209 */ /* 0x000fca0007800000 */
[----:B------:R-:W-:-:S07]  /*2130*/  IMAD.MOV.U32 R2, RZ, RZ, R3 ;  /* 0x000000ffff027224 */ /* 0x000fce00078e0003 */
[----:B------:R-:W-:Y:S05]  /*2140*/  WARPSYNC.COLLECTIVE R4, `(.L_x_131) ;  /* 0x0000000004087348 */ /* 0x000fea0003c00000 */
[----:B------:R0:W1:Y:S02]  /*2150*/  SHFL.DOWN P1, R0, R2, R5, R7 ;  /* 0x0800000502007389 */ /* 0x0000640000020007 */
[----:B01----:R-:W-:Y:S05]  /*2160*/  ENDCOLLECTIVE ;  /* 0x000000000000791b */ /* 0x003fea0003800000 */
.L_x_131:
[----:B------:R-:W-:Y:S05]  /*2170*/  BRA `(.L_x_132) ;  /* 0xfffffffc00547947 */ /* 0x000fea000383ffff */
.L_x_133:
        /* <DEDUP_REMOVED lines=16> */
.L_x_260:


//--------------------- .text._ZN18transformer_engine54_GLOBAL__N__9c5707b3_21_hadamard_transform_cu_748ca6b521HadamardAmaxTmaKernelI13__nv_bfloat16Li16ELi128ELi128ELi64ELi64ELi128ELi1ELb1ELb0ELb1EEEv14CUtensorMap_stPfS4_S4_ttmm --------------------------
	.section	.text._ZN18transformer_engine54_GLOBAL__N__9c5707b3_21_hadamard_transform_cu_748ca6b521HadamardAmaxTmaKernelI13__nv_bfloat16Li16ELi128ELi128ELi64ELi64ELi128ELi1ELb1ELb0ELb1EEEv14CUtensorMap_stPfS4_S4_ttmm,"ax",@progbits
	.align	128
.text._ZN18transformer_engine54_GLOBAL__N__9c5707b3_21_hadamard_transform_cu_748ca6b521HadamardAmaxTmaKernelI13__nv_bfloat16Li16ELi128ELi128ELi64ELi64ELi128ELi1ELb1ELb0ELb1EEEv14CUtensorMap_stPfS4_S4_ttmm:
        .type           _ZN18transformer_engine54_GLOBAL__N__9c5707b3_21_hadamard_transform_cu_748ca6b521HadamardAmaxTmaKernelI13__nv_bfloat16Li16ELi128ELi128ELi64ELi64ELi128ELi1ELb1ELb0ELb1EEEv14CUtensorMap_stPfS4_S4_ttmm,@function
        .size           _ZN18transformer_engine54_GLOBAL__N__9c5707b3_21_hadamard_transform_cu_748ca6b521HadamardAmaxTmaKernelI13__nv_bfloat16Li16ELi128ELi128ELi64ELi64ELi128ELi1ELb1ELb0ELb1EEEv14CUtensorMap_stPfS4_S4_ttmm,(.L_x_261 - _ZN18transformer_engine54_GLOBAL__N__9c5707b3_21_hadamard_transform_cu_748ca6b521HadamardAmaxTmaKernelI13__nv_bfloat16Li16ELi128ELi128ELi64ELi64ELi128ELi1ELb1ELb0ELb1EEEv14CUtensorMap_stPfS4_S4_ttmm)
        .other          _ZN18transformer_engine54_GLOBAL__N__9c5707b3_21_hadamard_transform_cu_748ca6b521HadamardAmaxTmaKernelI13__nv_bfloat16Li16ELi128ELi128ELi64ELi64ELi128ELi1ELb1ELb0ELb1EEEv14CUtensorMap_stPfS4_S4_ttmm,@"STO_CUDA_ENTRY STV_DEFAULT"
_ZN18transformer_engine54_GLOBAL__N__9c5707b3_21_hadamard_transform_cu_748ca6b521HadamardAmaxTmaKernelI13__nv_bfloat16Li16ELi128ELi128ELi64ELi64ELi128ELi1ELb1ELb0ELb1EEEv14CUtensorMap_stPfS4_S4_ttmm:
        /* <DEDUP_REMOVED lines=32> */
.L_x_135:
[----:B0-----:R-:W-:Y:S05]  /*0200*/  BSYNC.RECONVERGENT B0 ;  /* 0x0000000000007941 */ /* 0x001fea0003800200 */
.L_x_134:
        /* <DEDUP_REMOVED lines=10> */
.L_x_136:
        /* <DEDUP_REMOVED lines=9> */
[----:B------:R-:W-:Y:S01]  /*0340*/  PLOP3.LUT P1, PT, PT, PT, PT, 0x8, 0x80 ;  /* 0x000000000080781c */ /* 0x000fe20003f2e170 */
[----:B------:R-:W1:Y:S01]  /*0350*/  @!UP0 LDCU.64 UR6, c[0x0][0x348] ;  /* 0x00006900ff0687ac */ /* 0x000e620008000a00 */
[----:B------:R-:W-:Y:S02]  /*0360*/  LOP3.LUT R0, R0, 0x6, RZ, 0xc0, !PT ;  /* 0x0000000600007812 */ /* 0x000fe400078ec0ff */
[----:B------:R-:W-:Y:S01]  /*0370*/  LOP3.LUT R9, R7, 0x7, RZ, 0xc0, !PT ;  /* 0x0000000707097812 */ /* 0x000fe200078ec0ff */
[----:B------:R-:W-:Y:S01]  /*0380*/  @!UP0 UIADD3 UR10, UPT, UPT, UR14, 0x40, URZ ;  /* 0x000000400e0a8890 */ /* 0x000fe2000fffe0ff */
[C---:B------:R-:W-:Y:S01]  /*0390*/  LOP3.LUT R8, R0.reuse, 0x1, RZ, 0xfc, !PT ;  /* 0x0000000100087812 */ /* 0x040fe200078efcff */
[----:B------:R-:W-:Y:S01]  /*03a0*/  VOTEU.ALL UP0, P0 ;  /* 0x0000000000ff7886 */ /* 0x000fe20000000000 */
[----:B------:R-:W-:-:S02]  /*03b0*/  LOP3.LUT R10, R0, 0x9, RZ, 0xfc, !PT ;  /* 0x00000009000a7812 */ /* 0x000fc400078efcff */
[C---:B------:R-:W-:Y:S02]  /*03c0*/  LOP3.LUT R3, R8.reuse, 0x7, R7, 0x80, !PT ;  /* 0x0000000708037812 */ /* 0x040fe400078e8007 */
[--C-:B------:R-:W-:Y:S02]  /*03d0*/  LOP3.LUT R4, R8, 0x8, R9.reuse, 0xe0, !PT ;  /* 0x0000000808047812 */ /* 0x100fe400078ee009 */
[----:B------:R-:W-:Y:S02]  /*03e0*/  LOP3.LUT R2, R7, R0, RZ, 0xc0, !PT ;  /* 0x0000000007027212 */ /* 0x000fe400078ec0ff */
[----:B------:R-:W-:Y:S01]  /*03f0*/  LOP3.LUT R5, R9, 0x8, R0, 0xec, !PT ;  /* 0x0000000809057812 */ /* 0x000fe200078eec00 */
[----:B------:R-:W2:Y:S01]  /*0400*/  POPC R3, R3 ;  /* 0x0000000300037309 */ /* 0x000ea20000000000 */
[----:B------:R-:W-:Y:S02]  /*0410*/  LOP3.LUT R6, R0, 0x8, R9, 0xe0, !PT ;  /* 0x0000000800067812 */ /* 0x000fe400078ee009 */
[C---:B------:R-:W-:Y:S01]  /*0420*/  LOP3.LUT R12, R10.reuse, 0x7, R7, 0x80, !PT ;  /* 0x000000070a0c7812 */ /* 0x040fe200078e8007 */
[----:B------:R-:W-:Y:S01]  /*0430*/  @!P0 IMAD.MOV.U32 R7, RZ, RZ, 0x2000 ;  /* 0x00002000ff078424 */ /* 0x000fe200078e00ff */
[----:B------:R-:W-:-:S02]  /*0440*/  LOP3.LUT R9, R10, 0x8, R9, 0xe0, !PT ;  /* 0x000000080a097812 */ /* 0x000fc400078ee009 */
[----:B0-----:R-:W-:Y:S01]  /*0450*/  SHF.R.U32.HI R8, RZ, R8, R11 ;  /* 0x00000008ff087219 */ /* 0x001fe2000001160b */
[----:B------:R0:W3:Y:S01]  /*0460*/  POPC R14, R6 ;  /* 0x00000006000e7309 */ /* 0x0000e20000000000 */
[----:B------:R4:W-:Y:S01]  /*0470*/  @!P0 SYNCS.ARRIVE.TRANS64 RZ, [R32+URZ+0x4000], R7 ;  /* 0x0040000720ff89a7 */ /* 0x0009e200080000ff */
[----:B------:R-:W-:Y:S02]  /*0480*/  PLOP3.LUT P2, PT, P0, PT, PT, 0x8, 0x80 ;  /* 0x000000000080781c */ /* 0x000fe4000074e170 */
[----:B--2---:R-:W-:-:S04]  /*0490*/  LOP3.LUT R3, R3, R8, RZ, 0x3c, !PT ;  /* 0x0000000803037212 */ /* 0x004fc800078e3cff */
[----:B------:R-:W2:Y:S01]  /*04a0*/  POPC R4, R4 ;  /* 0x0000000400047309 */ /* 0x000ea20000000000 */
[----:B0-----:R-:W-:Y:S01]  /*04b0*/  LOP3.LUT R6, R0, 0x8, RZ, 0xfc, !PT ;  /* 0x0000000800067812 */ /* 0x001fe200078efcff */
[----:B------:R-:W-:Y:S01]  /*04c0*/  @P0 IMAD.U32 R32, RZ, RZ, UR8 ;  /* 0x00000008ff200e24 */ /* 0x000fe2000f8e00ff */
[--C-:B----4-:R-:W-:Y:S01]  /*04d0*/  SHF.R.U32.HI R7, RZ, R0, R11.reuse ;  /* 0x00000000ff077219 */ /* 0x110fe2000001160b */
[----:B------:R-:W-:Y:S01]  /*04e0*/  IMAD.U32 R3, R3, -0x80000000, RZ ;  /* 0x8000000003037824 */ /* 0x000fe200078e00ff */
[----:B------:R-:W-:-:S03]  /*04f0*/  SHF.R.U32.HI R6, RZ, R6, R11 ;  /* 0x00000006ff067219 */ /* 0x000fc6000001160b */
[----:B------:R-:W0:Y:S01]  /*0500*/  POPC R2, R2 ;  /* 0x0000000200027309 */ /* 0x000e220000000000 */
[----:B------:R4:W-:Y:S01]  /*0510*/  @P0 SYNCS.ARRIVE.TRANS64.A1T0 RZ, [R32+URZ+0x4000], RZ ;  /* 0x004000ff20ff09a7 */ /* 0x0009e200081000ff */
[----:B------:R-:W-:Y:S02]  /*0520*/  SHF.R.U32.HI R11, RZ, R10, R11 ;  /* 0x0000000aff0b7219 */ /* 0x000fe4000001160b */
[-C--:B---3--:R-:W-:Y:S02]  /*0530*/  LOP3.LUT R14, R14, R7.reuse, RZ, 0x3c, !PT ;  /* 0x000000070e0e7212 */ /* 0x088fe400078e3cff */
[----:B--2---:R-:W-:Y:S02]  /*0540*/  LOP3.LUT R4, R4, R8, RZ, 0x3c, !PT ;  /* 0x0000000804047212 */ /* 0x004fe400078e3cff */
[----:B------:R-:W2:Y:S01]  /*0550*/  POPC R5, R5 ;  /* 0x0000000500057309 */ /* 0x000ea20000000000 */
[----:B------:R-:W-:Y:S02]  /*0560*/  IMAD.U32 R14, R14, -0x80000000, RZ ;  /* 0x800000000e0e7824 */ /* 0x000fe400078e00ff */
[----:B------:R-:W-:Y:S01]  /*0570*/  IMAD.U32 R4, R4, -0x80000000, RZ ;  /* 0x8000000004047824 */ /* 0x000fe200078e00ff */
[----:B0-----:R-:W-:-:S04]  /*0580*/  LOP3.LUT R7, R2, R7, RZ, 0x3c, !PT ;  /* 0x0000000702077212 */ /* 0x001fc800078e3cff */
[----:B------:R0:W3:Y:S01]  /*0590*/  POPC R16, R9 ;  /* 0x0000000900107309 */ /* 0x0000e20000000000 */
[----:B------:R-:W-:Y:S01]  /*05a0*/  LOP3.LUT R2, R2, R6, RZ, 0x3c, !PT ;  /* 0x0000000602027212 */ /* 0x000fe200078e3cff */
[----:B------:R-:W-:-:S04]  /*05b0*/  IMAD.U32 R7, R7, -0x80000000, RZ ;  /* 0x8000000007077824 */ /* 0x000fc800078e00ff */
[----:B------:R-:W-:Y:S01]  /*05c0*/  IMAD.U32 R2, R2, -0x80000000, RZ ;  /* 0x8000000002027824 */ /* 0x000fe200078e00ff */
[----:B--2---:R-:W-:Y:S01]  /*05d0*/  LOP3.LUT R5, R5, R6, RZ, 0x3c, !PT ;  /* 0x0000000605057212 */ /* 0x004fe200078e3cff */
[----:B------:R-:W2:Y:S01]  /*05e0*/  POPC R12, R12 ;  /* 0x0000000c000c7309 */ /* 0x000ea20000000000 */
[----:B0-----:R-:W-:-:S03]  /*05f0*/  IMAD.MOV.U32 R9, RZ, RZ, 0x3e800000 ;  /* 0x3e800000ff097424 */ /* 0x001fc600078e00ff */
[----:B------:R-:W-:Y:S01]  /*0600*/  IMAD.U32 R5, R5, -0x80000000, RZ ;  /* 0x8000000005057824 */ /* 0x000fe200078e00ff */
[-C--:B---3--:R-:W-:Y:S02]  /*0610*/  LOP3.LUT R16, R16, R11.reuse, RZ, 0x3c, !PT ;  /* 0x0000000b10107212 */ /* 0x088fe400078e3cff */
[C---:B------:R-:W-:Y:S02]  /*0620*/  LOP3.LUT R24, R9.reuse, 0x80000000, R3, 0xb8, !PT ;  /* 0x8000000009187812 */ /* 0x040fe400078eb803 */
[C---:B------:R-:W-:Y:S01]  /*0630*/  LOP3.LUT R14, R9.reuse, 0x80000000, R14, 0xb8, !PT ;  /* 0x80000000090e7812 */ /* 0x040fe200078eb80e */
[----:B------:R-:W-:Y:S01]  /*0640*/  IMAD.U32 R16, R16, -0x80000000, RZ ;  /* 0x8000000010107824 */ /* 0x000fe200078e00ff */
[C---:B------:R-:W-:Y:S01]  /*0650*/  LOP3.LUT R3, R9.reuse, 0x80000000, R4, 0xb8, !PT ;  /* 0x8000000009037812 */ /* 0x040fe200078eb804 */
[----:B------:R-:W-:Y:S01]  /*0660*/  @!P0 VIADD R4, R32, 0x2000 ;  /* 0x0000200020048836 */ /* 0x000fe20000000000 */
[----:B--2---:R-:W-:Y:S02]  /*0670*/  LOP3.LUT R12, R12, R11, RZ, 0x3c, !PT ;  /* 0x0000000b0c0c7212 */ /* 0x004fe400078e3cff */
[----:B------:R-:W-:-:S02]  /*0680*/  LOP3.LUT R5, R9, 0x80000000, R5, 0xb8, !PT ;  /* 0x8000000009057812 */ /* 0x000fc400078eb805 */
[C---:B------:R-:W-:Y:S01]  /*0690*/  LOP3.LUT R16, R9.reuse, 0x80000000, R16, 0xb8, !PT ;  /* 0x8000000009107812 */ /* 0x040fe200078eb810 */
[----:B------:R-:W-:Y:S01]  /*06a0*/  IMAD.U32 R12, R12, -0x80000000, RZ ;  /* 0x800000000c0c7824 */ /* 0x000fe200078e00ff */
[C---:B------:R-:W-:Y:S02]  /*06b0*/  LOP3.LUT R7, R9.reuse, 0x80000000, R7, 0xb8, !PT ;  /* 0x8000000009077812 */ /* 0x040fe400078eb807 */
[C---:B------:R-:W-:Y:S02]  /*06c0*/  LOP3.LUT R25, R9.reuse, 0x80000000, R2, 0xb8, !PT ;  /* 0x8000000009197812 */ /* 0x040fe400078eb802 */
[----:B------:R-:W-:Y:S02]  /*06d0*/  LOP3.LUT R12, R9, 0x80000000, R12, 0xb8, !PT ;  /* 0x80000000090c7812 */ /* 0x000fe400078eb80c */
[----:B------:R-:W-:Y:S02]  /*06e0*/  F2FP.BF16.F32.PACK_AB R2, R3, R14 ;  /* 0x0000000e0302723e */ /* 0x000fe400000010ff */
[----:B------:R-:W-:Y:S01]  /*06f0*/  F2FP.BF16.F32.PACK_AB R3, R16, R5 ;  /* 0x000000051003723e */ /* 0x000fe200000010ff */
[----:B------:R-:W-:Y:S01]  /*0700*/  @!P0 VIADD R5, R32, 0x4008 ;  /* 0x0000400820058836 */ /* 0x000fe20000000000 */
[----:B------:R-:W-:-:S02]  /*0710*/  F2FP.BF16.F32.PACK_AB R24, R24, R7 ;  /* 0x000000071818723e */ /* 0x000fc400000010ff */
[----:B-1--4-:R-:W-:-:S07]  /*0720*/  F2FP.BF16.F32.PACK_AB R25, R12, R25 ;  /* 0x000000190c19723e */ /* 0x012fce00000010ff */
.L_x_137:
        /* <DEDUP_REMOVED lines=24> */
.L_x_157:
[----:B------:R-:W-:Y:S05]  /*08b0*/  BSYNC.RECONVERGENT B0 ;  /* 0x0000000000007941 */ /* 0x000fea0003800200 */
.L_x_138:
        /* <DEDUP_REMOVED lines=11> */
[----:B------:R-:W0:Y:S04]  /*0970*/  MOVM.16.MT88 R6, R29 ;  /* 0x000000001d06723a */ /* 0x000e280000000000 */
[----:B------:R-:W-:Y:S04]  /*0980*/  MOVM.16.MT88 R5, R30 ;  /* 0x000000001e05723a */ /* 0x000fe80000000000 */
[----:B------:R-:W3:Y:S04]  /*0990*/  MOVM.16.MT88 R7, R31 ;  /* 0x000000001f07723a */ /* 0x000ee80000000000 */
[----:B--2---:R-:W-:Y:S01]  /*09a0*/  MOVM.16.MT88 R12, R20 ;  /* 0x00000000140c723a */ /* 0x004fe20000000000 */
[----:B0-----:R-:W-:-:S03]  /*09b0*/  HMNMX2.BF16_V2.XORSIGN R0, |R4|, |R6|, !PT ;  /* 0x4000000604007240 */ /* 0x001fc60007a40200 */
[----:B------:R-:W-:Y:S01]  /*09c0*/  MOVM.16.MT88 R14, R21 ;  /* 0x00000000150e723a */ /* 0x000fe20000000000 */
[----:B---3--:R-:W-:Y:S03]  /*09d0*/  HMMA.16816.F32.BF16 R16, R4, R24, RZ ;  /* 0x000000180410723c */ /* 0x008fe600000418ff */
[----:B------:R-:W-:Y:S01]  /*09e0*/  MOVM.16.MT88 R13, R22 ;  /* 0x00000000160d723a */ /* 0x000fe20000000000 */
[----:B------:R-:W-:-:S03]  /*09f0*/  HMNMX2.BF16_V2.XORSIGN R27, |R5|, |R7|, !PT ;  /* 0x40000007051b7240 */ /* 0x000fc60007a40200 */
[----:B------:R-:W0:Y:S01]  /*0a00*/  MOVM.16.MT88 R15, R23 ;  /* 0x00000000170f723a */ /* 0x000e220000000000 */
[----:B------:R-:W-:Y:S01]  /*0a10*/  HMNMX2.BF16_V2.XORSIGN R0, |R0|, |R27|, !PT ;  /* 0x4000001b00007240 */ /* 0x000fe20007a40200 */
[----:B------:R-:W-:Y:S03]  /*0a20*/  HMMA.16816.F32.BF16 R8, R4, R2, RZ ;  /* 0x000000020408723c */ /* 0x000fe600000418ff */
[----:B------:R-:W-:-:S07]  /*0a30*/  HMNMX2.BF16_V2.XORSIGN R0, |R0|, |RZ|.H0_H0, !PT ;  /* 0x600000ff00007240 */ /* 0x000fce0007a40200 */
[----:B------:R-:W-:Y:S02]  /*0a40*/  F2FP.BF16.F32.PACK_AB R17, R17, R16 ;  /* 0x000000101111723e */ /* 0x000fe400000010ff */
[----:B------:R-:W-:-:S07]  /*0a50*/  F2FP.BF16.F32.PACK_AB R16, R19, R18 ;  /* 0x000000121310723e */ /* 0x000fce00000010ff */
[----:B------:R-:W-:Y:S02]  /*0a60*/  F2FP.BF16.F32.PACK_AB R8, R9, R8 ;  /* 0x000000080908723e */ /* 0x000fe400000010ff */
[----:B------:R-:W-:Y:S01]  /*0a70*/  F2FP.BF16.F32.PACK_AB R10, R11, R10 ;  /* 0x0000000a0b0a723e */ /* 0x000fe200000010ff */
[----:B0-----:R-:W-:Y:S02]  /*0a80*/  HMMA.16816.F32.BF16 R4, R12, R24, RZ ;  /* 0x000000180c04723c */ /* 0x001fe400000418ff */
[----:B------:R-:W-:Y:S02]  /*0a90*/  HMNMX2.BF16_V2.XORSIGN R17, |R17|, |R8|, !PT ;  /* 0x4000000811117240 */ /* 0x000fe40007a40200 */
[----:B------:R-:W-:Y:S01]  /*0aa0*/  HMNMX2.BF16_V2.XORSIGN R16, |R16|, |R10|, !PT ;  /* 0x4000000a10107240 */ /* 0x000fe20007a40200 */
[----:B------:R-:W-:-:S14]  /*0ab0*/  BAR.SYNC.DEFER_BLOCKING 0x0 ;  /* 0x0000000000007b1d */ /* 0x000fdc0000010000 */
[----:B------:R-:W-:Y:S02]  /*0ac0*/  F2FP.BF16.F32.PACK_AB R18, R5, R4 ;  /* 0x000000040512723e */ /* 0x000fe400000010ff */
[----:B------:R-:W-:Y:S02]  /*0ad0*/  HMNMX2.BF16_V2.XORSIGN R4, |R12|, |R14|, !PT ;  /* 0x4000000e0c047240 */ /* 0x000fe40007a40200 */
[----:B------:R-:W-:Y:S02]  /*0ae0*/  HMNMX2.BF16_V2.XORSIGN R5, |R13|, |R15|, !PT ;  /* 0x4000000f0d057240 */ /* 0x000fe40007a40200 */
[----:B------:R-:W-:Y:S01]  /*0af0*/  HMMA.16816.F32.BF16 R12, R12, R2, RZ ;  /* 0x000000020c0c723c */ /* 0x000fe200000418ff */
[----:B------:R-:W-:Y:S02]  /*0b00*/  F2FP.BF16.F32.PACK_AB R19, R7, R6 ;  /* 0x000000060713723e */ /* 0x000fe400000010ff */
[----:B------:R-:W-:Y:S01]  /*0b10*/  HMNMX2.BF16_V2.XORSIGN R22, |R4|, |R5|, !PT ;  /* 0x4000000504167240 */ /* 0x000fe20007a40200 */
[----:B------:R-:W0:Y:S01]  /*0b20*/  LDSM.16.M88.4 R8, [R35+0x1000] ;  /* 0x001000002308783b */ /* 0x000e220000000200 */
[----:B------:R-:W-:-:S14]  /*0b30*/  BAR.SYNC.DEFER_BLOCKING 0x0 ;  /* 0x0000000000007b1d */ /* 0x000fdc0000010000 */
[----:B------:R-:W-:Y:S02]  /*0b40*/  F2FP.BF16.F32.PACK_AB R20, R13, R12 ;  /* 0x0000000c0d14723e */ /* 0x000fe400000010ff */
[----:B------:R-:W-:-:S03]  /*0b50*/  F2FP.BF16.F32.PACK_AB R21, R15, R14 ;  /* 0x0000000e0f15723e */ /* 0x000fc600000010ff */
[----:B------:R-:W-:Y:S02]  /*0b60*/  HMNMX2.BF16_V2.XORSIGN R18, |R18|, |R20|, !PT ;  /* 0x4000001412127240 */ /* 0x000fe40007a40200 */
[----:B------:R-:W-:Y:S02]  /*0b70*/  HMNMX2.BF16_V2.XORSIGN R19, |R19|, |R21|, !PT ;  /* 0x4000001513137240 */ /* 0x000fe40007a40200 */
[----:B------:R-:W-:Y:S02]  /*0b80*/  HMNMX2.BF16_V2.XORSIGN R20, |R22|, |R0|, !PT ;  /* 0x4000000016147240 */ /* 0x000fe40007a40200 */
[----:B------:R-:W-:Y:S01]  /*0b90*/  HMNMX2.BF16_V2.XORSIGN R21, |R17|, |R16|, !PT ;  /* 0x4000001011157240 */ /* 0x000fe20007a40200 */
[----:B------:R-:W-:Y:S01]  /*0ba0*/  LDSM.16.M88.4 R4, [R35+0x1800] ;  /* 0x001800002304783b */ /* 0x000fe20000000200 */
[----:B------:R-:W-:Y:S02]  /*0bb0*/  HMNMX2.BF16_V2.XORSIGN R0, |R18|, |R19|, !PT ;  /* 0x4000001312007240 */ /* 0x000fe40007a40200 */
[----:B------:R-:W-:Y:S01]  /*0bc0*/  HMNMX2.BF16_V2.XORSIGN R21, |R21|, |RZ|.H0_H0, !PT ;  /* 0x600000ff15157240 */ /* 0x000fe20007a40200 */
[----:B------:R-:W-:Y:S03]  /*0bd0*/  BAR.SYNC.DEFER_BLOCKING 0x0 ;  /* 0x0000000000007b1d */ /* 0x000fe60000010000 */
[----:B------:R-:W-:-:S03]  /*0be0*/  HMNMX2.BF16_V2.XORSIGN R0, |R21|, |R0|, !PT ;  /* 0x4000000015007240 */ /* 0x000fc60007a40200 */
[----:B0-----:R-:W-:Y:S04]  /*0bf0*/  MOVM.16.MT88 R12, R8 ;  /* 0x00000000080c723a */ /* 0x001fe80000000000 */
[----:B------:R-:W0:Y:S04]  /*0c00*/  MOVM.16.MT88 R14, R9 ;  /* 0x00000000090e723a */ /* 0x000e280000000000 */
[----:B------:R-:W-:Y:S04]  /*0c10*/  MOVM.16.MT88 R13, R10 ;  /* 0x000000000a0d723a */ /* 0x000fe80000000000 */
[----:B------:R-:W2:Y:S01]  /*0c20*/  MOVM.16.MT88 R15, R11 ;  /* 0x000000000b0f723a */ /* 0x000ea20000000000 */
[----:B------:R3:W-:Y:S01]  /*0c30*/  @P1 SYNCS.ARRIVE.TRANS64.A1T0 RZ, [R32+URZ+0x4010], RZ ;  /* 0x004010ff20ff19a7 */ /* 0x0007e200081000ff */
[----:B0-----:R-:W-:-:S02]  /*0c40*/  HMNMX2.BF16_V2.XORSIGN R22, |R12|, |R14|, !PT ;  /* 0x4000000e0c167240 */ /* 0x001fc40007a40200 */
[----:B------:R0:W-:Y:S04]  /*0c50*/  MOVM.16.MT88 R8, R4 ;  /* 0x000000000408723a */ /* 0x0001e80000000000 */
[----:B------:R-:W-:Y:S01]  /*0c60*/  MOVM.16.MT88 R10, R5 ;  /* 0x00000000050a723a */ /* 0x000fe20000000000 */
[----:B--2---:R-:W-:Y:S01]  /*0c70*/  HMMA.16816.F32.BF16 R16, R12, R24, RZ ;  /* 0x000000180c10723c */ /* 0x004fe200000418ff */
[----:B------:R-:W-:Y:S02]  /*0c80*/  HMNMX2.BF16_V2.XORSIGN R23, |R13|, |R15|, !PT ;  /* 0x4000000f0d177240 */ /* 0x000fe40007a40200 */
[----:B------:R-:W-:Y:S02]  /*0c90*/  MOVM.16.MT88 R9, R6 ;  /* 0x000000000609723a */ /* 0x000fe40000000000 */
[----:B------:R-:W-:-:S02]  /*0ca0*/  HMNMX2.BF16_V2.XORSIGN R22, |R22|, |R23|, !PT ;  /* 0x4000001716167240 */ /* 0x000fc40007a40200 */
[----:B------:R-:W2:Y:S01]  /*0cb0*/  MOVM.16.MT88 R11, R7 ;  /* 0x00000000070b723a */ /* 0x000ea20000000000 */
[----:B------:R-:W-:Y:S01]  /*0cc0*/  HMMA.16816.F32.BF16 R12, R12, R2, RZ ;  /* 0x000000020c0c723c */ /* 0x000fe200000418ff */
[----:B------:R-:W-:-:S10]  /*0cd0*/  HMNMX2.BF16_V2.XORSIGN R20, |R22|, |R20|, !PT ;  /* 0x4000001416147240 */ /* 0x000fd40007a40200 */
[----:B------:R-:W-:Y:S02]  /*0ce0*/  F2FP.BF16.F32.PACK_AB R18, R19, R18 ;  /* 0x000000121312723e */ /* 0x000fe400000010ff */
[----:B------:R-:W-:-:S06]  /*0cf0*/  F2FP.BF16.F32.PACK_AB R16, R17, R16 ;  /* 0x000000101110723e */ /* 0x000fcc00000010ff */
[----:B0-----:R-:W-:Y:S02]  /*0d00*/  F2FP.BF16.F32.PACK_AB R4, R15, R14 ;  /* 0x0000000e0f04723e */ /* 0x001fe400000010ff */
        /* <DEDUP_REMOVED lines=8> */
[----:B------:R-:W-:Y:S02]  /*0d90*/  HMNMX2.BF16_V2.XORSIGN R0, |R0|, |R16|, !PT ;  /* 0x4000001000007240 */ /* 0x000fe40007a40200 */
        /* <DEDUP_REMOVED lines=10> */
[----:B-1-3--:R-:W-:-:S07]  /*0e40*/  @!P1 VIADD R4, R32, 0x4010 ;  /* 0x0000401020049836 */ /* 0x00afce0000000000 */
.L_x_140:
        /* <DEDUP_REMOVED lines=15> */
.L_x_158:
[----:B------:R-:W-:Y:S05]  /*0f40*/  BSYNC.RECONVERGENT B0 ;  /* 0x0000000000007941 */ /* 0x000fea0003800200 */
.L_x_141:
        /* <DEDUP_REMOVED lines=10> */
[----:B------:R-:W0:Y:S04]  /*0ff0*/  MOVM.16.MT88 R10, R29 ;  /* 0x000000001d0a723a */ /* 0x000e280000000000 */
[----:B------:R-:W-:Y:S04]  /*1000*/  MOVM.16.MT88 R9, R30 ;  /* 0x000000001e09723a */ /* 0x000fe80000000000 */
[----:B------:R-:W3:Y:S04]  /*1010*/  MOVM.16.MT88 R11, R31 ;  /* 0x000000001f0b723a */ /* 0x000ee80000000000 */
[----:B--2---:R-:W-:Y:S01]  /*1020*/  MOVM.16.MT88 R16, R4 ;  /* 0x000000000410723a */ /* 0x004fe20000000000 */
[----:B0-----:R-:W-:-:S03]  /*1030*/  HMNMX2.BF16_V2.XORSIGN R27, |R8|, |R10|, !PT ;  /* 0x4000000a081b7240 */ /* 0x001fc60007a40200 */
[----:B------:R-:W-:Y:S04]  /*1040*/  MOVM.16.MT88 R18, R5 ;  /* 0x000000000512723a */ /* 0x000fe80000000000 */
[----:B------:R-:W-:Y:S01]  /*1050*/  MOVM.16.MT88 R17, R6 ;  /* 0x000000000611723a */ /* 0x000fe20000000000 */
[C---:B---3--:R-:W-:Y:S03]  /*1060*/  HMMA.16816.F32.BF16 R12, R8.reuse, R24, RZ ;  /* 0x00000018080c723c */ /* 0x048fe600000418ff */
[----:B------:R-:W0:Y:S01]  /*1070*/  MOVM.16.MT88 R19, R7 ;  /* 0x000000000713723a */ /* 0x000e220000000000 */
[----:B------:R-:W-:Y:S04]  /*1080*/  BAR.SYNC.DEFER_BLOCKING 0x0 ;  /* 0x0000000000007b1d */ /* 0x000fe80000010000 */
[----:B------:R-:W-:Y:S01]  /*1090*/  HMMA.16816.F32.BF16 R20, R8, R2, RZ ;  /* 0x000000020814723c */ /* 0x000fe200000418ff */
[----:B------:R-:W-:-:S10]  /*10a0*/  HMNMX2.BF16_V2.XORSIGN R9, |R9|, |R11|, !PT ;  /* 0x4000000b09097240 */ /* 0x000fd40007a40200 */
[----:B------:R-:W-:Y:S02]  /*10b0*/  F2FP.BF16.F32.PACK_AB R12, R13, R12 ;  /* 0x0000000c0d0c723e */ /* 0x000fe400000010ff */
[----:B------:R-:W-:Y:S02]  /*10c0*/  HMNMX2.BF16_V2.XORSIGN R13, |R27|, |R9|, !PT ;  /* 0x400000091b0d7240 */ /* 0x000fe40007a40200 */
[----:B------:R-:W-:Y:S01]  /*10d0*/  F2FP.BF16.F32.PACK_AB R14, R15, R14 ;  /* 0x0000000e0f0e723e */ /* 0x000fe200000010ff */
[----:B0-----:R-:W-:Y:S03]  /*10e0*/  HMMA.16816.F32.BF16 R8, R16, R24, RZ ;  /* 0x000000181008723c */ /* 0x001fe600000418ff */
[----:B------:R-:W-:Y:S02]  /*10f0*/  F2FP.BF16.F32.PACK_AB R22, R23, R22 ;  /* 0x000000161716723e */ /* 0x000fe400000010ff */
[----:B------:R-:W-:Y:S01]  /*1100*/  F2FP.BF16.F32.PACK_AB R20, R21, R20 ;  /* 0x000000141514723e */ /* 0x000fe200000010ff */
[----:B------:R-:W0:Y:S01]  /*1110*/  LDSM.16.M88.4 R4, [R35+0x3000] ;  /* 0x003000002304783b */ /* 0x000e220000000200 */
[----:B------:R-:W-:-:S02]  /*1120*/  HMNMX2.BF16_V2.XORSIGN R21, |R16|, |R18|, !PT ;  /* 0x4000001210157240 */ /* 0x000fc40007a40200 */
[----:B------:R-:W-:Y:S02]  /*1130*/  HMNMX2.BF16_V2.XORSIGN R14, |R14|, |R22|, !PT ;  /* 0x400000160e0e7240 */ /* 0x000fe40007a40200 */
[----:B------:R-:W-:Y:S02]  /*1140*/  HMNMX2.BF16_V2.XORSIGN R22, |R13|, |R26|, !PT ;  /* 0x4000001a0d167240 */ /* 0x000fe40007a40200 */
[----:B------:R-:W-:Y:S02]  /*1150*/  HMNMX2.BF16_V2.XORSIGN R12, |R12|, |R20|, !PT ;  /* 0x400000140c0c7240 */ /* 0x000fe40007a40200 */
[----:B------:R-:W-:Y:S02]  /*1160*/  HMNMX2.BF16_V2.XORSIGN R20, |R17|, |R19|, !PT ;  /* 0x4000001311147240 */ /* 0x000fe40007a40200 */
[----:B------:R-:W-:Y:S01]  /*1170*/  HMMA.16816.F32.BF16 R16, R16, R2, RZ ;  /* 0x000000021010723c */ /* 0x000fe200000418ff */
[----:B------:R-:W-:Y:S02]  /*1180*/  HMNMX2.BF16_V2.XORSIGN R23, |R12|, |R14|, !PT ;  /* 0x4000000e0c177240 */ /* 0x000fe40007a40200 */
[----:B------:R-:W-:-:S02]  /*1190*/  HMNMX2.BF16_V2.XORSIGN R20, |R21|, |R20|, !PT ;  /* 0x4000001415147240 */ /* 0x000fc40007a40200 */
[----:B------:R-:W-:Y:S02]  /*11a0*/  F2FP.BF16.F32.PACK_AB R26, R9, R8 ;  /* 0x00000008091a723e */ /* 0x000fe400000010ff */
[----:B------:R-:W-:Y:S01]  /*11b0*/  F2FP.BF16.F32.PACK_AB R27, R11, R10 ;  /* 0x0000000a0b1b723e */ /* 0x000fe200000010ff */
[----:B------:R-:W-:Y:S01]  /*11c0*/  BAR.SYNC.DEFER_BLOCKING 0x0 ;  /* 0x0000000000007b1d */ /* 0x000fe20000010000 */
[----:B------:R-:W-:-:S10]  /*11d0*/  HMNMX2.BF16_V2.XORSIGN R0, |R0|, |R23|, !PT ;  /* 0x4000001700007240 */ /* 0x000fd40007a40200 */
[----:B------:R-:W-:Y:S02]  /*11e0*/  F2FP.BF16.F32.PACK_AB R16, R17, R16 ;  /* 0x000000101110723e */ /* 0x000fe400000010ff */
[----:B------:R-:W-:-:S03]  /*11f0*/  F2FP.BF16.F32.PACK_AB R18, R19, R18 ;  /* 0x000000121312723e */ /* 0x000fc600000010ff */
[----:B------:R-:W-:Y:S02]  /*1200*/  HMNMX2.BF16_V2.XORSIGN R16, |R26|, |R16|, !PT ;  /* 0x400000101a107240 */ /* 0x000fe40007a40200 */
[----:B------:R-:W-:Y:S02]  /*1210*/  HMNMX2.BF16_V2.XORSIGN R26, |R20|, |R22|, !PT ;  /* 0x40000016141a7240 */ /* 0x000fe40007a40200 */
[----:B------:R-:W-:Y:S01]  /*1220*/  HMNMX2.BF16_V2.XORSIGN R27, |R27|, |R18|, !PT ;  /* 0x400000121b1b7240 */ /* 0x000fe20007a40200 */
[----:B0-----:R-:W-:Y:S03]  /*1230*/  MOVM.16.MT88 R12, R4 ;  /* 0x00000000040c723a */ /* 0x001fe60000000000 */
[----:B------:R-:W-:Y:S01]  /*1240*/  HMNMX2.BF16_V2.XORSIGN R27, |R16|, |R27|, !PT ;  /* 0x4000001b101b7240 */ /* 0x000fe20007a40200 */
[----:B------:R-:W-:Y:S03]  /*1250*/  LDSM.16.M88.4 R8, [R35+0x3800] ;  /* 0x003800002308783b */ /* 0x000fe60000000200 */
[----:B------:R-:W-:Y:S01]  /*1260*/  HMNMX2.BF16_V2.XORSIGN R0, |R0|, |R27|, !PT ;  /* 0x4000001b00007240 */ /* 0x000fe20007a40200 */
[----:B------:R-:W0:Y:S04]  /*1270*/  MOVM.16.MT88 R14, R5 ;  /* 0x00000000050e723a */ /* 0x000e280000000000 */
[----:B------:R-:W-:Y:S04]  /*1280*/  MOVM.16.MT88 R13, R6 ;  /* 0x00000000060d723a */ /* 0x000fe80000000000 */
[----:B------:R-:W2:Y:S01]  /*1290*/  MOVM.16.MT88 R15, R7 ;  /* 0x00000000070f723a */ /* 0x000ea20000000000 */
[----:B------:R-:W-:Y:S01]  /*12a0*/  BAR.SYNC.DEFER_BLOCKING 0x0 ;  /* 0x0000000000007b1d */ /* 0x000fe20000010000 */
[----:B0-----:R-:W-:Y:S01]  /*12b0*/  HMNMX2.BF16_V2.XORSIGN R28, |R12|, |R14|, !PT ;  /* 0x4000000e0c1c7240 */ /* 0x001fe20007a40200 */
[----:B--2---:R-:W-:Y:S01]  /*12c0*/  HMMA.16816.F32.BF16 R16, R12, R24, RZ ;  /* 0x000000180c10723c */ /* 0x004fe200000418ff */
[----:B------:R-:W-:-:S03]  /*12d0*/  HMNMX2.BF16_V2.XORSIGN R29, |R13|, |R15|, !PT ;  /* 0x4000000f0d1d7240 */ /* 0x000fc60007a40200 */
[----:B------:R-:W-:Y:S01]  /*12e0*/  MOVM.16.MT88 R20, R8 ;  /* 0x000000000814723a */ /* 0x000fe20000000000 */
[----:B------:R0:W-:Y:S03]  /*12f0*/  @P1 SYNCS.ARRIVE.TRANS64.A1T0 RZ, [R32+URZ+0x4018], RZ ;  /* 0x004018ff20ff19a7 */ /* 0x0001e600081000ff */
[----:B------:R-:W-:Y:S01]  /*1300*/  MOVM.16.MT88 R22, R9 ;  /* 0x000000000916723a */ /* 0x000fe20000000000 */
[----:B------:R-:W-:Y:S03]  /*1310*/  HMMA.16816.F32.BF16 R12, R12, R2, RZ ;  /* 0x000000020c0c723c */ /* 0x000fe600000418ff */
[----:B------:R-:W-:Y:S04]  /*1320*/  MOVM.16.MT88 R21, R10 ;  /* 0x000000000a15723a */ /* 0x000fe80000000000 */
[----:B------:R-:W2:Y:S03]  /*1330*/  MOVM.16.MT88 R23, R11 ;  /* 0x000000000b17723a */ /* 0x000ea60000000000 */
[----:B------:R-:W-:-:S02]  /*1340*/  F2FP.BF16.F32.PACK_AB R16, R17, R16 ;  /* 0x000000101110723e */ /* 0x000fc400000010ff */
[----:B------:R-:W-:-:S07]  /*1350*/  F2FP.BF16.F32.PACK_AB R18, R19, R18 ;  /* 0x000000121312723e */ /* 0x000fce00000010ff */
[----:B------:R-:W-:Y:S02]  /*1360*/  F2FP.BF16.F32.PACK_AB R12, R13, R12 ;  /* 0x0000000c0d0c723e */ /* 0x000fe400000010ff */
[----:B------:R-:W-:Y:S02]  /*1370*/  F2FP.BF16.F32.PACK_AB R14, R15, R14 ;  /* 0x0000000e0f0e723e */ /* 0x000fe400000010ff */
[----:B------:R-:W-:Y:S02]  /*1380*/  HMNMX2.BF16_V2.XORSIGN R13, |R28|, |R29|, !PT ;  /* 0x4000001d1c0d7240 */ /* 0x000fe40007a40200 */
[----:B------:R-:W-:Y:S02]  /*1390*/  HMNMX2.BF16_V2.XORSIGN R12, |R16|, |R12|, !PT ;  /* 0x4000000c100c7240 */ /* 0x000fe40007a40200 */
[----:B------:R-:W-:Y:S02]  /*13a0*/  HMNMX2.BF16_V2.XORSIGN R18, |R18|, |R14|, !PT ;  /* 0x4000000e12127240 */ /* 0x000fe40007a40200 */
[----:B------:R-:W-:Y:S01]  /*13b0*/  HMNMX2.BF16_V2.XORSIGN R26, |R13|, |R26|, !PT ;  /* 0x4000001a0d1a7240 */ /* 0x000fe20007a40200 */
[----:B--2---:R-:W-:Y:S01]  /*13c0*/  HMMA.16816.F32.BF16 R4, R20, R24, RZ ;  /* 0x000000181404723c */ /* 0x004fe200000418ff */
[----:B------:R-:W-:-:S04]  /*13d0*/  HMNMX2.BF16_V2.XORSIGN R12, |R12|, |R18|, !PT ;  /* 0x400000120c0c7240 */ /* 0x000fc80007a40200 */
[----:B------:R-:W-:-:S03]  /*13e0*/  HMNMX2.BF16_V2.XORSIGN R0, |R0|, |R12|, !PT ;  /* 0x4000000c00007240 */ /* 0x000fc60007a40200 */
[----:B------:R-:W-:Y:S01]  /*13f0*/  HMMA.16816.F32.BF16 R8, R20, R2, RZ ;  /* 0x000000021408723c */ /* 0x000fe200000418ff */
[----:B------:R-:W-:Y:S02]  /*1400*/  HMNMX2.BF16_V2.XORSIGN R20, |R20|, |R22|, !PT ;  /* 0x4000001614147240 */ /* 0x000fe40007a40200 */
[----:B------:R-:W-:-:S04]  /*1410*/  HMNMX2.BF16_V2.XORSIGN R21, |R21|, |R23|, !PT ;  /* 0x4000001715157240 */ /* 0x000fc80007a40200 */
[----:B------:R-:W-:-:S04]  /*1420*/  HMNMX2.BF16_V2.XORSIGN R13, |R20|, |R21|, !PT ;  /* 0x40000015140d7240 */ /* 0x000fc80007a40200 */
[----:B------:R-:W-:Y:S01]  /*1430*/  F2FP.BF16.F32.PACK_AB R4, R5, R4 ;  /* 0x000000040504723e */ /* 0x000fe200000010ff */
[----:B------:R-:W-:Y:S01]  /*1440*/  @!P1 VIADD R5, R32, 0x2000 ;  /* 0x0000200020059836 */ /* 0x000fe20000000000 */
        /* <DEDUP_REMOVED lines=9> */
.L_x_143:
        /* <DEDUP_REMOVED lines=14> */
.L_x_159:
[----:B------:R-:W-:Y:S05]  /*15c0*/  BSYNC.RECONVERGENT B0 ;  /* 0x0000000000007941 */ /* 0x000fea0003800200 */
.L_x_144:
[----:B------:R-:W0:Y:S01]  /*15d0*/  LDSM.16.M88.4 R28, [R35] ;  /* 0x00000000231c783b */ /* 0x000e220000000200 */
[----:B------:R-:W-:Y:S01]  /*15e0*/  BSSY.RECONVERGENT B0, `(.L_x_146) ;  /* 0x0000049000007945 */ /* 0x000fe20003800200 */
[----:B------:R-:W-:Y:S06]  /*15f0*/  BAR.SYNC.DEFER_BLOCKING 0x0 ;  /* 0x0000000000007b1d */ /* 0x000fec0000010000 */
[----:B------:R-:W1:Y:S04]  /*1600*/  LDSM.16.M88.4 R4, [R35+0x800] ;  /* 0x000800002304783b */ /* 0x000e680000000200 */
[----:B0-----:R-:W-:Y:S04]  /*1610*/  MOVM.16.MT88 R8, R28 ;  /* 0x000000001c08723a */ /* 0x001fe80000000000 */
[----:B------:R-:W0:Y:S04]  /*1620*/  MOVM.16.MT88 R10, R29 ;  /* 0x000000001d0a723a */ /* 0x000e280000000000 */
[----:B------:R-:W-:Y:S04]  /*1630*/  MOVM.16.MT88 R9, R30 ;  /* 0x000000001e09723a */ /* 0x000fe80000000000 */
[----:B------:R-:W2:Y:S04]  /*1640*/  MOVM.16.MT88 R11, R31 ;  /* 0x000000001f0b723a */ /* 0x000ea80000000000 */
[----:B-1----:R-:W-:Y:S01]  /*1650*/  MOVM.16.MT88 R16, R4 ;  /* 0x000000000410723a */ /* 0x002fe20000000000 */
[----:B0-----:R-:W-:-:S03]  /*1660*/  HMNMX2.BF16_V2.XORSIGN R27, |R8|, |R10|, !PT ;  /* 0x4000000a081b7240 */ /* 0x001fc60007a40200 */
[----:B------:R-:W-:Y:S04]  /*1670*/  MOVM.16.MT88 R18, R5 ;  /* 0x000000000512723a */ /* 0x000fe80000000000 */
[----:B------:R-:W-:Y:S01]  /*1680*/  MOVM.16.MT88 R17, R6 ;  /* 0x000000000611723a */ /* 0x000fe20000000000 */
[C---:B--2---:R-:W-:Y:S03]  /*1690*/  HMMA.16816.F32.BF16 R12, R8.reuse, R24, RZ ;  /* 0x00000018080c723c */ /* 0x044fe600000418ff */
        /* <DEDUP_REMOVED lines=22> */
[----:B------:R-:W-:Y:S02]  /*1800*/  HMNMX2.BF16_V2.XORSIGN R20, |R0|, |R23|, !PT ;  /* 0x4000001700147240 */ /* 0x000fe40007a40200 */
[----:B------:R-:W-:-:S08]  /*1810*/  HMNMX2.BF16_V2.XORSIGN R0, |R21|, |R22|, !PT ;  /* 0x4000001615007240 */ /* 0x000fd00007a40200 */
[----:B------:R-:W-:Y:S02]  /*1820*/  F2FP.BF16.F32.PACK_AB R16, R17, R16 ;  /* 0x000000101110723e */ /* 0x000fe400000010ff */
[----:B------:R-:W-:-:S03]  /*1830*/  F2FP.BF16.F32.PACK_AB R18, R19, R18 ;  /* 0x000000121312723e */ /* 0x000fc600000010ff */
[----:B------:R-:W-:Y:S02]  /*1840*/  HMNMX2.BF16_V2.XORSIGN R16, |R26|, |R16|, !PT ;  /* 0x400000101a107240 */ /* 0x000fe40007a40200 */
[----:B------:R-:W-:Y:S01]  /*1850*/  HMNMX2.BF16_V2.XORSIGN R18, |R27|, |R18|, !PT ;  /* 0x400000121b127240 */ /* 0x000fe20007a40200 */
[----:B0-----:R-:W-:Y:S03]  /*1860*/  MOVM.16.MT88 R12, R4 ;  /* 0x00000000040c723a */ /* 0x001fe60000000000 */
[----:B------:R-:W-:Y:S01]  /*1870*/  HMNMX2.BF16_V2.XORSIGN R21, |R16|, |R18|, !PT ;  /* 0x4000001210157240 */ /* 0x000fe20007a40200 */
[----:B------:R-:W-:Y:S03]  /*1880*/  LDSM.16.M88.4 R8, [R35+0x1800] ;  /* 0x001800002308783b */ /* 0x000fe60000000200 */
[----:B------:R-:W-:Y:S01]  /*1890*/  HMNMX2.BF16_V2.XORSIGN R20, |R20|, |R21|, !PT ;  /* 0x4000001514147240 */ /* 0x000fe20007a40200 */
[----:B------:R-:W-:Y:S06]  /*18a0*/  BAR.SYNC.DEFER_BLOCKING 0x0 ;  /* 0x0000000000007b1d */ /* 0x000fec0000010000 */
[----:B------:R-:W0:Y:S04]  /*18b0*/  MOVM.16.MT88 R14, R5 ;  /* 0x00000000050e723a */ /* 0x000e280000000000 */
[----:B------:R-:W-:Y:S04]  /*18c0*/  MOVM.16.MT88 R13, R6 ;  /* 0x00000000060d723a */ /* 0x000fe80000000000 */
[----:B------:R-:W1:Y:S01]  /*18d0*/  MOVM.16.MT88 R15, R7 ;  /* 0x00000000070f723a */ /* 0x000e620000000000 */
[----:B------:R2:W-:Y:S06]  /*18e0*/  MEMBAR.ALL.CTA ;  /* 0x0000000000007992 */ /* 0x0005ec0000008000 */
[----:B--2---:R-:W2:Y:S01]  /*18f0*/  FENCE.VIEW.ASYNC.S ;  /* 0x00000000000073c6 */ /* 0x004ea20000000000 */
[----:B0-----:R-:W-:-:S03]  /*1900*/  HMNMX2.BF16_V2.XORSIGN R23, |R12|, |R14|, !PT ;  /* 0x4000000e0c177240 */ /* 0x001fc60007a40200 */
[----:B--2---:R0:W-:Y:S01]  /*1910*/  MOVM.16.MT88 R4, R8 ;  /* 0x000000000804723a */ /* 0x0041e20000000000 */
[C---:B-1----:R-:W-:Y:S01]  /*1920*/  HMMA.16816.F32.BF16 R16, R12.reuse, R24, RZ ;  /* 0x000000180c10723c */ /* 0x042fe200000418ff */
[----:B------:R-:W-:Y:S02]  /*1930*/  HMNMX2.BF16_V2.XORSIGN R22, |R13|, |R15|, !PT ;  /* 0x4000000f0d167240 */ /* 0x000fe40007a40200 */
[----:B------:R-:W-:Y:S02]  /*1940*/  MOVM.16.MT88 R6, R9 ;  /* 0x000000000906723a */ /* 0x000fe40000000000 */
[----:B------:R-:W-:Y:S02]  /*1950*/  HMNMX2.BF16_V2.XORSIGN R22, |R23|, |R22|, !PT ;  /* 0x4000001617167240 */ /* 0x000fe40007a40200 */
[----:B------:R1:W-:Y:S01]  /*1960*/  MOVM.16.MT88 R5, R10 ;  /* 0x000000000a05723a */ /* 0x0003e20000000000 */
[----:B------:R-:W2:Y:S01]  /*1970*/  SYNCS.PHASECHK.TRANS64.TRYWAIT P1, [R32+URZ+0x4018], R37 ;  /* 0x00401825200075a7 */ /* 0x000ea200080211ff */
[----:B------:R-:W-:Y:S02]  /*1980*/  HMMA.16816.F32.BF16 R12, R12, R2, RZ ;  /* 0x000000020c0c723c */ /* 0x000fe400000418ff */
[----:B------:R-:W3:Y:S01]  /*1990*/  MOVM.16.MT88 R7, R11 ;  /* 0x000000000b07723a */ /* 0x000ee20000000000 */
[----:B------:R-:W-:-:S07]  /*19a0*/  HMNMX2.BF16_V2.XORSIGN R0, |R22|, |R0|, !PT ;  /* 0x4000000016007240 */ /* 0x000fce0007a40200 */
[----:B------:R-:W-:Y:S02]  /*19b0*/  F2FP.BF16.F32.PACK_AB R16, R17, R16 ;  /* 0x000000101110723e */ /* 0x000fe400000010ff */
[----:B------:R-:W-:-:S07]  /*19c0*/  F2FP.BF16.F32.PACK_AB R18, R19, R18 ;  /* 0x000000121312723e */ /* 0x000fce00000010ff */
[----:B0-----:R-:W-:Y:S02]  /*19d0*/  F2FP.BF16.F32.PACK_AB R8, R13, R12 ;  /* 0x0000000c0d08723e */ /* 0x001fe400000010ff */
[----:B------:R-:W-:-:S03]  /*19e0*/  F2FP.BF16.F32.PACK_AB R17, R15, R14 ;  /* 0x0000000e0f11723e */ /* 0x000fc600000010ff */
[----:B-1----:R-:W-:Y:S01]  /*19f0*/  HMNMX2.BF16_V2.XORSIGN R10, |R16|, |R8|, !PT ;  /* 0x40000008100a7240 */ /* 0x002fe20007a40200 */
[----:B---3--:R-:W-:Y:S01]  /*1a00*/  HMMA.16816.F32.BF16 R12, R4, R24, RZ ;  /* 0x00000018040c723c */ /* 0x008fe200000418ff */
[----:B------:R-:W-:Y:S02]  /*1a10*/  HMNMX2.BF16_V2.XORSIGN R8, |R4|, |R6|, !PT ;  /* 0x4000000604087240 */ /* 0x000fe40007a40200 */
[----:B------:R-:W-:Y:S02]  /*1a20*/  HMNMX2.BF16_V2.XORSIGN R21, |R5|, |R7|, !PT ;  /* 0x4000000705157240 */ /* 0x000fe40007a40200 */
[----:B------:R-:W-:-:S03]  /*1a30*/  HMNMX2.BF16_V2.XORSIGN R9, |R18|, |R17|, !PT ;  /* 0x4000001112097240 */ /* 0x000fc60007a40200 */
[----:B------:R-:W-:Y:S01]  /*1a40*/  HMMA.16816.F32.BF16 R4, R4, R2, RZ ;  /* 0x000000020404723c */ /* 0x000fe200000418ff */
[----:B------:R-:W-:-:S04]  /*1a50*/  NOP ;  /* 0x0000000000007918 */ /* 0x000fc80000000000 */
[----:B--2---:R-:W-:-:S15]  /*1a60*/  @!P1 BRA `(.L_x_147) ;  /* 0x0000000c00289947 */ /* 0x004fde0003800000 */
.L_x_160:
[----:B------:R-:W-:Y:S05]  /*1a70*/  BSYNC.RECONVERGENT B0 ;  /* 0x0000000000007941 */ /* 0x000fea0003800200 */
.L_x_146:
[----:B------:R-:W0:Y:S01]  /*1a80*/  LDSM.16.M88.4 R16, [R35+0x2000] ;  /* 0x002000002310783b */ /* 0x000e220000000200 */
[----:B------:R-:W-:Y:S01]  /*1a90*/  F2FP.BF16.F32.PACK_AB R11, R13, R12 ;  /* 0x0000000c0d0b723e */ /* 0x000fe200000010ff */
[----:B------:R-:W1:Y:S01]  /*1aa0*/  LDCU UR6, c[0x0][0x360] ;  /* 0x00006c00ff0677ac */ /* 0x000e620008000800 */
[----:B------:R-:W-:Y:S01]  /*1ab0*/  F2FP.BF16.F32.PACK_AB R22, R15, R14 ;  /* 0x0000000e0f16723e */ /* 0x000fe200000010ff */
[----:B------:R-:W-:Y:S01]  /*1ac0*/  BSSY B0, `(.L_x_148) ;  /* 0x00000b5000007945 */ /* 0x000fe20003800000 */
[----:B------:R-:W-:Y:S01]  /*1ad0*/  F2FP.BF16.F32.PACK_AB R23, R5, R4 ;  /* 0x000000040517723e */ /* 0x000fe200000010ff */
[----:B------:R-:W2:Y:S01]  /*1ae0*/  LDCU.64 UR8, c[0x0][0x358] ;  /* 0x00006b00ff0877ac */ /* 0x000ea20008000a00 */
[----:B------:R-:W-:Y:S01]  /*1af0*/  F2FP.BF16.F32.PACK_AB R26, R7, R6 ;  /* 0x00000006071a723e */ /* 0x000fe200000010ff */
[----:B------:R-:W-:Y:S01]  /*1b00*/  BAR.SYNC.DEFER_BLOCKING 0x0 ;  /* 0x0000000000007b1d */ /* 0x000fe20000010000 */
[----:B------:R-:W-:Y:S02]  /*1b10*/  HMNMX2.BF16_V2.XORSIGN R27, |R10|, |R9|, !PT ;  /* 0x400000090a1b7240 */ /* 0x000fe40007a40200 */
[----:B------:R-:W-:-:S02]  /*1b20*/  HMNMX2.BF16_V2.XORSIGN R23, |R11|, |R23|, !PT ;  /* 0x400000170b177240 */ /* 0x000fc40007a40200 */
[----:B------:R-:W-:Y:S02]  /*1b30*/  HMNMX2.BF16_V2.XORSIGN R21, |R8|, |R21|, !PT ;  /* 0x4000001508157240 */ /* 0x000fe40007a40200 */
[----:B------:R-:W-:Y:S02]  /*1b40*/  HMNMX2.BF16_V2.XORSIGN R22, |R22|, |R26|, !PT ;  /* 0x4000001a16167240 */ /* 0x000fe40007a40200 */
[----:B------:R-:W-:Y:S02]  /*1b50*/  HMNMX2.BF16_V2.XORSIGN R26, |R20|, |R27|, !PT ;  /* 0x4000001b141a7240 */ /* 0x000fe40007a40200 */
[----:B------:R-:W-:Y:S01]  /*1b60*/  HMNMX2.BF16_V2.XORSIGN R23, |R23|, |R22|, !PT ;  /* 0x4000001617177240 */ /* 0x000fe20007a40200 */
[----:B-1----:R-:W-:Y:S01]  /*1b70*/  IMAD R33, R33, UR6, R34 ;  /* 0x0000000621217c24 */ /* 0x002fe2000f8e0222 */
[----:B------:R-:W-:Y:S02]  /*1b80*/  HMNMX2.BF16_V2.XORSIGN R0, |R21|, |R0|, !PT ;  /* 0x4000000015007240 */ /* 0x000fe40007a40200 */
[----:B------:R-:W-:-:S02]  /*1b90*/  HMNMX2.BF16_V2.XORSIGN R21, |R26|, |R23|, !PT ;  /* 0x400000171a157240 */ /* 0x000fc40007a40200 */
[----:B------:R-:W-:Y:S01]  /*1ba0*/  SHF.R.U32.HI R33, RZ, 0x5, R33 ;  /* 0x00000005ff217819 */ /* 0x000fe20000011621 */
[----:B------:R-:W-:Y:S04]  /*1bb0*/  LDSM.16.M88.4 R4, [R35+0x2800] ;  /* 0x002800002304783b */ /* 0x000fe80000000200 */
[----:B0-----:R-:W-:Y:S04]  /*1bc0*/  MOVM.16.MT88 R12, R16 ;  /* 0x00000000100c723a */ /* 0x001fe80000000000 */
[----:B------:R-:W0:Y:S04]  /*1bd0*/  MOVM.16.MT88 R14, R17 ;  /* 0x00000000110e723a */ /* 0x000e280000000000 */
[----:B------:R-:W-:Y:S04]  /*1be0*/  MOVM.16.MT88 R13, R18 ;  /* 0x00000000120d723a */ /* 0x000fe80000000000 */
[----:B------:R-:W1:Y:S01]  /*1bf0*/  MOVM.16.MT88 R15, R19 ;  /* 0x00000000130f723a */ /* 0x000e620000000000 */
[----:B0-----:R-:W-:-:S03]  /*1c00*/  HMNMX2.BF16_V2.XORSIGN R22, |R12|, |R14|, !PT ;  /* 0x4000000e0c167240 */ /* 0x001fc60007a40200 */
[----:B------:R-:W-:Y:S01]  /*1c10*/  MOVM.16.MT88 R16, R4 ;  /* 0x000000000410723a */ /* 0x000fe20000000000 */
[C---:B-1----:R-:W-:Y:S01]  /*1c20*/  HMMA.16816.F32.BF16 R8, R12.reuse, R24, RZ ;  /* 0x000000180c08723c */ /* 0x042fe200000418ff */
[----:B------:R-:W-:Y:S02]  /*1c30*/  HMNMX2.BF16_V2.XORSIGN R20, |R13|, |R15|, !PT ;  /* 0x4000000f0d147240 */ /* 0x000fe40007a40200 */
[----:B------:R-:W0:Y:S02]  /*1c40*/  MOVM.16.MT88 R18, R5 ;  /* 0x000000000512723a */ /* 0x000e240000000000 */
[----:B------:R-:W-:Y:S02]  /*1c50*/  HMNMX2.BF16_V2.XORSIGN R22, |R22|, |R20|, !PT ;  /* 0x4000001416167240 */ /* 0x000fe40007a40200 */
[----:B------:R-:W-:Y:S01]  /*1c60*/  MOVM.16.MT88 R17, R6 ;  /* 0x000000000611723a */ /* 0x000fe20000000000 */
[----:B------:R-:W-:Y:S01]  /*1c70*/  HMMA.16816.F32.BF16 R12, R12, R2, RZ ;  /* 0x000000020c0c723c */ /* 0x000fe200000418ff */
[----:B------:R-:W-:-:S02]  /*1c80*/  HMNMX2.BF16_V2.XORSIGN R0, |R22|, |R0|, !PT ;  /* 0x4000000016007240 */ /* 0x000fc40007a40200 */
[----:B------:R-:W1:Y:S01]  /*1c90*/  MOVM.16.MT88 R19, R7 ;  /* 0x000000000713723a */ /* 0x000e620000000000 */
[----:B------:R-:W-:Y:S07]  /*1ca0*/  BAR.SYNC.DEFER_BLOCKING 0x0 ;  /* 0x0000000000007b1d */ /* 0x000fee0000010000 */
[----:B------:R-:W-:Y:S02]  /*1cb0*/  F2FP.BF16.F32.PACK_AB R27, R9, R8 ;  /* 0x00000008091b723e */ /* 0x000fe400000010ff */
[----:B------:R-:W-:-:S02]  /*1cc0*/  F2FP.BF16.F32.PACK_AB R28, R11, R10 ;  /* 0x0000000a0b1c723e */ /* 0x000fc400000010ff */
[----:B0-----:R-:W-:-:S04]  /*1cd0*/  HMNMX2.BF16_V2.XORSIGN R22, |R16|, |R18|, !PT ;  /* 0x4000001210167240 */ /* 0x001fc80007a40200 */
[----:B------:R-:W-:Y:S02]  /*1ce0*/  F2FP.BF16.F32.PACK_AB R12, R13, R12 ;  /* 0x0000000c0d0c723e */ /* 0x000fe400000010ff */
[----:B------:R-:W-:-:S03]  /*1cf0*/  F2FP.BF16.F32.PACK_AB R14, R15, R14 ;  /* 0x0000000e0f0e723e */ /* 0x000fc600000010ff */
[----:B------:R-:W-:Y:S02]  /*1d00*/  HMNMX2.BF16_V2.XORSIGN R20, |R27|, |R12|, !PT ;  /* 0x4000000c1b147240 */ /* 0x000fe40007a40200 */
[----:B------:R-:W-:Y:S02]  /*1d10*/  HMNMX2.BF16_V2.XORSIGN R28, |R28|, |R14|, !PT ;  /* 0x4000000e1c1c7240 */ /* 0x000fe40007a40200 */
[C---:B-1----:R-:W-:Y:S01]  /*1d20*/  HMMA.16816.F32.BF16 R12, R16.reuse, R24, RZ ;  /* 0x00000018100c723c */ /* 0x042fe200000418ff */
[----:B------:R-:W0:Y:S01]  /*1d30*/  LDSM.16.M88.4 R8, [R35+0x3000] ;  /* 0x003000002308783b */ /* 0x000e220000000200 */
[----:B------:R-:W-:Y:S02]  /*1d40*/  HMNMX2.BF16_V2.XORSIGN R20, |R20|, |R28|, !PT ;  /* 0x4000001c14147240 */ /* 0x000fe40007a40200 */
[----:B------:R-:W-:Y:S01]  /*1d50*/  HMNMX2.BF16_V2.XORSIGN R28, |R17|, |R19|, !PT ;  /* 0x40000013111c7240 */ /* 0x000fe20007a40200 */
[----:B------:R-:W-:Y:S03]  /*1d60*/  BAR.SYNC.DEFER_BLOCKING 0x0 ;  /* 0x0000000000007b1d */ /* 0x000fe60000010000 */
[----:B------:R-:W-:Y:S01]  /*1d70*/  HMMA.16816.F32.BF16 R16, R16, R2, RZ ;  /* 0x000000021010723c */ /* 0x000fe200000418ff */
[----:B------:R-:W-:-:S04]  /*1d80*/  HMNMX2.BF16_V2.XORSIGN R28, |R22|, |R28|, !PT ;  /* 0x4000001c161c7240 */ /* 0x000fc80007a40200 */
[----:B------:R-:W-:-:S06]  /*1d90*/  HMNMX2.BF16_V2.XORSIGN R0, |R28|, |R0|, !PT ;  /* 0x400000001c007240 */ /* 0x000fcc0007a40200 */
[----:B------:R-:W-:Y:S02]  /*1da0*/  F2FP.BF16.F32.PACK_AB R26, R13, R12 ;  /* 0x0000000c0d1a723e */ /* 0x000fe400000010ff */
[----:B------:R-:W-:-:S06]  /*1db0*/  F2FP.BF16.F32.PACK_AB R27, R15, R14 ;  /* 0x0000000e0f1b723e */ /* 0x000fcc00000010ff */
[----:B------:R-:W-:Y:S01]  /*1dc0*/  F2FP.BF16.F32.PACK_AB R29, R17, R16 ;  /* 0x00000010111d723e */ /* 0x000fe200000010ff */
[----:B------:R-:W1:Y:S04]  /*1dd0*/  LDSM.16.M88.4 R4, [R35+0x3800] ;  /* 0x003800002304783b */ /* 0x000e680000000200 */
[----:B------:R-:W-:Y:S01]  /*1de0*/  HMNMX2.BF16_V2.XORSIGN R26, |R26|, |R29|, !PT ;  /* 0x4000001d1a1a7240 */ /* 0x000fe20007a40200 */
[----:B0-----:R0:W-:Y:S04]  /*1df0*/  MOVM.16.MT88 R12, R8 ;  /* 0x00000000080c723a */ /* 0x0011e80000000000 */
[----:B------:R3:W4:Y:S04]  /*1e00*/  MOVM.16.MT88 R14, R9 ;  /* 0x00000000090e723a */ /* 0x0007280000000000 */
[----:B------:R-:W-:Y:S01]  /*1e10*/  MOVM.16.MT88 R13, R10 ;  /* 0x000000000a0d723a */ /* 0x000fe20000000000 */
[----:B0-----:R-:W-:-:S03]  /*1e20*/  HMNMX2.BF16_V2.XORSIGN R8, |R21|, |R20|, !PT ;  /* 0x4000001415087240 */ /* 0x001fc60007a40200 */
[----:B------:R0:W5:Y:S01]  /*1e30*/  MOVM.16.MT88 R15, R11 ;  /* 0x000000000b0f723a */ /* 0x0001620000000000 */
[----:B---3--:R-:W-:-:S05]  /*1e40*/  F2FP.BF16.F32.PACK_AB R9, R19, R18 ;  /* 0x000000121309723e */ /* 0x008fca00000010ff */
[----:B0-----:R-:W-:-:S04]  /*1e50*/  HMNMX2.BF16_V2.XORSIGN R11, |R27|, |R9|, !PT ;  /* 0x400000091b0b7240 */ /* 0x001fc80007a40200 */
[----:B------:R-:W-:Y:S01]  /*1e60*/  HMNMX2.BF16_V2.XORSIGN R11, |R26|, |R11|, !PT ;  /* 0x4000000b1a0b7240 */ /* 0x000fe20007a40200 */
[----:B-1----:R-:W-:Y:S01]  /*1e70*/  MOVM.16.MT88 R16, R4 ;  /* 0x000000000410723a */ /* 0x002fe20000000000 */
[----:B----4-:R-:W-:Y:S02]  /*1e80*/  HMNMX2.BF16_V2.XORSIGN R10, |R12|, |R14|, !PT ;  /* 0x4000000e0c0a7240 */ /* 0x010fe40007a40200 */
[----:B------:R-:W-:Y:S01]  /*1e90*/  HMNMX2.BF16_V2.XORSIGN R8, |R8|, |R11|, !PT ;  /* 0x4000000b08087240 */ /* 0x000fe20007a40200 */
[----:B------:R-:W-:Y:S04]  /*1ea0*/  MOVM.16.MT88 R18, R5 ;  /* 0x000000000512723a */ /* 0x000fe80000000000 */
[----:B------:R-:W-:Y:S01]  /*1eb0*/  MOVM.16.MT88 R17, R6 ;  /* 0x000000000611723a */ /* 0x000fe20000000000 */
[----:B-----5:R-:W-:Y:S01]  /*1ec0*/  HMMA.16816.F32.BF16 R20, R12, R24, RZ ;  /* 0x000000180c14723c */ /* 0x020fe200000418ff */
[----:B------:R-:W-:-:S02]  /*1ed0*/  HMNMX2.BF16_V2.XORSIGN R9, |R13|, |R15|, !PT ;  /* 0x4000000f0d097240 */ /* 0x000fc40007a40200 */
[----:B------:R-:W0:Y:S02]  /*1ee0*/  MOVM.16.MT88 R19, R7 ;  /* 0x000000000713723a */ /* 0x000e240000000000 */
[----:B------:R-:W-:-:S03]  /*1ef0*/  HMNMX2.BF16_V2.XORSIGN R9, |R10|, |R9|, !PT ;  /* 0x400000090a097240 */ /* 0x000fc60007a40200 */
[----:B------:R-:W-:Y:S01]  /*1f00*/  HMMA.16816.F32.BF16 R12, R12, R2, RZ ;  /* 0x000000020c0c723c */ /* 0x000fe200000418ff */
[----:B------:R-:W-:-:S10]  /*1f10*/  HMNMX2.BF16_V2.XORSIGN R0, |R9|, |R0|, !PT ;  /* 0x4000000009007240 */ /* 0x000fd40007a40200 */
[----:B------:R-:W-:Y:S02]  /*1f20*/  F2FP.BF16.F32.PACK_AB R20, R21, R20 ;  /* 0x000000141514723e */ /* 0x000fe400000010ff */
[----:B------:R-:W-:Y:S01]  /*1f30*/  F2FP.BF16.F32.PACK_AB R22, R23, R22 ;  /* 0x000000161716723e */ /* 0x000fe200000010ff */
[----:B0-----:R-:W-:Y:S05]  /*1f40*/  HMMA.16816.F32.BF16 R24, R16, R24, RZ ;  /* 0x000000181018723c */ /* 0x001fea00000418ff */
[----:B------:R-:W-:Y:S02]  /*1f50*/  F2FP.BF16.F32.PACK_AB R12, R13, R12 ;  /* 0x0000000c0d0c723e */ /* 0x000fe400000010ff */
[----:B------:R-:W-:-:S03]  /*1f60*/  F2FP.BF16.F32.PACK_AB R14, R15, R14 ;  /* 0x0000000e0f0e723e */ /* 0x000fc600000010ff */
[----:B------:R-:W-:Y:S01]  /*1f70*/  HMNMX2.BF16_V2.XORSIGN R12, |R20|, |R12|, !PT ;  /* 0x4000000c140c7240 */ /* 0x000fe20007a40200 */
[----:B------:R-:W-:Y:S01]  /*1f80*/  HMMA.16816.F32.BF16 R4, R16, R2, RZ ;  /* 0x000000021004723c */ /* 0x000fe200000418ff */
[----:B------:R-:W-:Y:S02]  /*1f90*/  HMNMX2.BF16_V2.XORSIGN R14, |R22|, |R14|, !PT ;  /* 0x4000000e160e7240 */ /* 0x000fe40007a40200 */
[----:B------:R-:W-:Y:S02]  /*1fa0*/  HMNMX2.BF16_V2.XORSIGN R16, |R16|, |R18|, !PT ;  /* 0x4000001210107240 */ /* 0x000fe40007a40200 */
[----:B------:R-:W-:-:S04]  /*1fb0*/  HMNMX2.BF16_V2.XORSIGN R17, |R17|, |R19|, !PT ;  /* 0x4000001311117240 */ /* 0x000fc80007a40200 */
[----:B------:R-:W-:Y:S02]  /*1fc0*/  HMNMX2.BF16_V2.XORSIGN R16, |R16|, |R17|, !PT ;  /* 0x4000001110107240 */ /* 0x000fe40007a40200 */
[----:B------:R-:W-:Y:S02]  /*1fd0*/  F2FP.BF16.F32.PACK_AB R24, R25, R24 ;  /* 0x000000181918723e */ /* 0x000fe400000010ff */
[----:B------:R-:W-:Y:S02]  /*1fe0*/  F2FP.BF16.F32.PACK_AB R26, R27, R26 ;  /* 0x0000001a1b1a723e */ /* 0x000fe400000010ff */
[----:B------:R-:W-:-:S04]  /*1ff0*/  HMNMX2.BF16_V2.XORSIGN R3, |R16|, |R0|, !PT ;  /* 0x4000000010037240 */ /* 0x000fc80007a40200 */
[----:B------:R-:W-:Y:S02]  /*2000*/  F2FP.BF16.F32.PACK_AB R5, R5, R4 ;  /* 0x000000040505723e */ /* 0x000fe400000010ff */
[----:B------:R-:W-:Y:S02]  /*2010*/  F2FP.BF16.F32.PACK_AB R13, R7, R6 ;  /* 0x00000006070d723e */ /* 0x000fe400000010ff */
[----:B------:R-:W-:Y:S02]  /*2020*/  HMNMX2.BF16_V2.XORSIGN R4, |R12|, |R14|, !PT ;  /* 0x4000000e0c047240 */ /* 0x000fe40007a40200 */
[----:B------:R-:W-:Y:S02]  /*2030*/  HMNMX2.BF16_V2.XORSIGN R5, |R24|, |R5|, !PT ;  /* 0x4000000518057240 */ /* 0x000fe40007a40200 */
[----:B------:R-:W-:Y:S02]  /*2040*/  HMNMX2.BF16_V2.XORSIGN R13, |R26|, |R13|, !PT ;  /* 0x4000000d1a0d7240 */ /* 0x000fe40007a40200 */
[----:B------:R-:W-:-:S02]  /*2050*/  HMNMX2.BF16_V2.XORSIGN R4, |R8|, |R4|, !PT ;  /* 0x4000000408047240 */ /* 0x000fc40007a40200 */
        /* <DEDUP_REMOVED lines=42> */
[----:B------:R-:W-:-:S13]  /*2300*/  ISETP.NE.AND P1, PT, R33, 0x1, PT ;  /* 0x000000012100780c */ /* 0x000fda0003f25270 */
        /* <DEDUP_REMOVED lines=8> */
.L_x_152:
[----:B------:R-:W-:Y:S05]  /*2390*/  BSYNC.RECONVERGENT B1 ;  /* 0x0000000000017941 */ /* 0x000fea0003800200 */
.L_x_151:
[----:B------:R-:W-:-:S03]  /*23a0*/  UMOV UR4, 0xffffffff ;  /* 0xffffffff00047882 */ /* 0x000fc60000000000 */
[----:B------:R-:W-:Y:S05]  /*23b0*/  BRA.DIV UR4, `(.L_x_153) ;  /* 0x0000000204e07947 */ /* 0x000fea000b800000 */
[----:B0----5:R-:W0:Y:S02]  /*23c0*/  SHFL.DOWN PT, R3, R2, 0x2, 0x1f ;  /* 0x08401f0002037f89 */ /* 0x021e2400000e0000 */
[----:B0-----:R-:W-:-:S05]  /*23d0*/  FMNMX R3, R3, R2, !PT ;  /* 0x0000000203037209 */ /* 0x001fca0007800000 */
[----:B------:R0:W1:Y:S02]  /*23e0*/  SHFL.DOWN PT, R0, R3, 0x1, 0x1f ;  /* 0x08201f0003007f89 */ /* 0x00006400000e0000 */
.L_x_163:
        /* <DEDUP_REMOVED lines=11> */
.L_x_149:
[C---:B------:R-:W-:Y:S01]  /*24a0*/  ISETP.GT.U32.AND P1, PT, R7.reuse, 0x3, PT ;  /* 0x000000030700780c */ /* 0x040fe20003f24070 */
[----:B------:R-:W-:Y:S01]  /*24b0*/  BSSY.RECONVERGENT B1, `(.L_x_154) ;  /* 0x0000006000017945 */ /* 0x000fe20003800200 */
[----:B------:R-:W-:Y:S01]  /*24c0*/  ISETP.NE.AND P2, PT, R7, RZ, PT ;  /* 0x000000ff0700720c */ /* 0x000fe20003f45270 */
[----:B------:R-:W-:-:S10]  /*24d0*/  IMAD.MOV.U32 R2, RZ, RZ, RZ ;  /* 0x000000ffff027224 */ /* 0x000fd400078e00ff */
[----:B------:R-:W-:Y:S05]  /*24e0*/  @P1 BRA `(.L_x_155) ;  /* 0x0000000000081947 */ /* 0x000fea0003800000 */
[----:B------:R-:W-:-:S06]  /*24f0*/  IMAD.WIDE.U32 R2, R7, 0x4, R4 ;  /* 0x0000000407027825 */ /* 0x000fcc00078e0004 */
[----:B------:R0:W5:Y:S02]  /*2500*/  LD.E R2, desc[UR8][R2.64+0x4040] ;  /* 0x0040400802027980 */ /* 0x000164000c101900 */
.L_x_155:
[----:B------:R-:W-:Y:S05]  /*2510*/  BSYNC.RECONVERGENT B1 ;  /* 0x0000000000017941 */ /* 0x000fea0003800200 */
.L_x_154:
[----:B------:R-:W-:-:S03]  /*2520*/  UMOV UR4, 0xffffffff ;  /* 0xffffffff00047882 */ /* 0x000fc60000000000 */
[----:B------:R-:W-:Y:S05]  /*2530*/  BRA.DIV UR4, `(.L_x_156) ;  /* 0x0000000204b87947 */ /* 0x000fea000b800000 */
[----:B0----5:R-:W0:Y:S02]  /*2540*/  SHFL.DOWN PT, R3, R2, 0x2, 0x1f ;  /* 0x08401f0002037f89 */ /* 0x021e2400000e0000 */
[----:B0-----:R-:W-:-:S05]  /*2550*/  FMNMX R3, R3, R2, !PT ;  /* 0x0000000203037209 */ /* 0x001fca0007800000 */
[----:B------:R0:W1:Y:S02]  /*2560*/  SHFL.DOWN PT, R0, R3, 0x1, 0x1f ;  /* 0x08201f0003007f89 */ /* 0x00006400000e0000 */
.L_x_166:
        /* <DEDUP_REMOVED lines=10> */
.L_x_150:
[----:B------:R-:W-:Y:S05]  /*2610*/  BSYNC B0 ;  /* 0x0000000000007941 */ /* 0x000fea0003800000 */
.L_x_148:
[----:B------:R-:W-:Y:S05]  /*2620*/  @P0 EXIT ;  /* 0x000000000000094d */ /* 0x000fea0003800000 */
[----:B------:R-:W3:Y:S02]  /*2630*/  SYNCS.CCTL.IV [R32+URZ+0x4000] ;  /* 0x00400000200079b1 */ /* 0x000ee400080000ff */
[----:B---3--:R-:W3:Y:S02]  /*2640*/  SYNCS.CCTL.IV [R32+URZ+0x4008] ;  /* 0x00400800200079b1 */ /* 0x008ee400080000ff */
[----:B---3--:R-:W3:Y:S02]  /*2650*/  SYNCS.CCTL.IV [R32+URZ+0x4010] ;  /* 0x00401000200079b1 */ /* 0x008ee400080000ff */
[----:B---3--:R-:W-:Y:S01]  /*2660*/  SYNCS.CCTL.IV [R32+URZ+0x4018] ;  /* 0x00401800200079b1 */ /* 0x008fe200080000ff */
[----:B------:R-:W-:Y:S05]  /*2670*/  EXIT ;  /* 0x000000000000794d */ /* 0x000fea0003800000 */
.L_x_139:
[----:B------:R-:W0:Y:S02]  /*2680*/  SYNCS.PHASECHK.TRANS64.TRYWAIT P1, [R32+URZ+0x4000], R37 ;  /* 0x00400025200075a7 */ /* 0x000e2400080211ff */
[----:B0-----:R-:W-:Y:S05]  /*2690*/  @!P1 BRA `(.L_x_139) ;  /* 0xfffffffc00f89947 */ /* 0x001fea000383ffff */
[----:B------:R-:W-:Y:S05]  /*26a0*/  BRA `(.L_x_157) ;  /* 0xffffffe000807947 */ /* 0x000fea000383ffff */
.L_x_142:
[----:B------:R-:W0:Y:S02]  /*26b0*/  SYNCS.PHASECHK.TRANS64.TRYWAIT P2, [R32+URZ+0x4008], R37 ;  /* 0x00400825200075a7 */ /* 0x000e2400080411ff */
[----:B0-----:R-:W-:Y:S05]  /*26c0*/  @!P2 BRA `(.L_x_142) ;  /* 0xfffffffc00f8a947 */ /* 0x001fea000383ffff */
[----:B------:R-:W-:Y:S05]  /*26d0*/  BRA `(.L_x_158) ;  /* 0xffffffe800187947 */ /* 0x000fea000383ffff */
.L_x_145:
[----:B------:R-:W0:Y:S02]  /*26e0*/  SYNCS.PHASECHK.TRANS64.TRYWAIT P1, [R32+URZ+0x4010], R37 ;  /* 0x00401025200075a7 */ /* 0x000e2400080211ff */
[----:B0-----:R-:W-:Y:S05]  /*26f0*/  @!P1 BRA `(.L_x_145) ;  /* 0xfffffffc00f89947 */ /* 0x001fea000383ffff */
[----:B------:R-:W-:Y:S05]  /*2700*/  BRA `(.L_x_159) ;  /* 0xffffffec00ac7947 */ /* 0x000fea000383ffff */
.L_x_147:
[----:B------:R-:W0:Y:S02]  /*2710*/  SYNCS.PHASECHK.TRANS64.TRYWAIT P1, [R32+URZ+0x4018], R37 ;  /* 0x00401825200075a7 */ /* 0x000e2400080211ff */
[----:B0-----:R-:W-:Y:S05]  /*2720*/  @!P1 BRA `(.L_x_147) ;  /* 0xfffffffc00f89947 */ /* 0x001fea000383ffff */
[----:B------:R-:W-:Y:S05]  /*2730*/  BRA `(.L_x_160) ;  /* 0xfffffff000cc7947 */ /* 0x000fea000383ffff */
.L_x_153:
[----:B------:R-:W-:Y:S02]  /*2740*/  IMAD.MOV.U32 R5, RZ, RZ, 0x2 ;  /* 0x00000002ff057424 */ /* 0x000fe400078e00ff */
[----:B------:R-:W-:Y:S02]  /*2750*/  IMAD.MOV.U32 R7, RZ, RZ, 0x1f ;  /* 0x0000001fff077424 */ /* 0x000fe400078e00ff */
[----:B------:R-:W-:-:S07]  /*2760*/  IMAD.MOV.U32 R4, RZ, RZ, -0x1 ;  /* 0xffffffffff047424 */ /* 0x000fce00078e00ff */
[----:B0----5:R-:W-:Y:S05]  /*2770*/  WARPSYNC.COLLECTIVE R4, `(.L_x_161) ;  /* 0x0000000004087348 */ /* 0x021fea0003c00000 */
[----:B-----5:R1:W2:Y:S02]  /*2780*/  SHFL.DOWN P1, R0, R2, R5, R7 ;  /* 0x0800000502007389 */ /* 0x0202a40000020007 */
[----:B012---:R-:W-:Y:S05]  /*2790*/  ENDCOLLECTIVE ;  /* 0x000000000000791b */ /* 0x007fea0003800000 */
.L_x_161:
[----:B------:R-:W-:Y:S02]  /*27a0*/  IMAD.MOV.U32 R5, RZ, RZ, 0x1 ;  /* 0x00000001ff057424 */ /* 0x000fe400078e00ff */
[----:B------:R-:W-:-:S05]  /*27b0*/  IMAD.MOV.U32 R3, RZ, RZ, R0 ;  /* 0x000000ffff037224 */ /* 0x000fca00078e0000 */
[----:B------:R-:W-:-:S05]  /*27c0*/  FMNMX R3, R3, R2, !PT ;  /* 0x0000000203037209 */ /* 0x000fca0007800000 */
[----:B------:R-:W-:-:S07]  /*27d0*/  IMAD.MOV.U32 R2, RZ, RZ, R3 ;  /* 0x000000ffff027224 */ /* 0x000fce00078e0003 */
[----:B------:R-:W-:Y:S05]  /*27e0*/  WARPSYNC.COLLECTIVE R4, `(.L_x_162) ;  /* 0x0000000004087348 */ /* 0x000fea0003c00000 */
[----:B------:R0:W1:Y:S02]  /*27f0*/  SHFL.DOWN P1, R0, R2, R5, R7 ;  /* 0x0800000502007389 */ /* 0x0000640000020007 */
[----:B01----:R-:W-:Y:S05]  /*2800*/  ENDCOLLECTIVE ;  /* 0x000000000000791b */ /* 0x003fea0003800000 */
.L_x_162:
[----:B------:R-:W-:Y:S05]  /*2810*/  BRA `(.L_x_163) ;  /* 0xfffffff800f47947 */ /* 0x000fea000383ffff */
.L_x_156:
[----:B------:R-:W-:Y:S02]  /*2820*/  IMAD.MOV.U32 R5, RZ, RZ, 0x2 ;  /* 0x00000002ff057424 */ /* 0x000fe400078e00ff */
[----:B------:R-:W-:Y:S02]  /*2830*/  IMAD.MOV.U32 R7, RZ, RZ, 0x1f ;  /* 0x0000001fff077424 */ /* 0x000fe400078e00ff */
[----:B------:R-:W-:-:S07]  /*2840*/  IMAD.MOV.U32 R4, RZ, RZ, -0x1 ;  /* 0xffffffffff047424 */ /* 0x000fce00078e00ff */
[----:B0----5:R-:W-:Y:S05]  /*2850*/  WARPSYNC.COLLECTIVE R4, `(.L_x_164) ;  /* 0x0000000004087348 */ /* 0x021fea0003c00000 */
[----:B-----5:R1:W2:Y:S02]  /*2860*/  SHFL.DOWN P1, R0, R2, R5, R7 ;  /* 0x0800000502007389 */ /* 0x0202a40000020007 */
[----:B012---:R-:W-:Y:S05]  /*2870*/  ENDCOLLECTIVE ;  /* 0x000000000000791b */ /* 0x007fea0003800000 */
.L_x_164:
[----:B------:R-:W-:Y:S02]  /*2880*/  IMAD.MOV.U32 R5, RZ, RZ, 0x1 ;  /* 0x00000001ff057424 */ /* 0x000fe400078e00ff */
[----:B------:R-:W-:-:S05]  /*2890*/  IMAD.MOV.U32 R3, RZ, RZ, R0 ;  /* 0x000000ffff037224 */ /* 0x000fca00078e0000 */
[----:B------:R-:W-:-:S05]  /*28a0*/  FMNMX R3, R3, R2, !PT ;  /* 0x0000000203037209 */ /* 0x000fca0007800000 */
[----:B------:R-:W-:-:S07]  /*28b0*/  IMAD.MOV.U32 R2, RZ, RZ, R3 ;  /* 0x000000ffff027224 */ /* 0x000fce00078e0003 */
[----:B------:R-:W-:Y:S05]  /*28c0*/  WARPSYNC.COLLECTIVE R4, `(.L_x_165) ;  /* 0x0000000004087348 */ /* 0x000fea0003c00000 */
[----:B------:R0:W1:Y:S02]  /*28d0*/  SHFL.DOWN P1, R0, R2, R5, R7 ;  /* 0x0800000502007389 */ /* 0x0000640000020007 */
[----:B01----:R-:W-:Y:S05]  /*28e0*/  ENDCOLLECTIVE ;  /* 0x000000000000791b */ /* 0x003fea0003800000 */
.L_x_165:
[----:B------:R-:W-:Y:S05]  /*28f0*/  BRA `(.L_x_166) ;  /* 0xfffffffc001c7947 */ /* 0x000fea000383ffff */
.L_x_167:
        /* <DEDUP_REMOVED lines=16> */
.L_x_261:


//--------------------- .text._ZN18transformer_engine54_GLOBAL__N__9c5707b3_21_hadamard_transform_cu_748ca6b521HadamardAmaxTmaKernelI13__nv_bfloat16Li16ELi128ELi128ELi64ELi64ELi128ELi1ELb0ELb1ELb1EEEv14CUtensorMap_stPfS4_S4_ttmm --------------------------
	.section	.text._ZN18transformer_engine54_GLOBAL__N__9c5707b3_21_hadamard_transform_cu_748ca6b521HadamardAmaxTmaKernelI13__nv_bfloat16Li16ELi128ELi128ELi64ELi64ELi128ELi1ELb0ELb1ELb1EEEv14CUtensorMap_stPfS4_S4_ttmm,"ax",@progbits
	.align	128
.text._ZN18transformer_engine54_GLOBAL__N__9c5707b3_21_hadamard_transform_cu_748ca6b521HadamardAmaxTmaKernelI13__nv_bfloat16Li16ELi128ELi128ELi64ELi64ELi128ELi1ELb0ELb1ELb1EEEv14CUtensorMap_stPfS4_S4_ttmm:
        .type           _ZN18transformer_engine54_GLOBAL__N__9c5707b3_21_hadamard_transform_cu_748ca6b521HadamardAmaxTmaKernelI13__nv_bfloat16Li16ELi128ELi128ELi64ELi64ELi128ELi1ELb0ELb1ELb1EEEv14CUtensorMap_stPfS4_S4_ttmm,@function
        .size           _ZN18transformer_engine54_GLOBAL__N__9c5707b3_21_hadamard_transform_cu_748ca6b521HadamardAmaxTmaKernelI13__nv_bfloat16Li16ELi128ELi128ELi64ELi64ELi128ELi1ELb0ELb1ELb1EEEv14CUtensorMap_stPfS4_S4_ttmm,(.L_x_262 - _ZN18transformer_engine54_GLOBAL__N__9c5707b3_21_hadamard_transform_cu_748ca6b521HadamardAmaxTmaKernelI13__nv_bfloat16Li16ELi128ELi128ELi64ELi64ELi128ELi1ELb0ELb1ELb1EEEv14CUtensorMap_stPfS4_S4_ttmm)
        .other          _ZN18transformer_engine54_GLOBAL__N__9c5707b3_21_hadamard_transform_cu_748ca6b521HadamardAmaxTmaKernelI13__nv_bfloat16Li16ELi128ELi128ELi64ELi64ELi128ELi1ELb0ELb1ELb1EEEv14CUtensorMap_stPfS4_S4_ttmm,@"STO_CUDA_ENTRY STV_DEFAULT"
_ZN18transformer_engine54_GLOBAL__N__9c5707b3_21_hadamard_transform_cu_748ca6b521HadamardAmaxTmaKernelI13__nv_bfloat16Li16ELi128ELi128ELi64ELi64ELi128ELi1ELb0ELb1ELb1EEEv14CUtensorMap_stPfS4_S4_ttmm:
        /* <DEDUP_REMOVED lines=32> */
.L_x_169:
[----:B0-----:R-:W-:Y:S05]  /*0200*/  BSYNC.RECONVERGENT B0 ;  /* 0x0000000000007941 */ /* 0x001fea0003800200 */
.L_x_168:
        /* <DEDUP_REMOVED lines=10> */
.L_x_170:
[----:B------:R-:W-:-:S13]  /*02b0*/  @P2 ELECT P1, URZ, PT ;  /* 0x0000000000ff282f */ /* 0x000fda0003820000 */
[----:B------:R-:W-:Y:S02]  /*02c0*/  @P1 R2UR.BROADCAST UR12, R32 ;  /* 0x00000000200c12ca */ /* 0x000fe400008e0000 */
[----:B------:R-:W-:-:S11]  /*02d0*/  @P1 PLOP3.LUT P2, PT, P1, PT, PT, 0x8, 0x80 ;  /* 0x000000000080181c */ /* 0x000fd60000f4e170 */
[----:B0-----:R1:W-:Y:S01]  /*02e0*/  @!UP1 UTMALDG.2D [UR12], [UR6] ;  /* 0x0000000c060095b4 */ /* 0x0013e20008008000 */
[----:B------:R-:W-:Y:S01]  /*02f0*/  PLOP3.LUT P1, PT, PT, PT, PT, 0x8, 0x80 ;  /* 0x000000000080781c */ /* 0x000fe20003f2e170 */
[----:B-1----:R-:W-:-:S12]  /*0300*/  @P2 BRA.U.ANY `(.L_x_170) ;  /* 0xfffffffd00e82947 */ /* 0x002fd8000393ffff */
[----:B------:R-:W0:Y:S01]  /*0310*/  LDC R21, c[0x0][0x418] ;  /* 0x00010600ff157b82 */ /* 0x000e220000000800 */
[----:B------:R-:W-:Y:S01]  /*0320*/  IMAD.SHL.U32 R8, R34, 0x2, RZ ;  /* 0x0000000222087824 */ /* 0x000fe200078e00ff */
[----:B------:R-:W-:Y:S01]  /*0330*/  SHF.R.U32.HI R3, RZ, 0x2, R34 ;  /* 0x00000002ff037819 */ /* 0x000fe20000011622 */
[----:B------:R-:W-:Y:S01]  /*0340*/  @!P0 IMAD.MOV.U32 R11, RZ, RZ, 0x2000 ;  /* 0x00002000ff0b8424 */ /* 0x000fe200078e00ff */
[----:B------:R-:W-:Y:S01]  /*0350*/  PLOP3.LUT P1, PT, PT, PT, PT, 0x8, 0x80 ;  /* 0x000000000080781c */ /* 0x000fe20003f2e170 */
[----:B------:R-:W1:Y:S01]  /*0360*/  @!UP0 LDCU.64 UR6, c[0x0][0x348] ;  /* 0x00006900ff0687ac */ /* 0x000e620008000a00 */
[----:B------:R-:W-:Y:S02]  /*0370*/  LOP3.LUT R8, R8, 0x6, RZ, 0xc0, !PT ;  /* 0x0000000608087812 */ /* 0x000fe400078ec0ff */
[----:B------:R-:W2:Y:S01]  /*0380*/  LDC.U16 R7, c[0x0][0x41a] ;  /* 0x00010680ff077b82 */ /* 0x000ea20000000400 */
[C---:B------:R-:W-:Y:S01]  /*0390*/  LOP3.LUT R9, R3.reuse, 0x7, RZ, 0xc0, !PT ;  /* 0x0000000703097812 */ /* 0x040fe200078ec0ff */
[----:B------:R-:W-:Y:S01]  /*03a0*/  @!UP0 UIADD3 UR10, UPT, UPT, UR14, 0x40, URZ ;  /* 0x000000400e0a8890 */ /* 0x000fe2000fffe0ff */
[----:B------:R-:W-:Y:S01]  /*03b0*/  LOP3.LUT R6, R8, 0x1, RZ, 0xfc, !PT ;  /* 0x0000000108067812 */ /* 0x000fe200078efcff */
[----:B------:R-:W-:Y:S01]  /*03c0*/  VOTEU.ALL UP0, P0 ;  /* 0x0000000000ff7886 */ /* 0x000fe20000000000 */
[----:B------:R-:W-:-:S02]  /*03d0*/  LOP3.LUT R13, R3, R8, RZ, 0xc0, !PT ;  /* 0x00000008030d7212 */ /* 0x000fc400078ec0ff */
[----:B------:R-:W-:Y:S01]  /*03e0*/  LOP3.LUT R14, R8, 0x9, RZ, 0xfc, !PT ;  /* 0x00000009080e7812 */ /* 0x000fe200078efcff */
[----:B------:R2:W-:Y:S01]  /*03f0*/  @!P0 SYNCS.ARRIVE.TRANS64 RZ, [R32+URZ+0x4000], R11 ;  /* 0x0040000b20ff89a7 */ /* 0x0005e200080000ff */
[----:B------:R-:W-:Y:S02]  /*0400*/  LOP3.LUT R12, R9, 0x8, R8, 0xec, !PT ;  /* 0x00000008090c7812 */ /* 0x000fe400078eec08 */
[----:B------:R-:W-:Y:S01]  /*0410*/  LOP3.LUT R5, R6, 0x7, R3, 0x80, !PT ;  /* 0x0000000706057812 */ /* 0x000fe200078e8003 */
[----:B------:R-:W3:Y:S01]  /*0420*/  POPC R13, R13 ;  /* 0x0000000d000d7309 */ /* 0x000ee20000000000 */
[--C-:B------:R-:W-:Y:S02]  /*0430*/  LOP3.LUT R17, R8, 0x8, R9.reuse, 0xe0, !PT ;  /* 0x0000000808117812 */ /* 0x100fe400078ee009 */
[----:B------:R-:W-:Y:S02]  /*0440*/  LOP3.LUT R2, R6, 0x8, R9, 0xe0, !PT ;  /* 0x0000000806027812 */ /* 0x000fe400078ee009 */
[----:B------:R-:W-:Y:S01]  /*0450*/  LOP3.LUT R4, R14, 0x7, R3, 0x80, !PT ;  /* 0x000000070e047812 */ /* 0x000fe200078e8003 */
[----:B------:R-:W-:Y:S01]  /*0460*/  @P0 IMAD.U32 R32, RZ, RZ, UR8 ;  /* 0x00000008ff200e24 */ /* 0x000fe2000f8e00ff */
[----:B------:R-:W-:Y:S01]  /*0470*/  LOP3.LUT R10, R8, 0x8, RZ, 0xfc, !PT ;  /* 0x00000008080a7812 */ /* 0x000fe200078efcff */
[----:B------:R-:W4:Y:S01]  /*0480*/  POPC R12, R12 ;  /* 0x0000000c000c7309 */ /* 0x000f220000000000 */
[----:B0-----:R-:W-:-:S02]  /*0490*/  LOP3.LUT R21, R21, 0xffff, RZ, 0xc0, !PT ;  /* 0x0000ffff15157812 */ /* 0x001fc400078ec0ff */
[----:B------:R-:W-:Y:S01]  /*04a0*/  LOP3.LUT R22, R14, 0x8, R9, 0xe0, !PT ;  /* 0x000000080e167812 */ /* 0x000fe200078ee009 */
[----:B------:R0:W-:Y:S01]  /*04b0*/  @P0 SYNCS.ARRIVE.TRANS64.A1T0 RZ, [R32+URZ+0x4000], RZ ;  /* 0x004000ff20ff09a7 */ /* 0x0001e200081000ff */
[-C--:B------:R-:W-:Y:S02]  /*04c0*/  SHF.R.U32.HI R19, RZ, R10.reuse, R21 ;  /* 0x0000000aff137219 */ /* 0x080fe40000011615 */
[----:B--2---:R-:W-:Y:S01]  /*04d0*/  SHF.R.U32.HI R11, RZ, R10, R7 ;  /* 0x0000000aff0b7219 */ /* 0x004fe20000011607 */
[----:B------:R-:W2:Y:S01]  /*04e0*/  POPC R5, R5 ;  /* 0x0000000500057309 */ /* 0x000ea20000000000 */
[-C--:B------:R-:W-:Y:S02]  /*04f0*/  SHF.R.U32.HI R16, RZ, R8.reuse, R21 ;  /* 0x00000008ff107219 */ /* 0x080fe40000011615 */
[----:B------:R-:W-:Y:S02]  /*0500*/  SHF.R.U32.HI R20, RZ, R8, R7 ;  /* 0x00000008ff147219 */ /* 0x000fe40000011607 */
[----:B------:R-:W-:-:S02]  /*0510*/  SHF.R.U32.HI R9, RZ, R6, R21 ;  /* 0x00000006ff097219 */ /* 0x000fc40000011615 */
[-C--:B------:R-:W-:Y:S01]  /*0520*/  SHF.R.U32.HI R21, RZ, R14.reuse, R21 ;  /* 0x0000000eff157219 */ /* 0x080fe20000011615 */
[----:B------:R-:W5:Y:S01]  /*0530*/  POPC R17, R17 ;  /* 0x0000001100117309 */ /* 0x000f620000000000 */
[--C-:B------:R-:W-:Y:S02]  /*0540*/  SHF.R.U32.HI R3, RZ, R14, R7.reuse ;  /* 0x0000000eff037219 */ /* 0x100fe40000011607 */
[CC--:B---3--:R-:W-:Y:S02]  /*0550*/  LOP3.LUT R18, R13.reuse, R19.reuse, RZ, 0x3c, !PT ;  /* 0x000000130d127212 */ /* 0x0c8fe400078e3cff */
[----:B------:R-:W-:Y:S02]  /*0560*/  SHF.R.U32.HI R6, RZ, R6, R7 ;  /* 0x00000006ff067219 */ /* 0x000fe40000011607 */
[C---:B------:R-:W-:Y:S01]  /*0570*/  LOP3.LUT R14, R13.reuse, R16, RZ, 0x3c, !PT ;  /* 0x000000100d0e7212 */ /* 0x040fe200078e3cff */
[----:B------:R-:W3:Y:S01]  /*0580*/  POPC R2, R2 ;  /* 0x0000000200027309 */ /* 0x000ee20000000000 */
[----:B----4-:R-:W-:Y:S01]  /*0590*/  LOP3.LUT R19, R12, R19, RZ, 0x3c, !PT ;  /* 0x000000130c137212 */ /* 0x010fe200078e3cff */
[----:B------:R-:W-:Y:S01]  /*05a0*/  IMAD.U32 R23, R18, -0x80000000, RZ ;  /* 0x8000000012177824 */ /* 0x000fe200078e00ff */
[C---:B------:R-:W-:Y:S01]  /*05b0*/  LOP3.LUT R15, R13.reuse, R20, RZ, 0x3c, !PT ;  /* 0x000000140d0f7212 */ /* 0x040fe200078e3cff */
[----:B------:R-:W-:Y:S01]  /*05c0*/  IMAD.U32 R25, R14, -0x80000000, RZ ;  /* 0x800000000e197824 */ /* 0x000fe200078e00ff */
[-C--:B------:R-:W-:Y:S01]  /*05d0*/  LOP3.LUT R13, R13, R11.reuse, RZ, 0x3c, !PT ;  /* 0x0000000b0d0d7212 */ /* 0x080fe200078e3cff */
[----:B------:R-:W-:Y:S01]  /*05e0*/  IMAD.U32 R19, R19, -0x80000000, RZ ;  /* 0x8000000013137824 */ /* 0x000fe200078e00ff */
[----:B------:R-:W-:Y:S01]  /*05f0*/  LOP3.LUT R12, R12, R11, RZ, 0x3c, !PT ;  /* 0x0000000b0c0c7212 */ /* 0x000fe200078e3cff */
[----:B------:R-:W4:Y:S01]  /*0600*/  POPC R4, R4 ;  /* 0x0000000400047309 */ /* 0x000f220000000000 */
[----:B--2---:R-:W-:Y:S01]  /*0610*/  LOP3.LUT R11, R5, R9, RZ, 0x3c, !PT ;  /* 0x00000009050b7212 */ /* 0x004fe200078e3cff */
[----:B------:R-:W-:Y:S01]  /*0620*/  IMAD.U32 R15, R15, -0x80000000, RZ ;  /* 0x800000000f0f7824 */ /* 0x000fe200078e00ff */
[----:B-----5:R-:W-:Y:S01]  /*0630*/  LOP3.LUT R16, R17, R16, RZ, 0x3c, !PT ;  /* 0x0000001011107212 */ /* 0x020fe200078e3cff */
[----:B------:R-:W-:Y:S01]  /*0640*/  IMAD.U32 R13, R13, -0x80000000, RZ ;  /* 0x800000000d0d7824 */ /* 0x000fe200078e00ff */
[----:B------:R-:W-:-:S02]  /*0650*/  LOP3.LUT R5, R5, R6, RZ, 0x3c, !PT ;  /* 0x0000000605057212 */ /* 0x000fc400078e3cff */
[C---:B---3--:R-:W-:Y:S01]  /*0660*/  LOP3.LUT R9, R2.reuse, R9, RZ, 0x3c, !PT ;  /* 0x0000000902097212 */ /* 0x048fe200078e3cff */
[----:B------:R-:W2:Y:S01]  /*0670*/  POPC R10, R22 ;  /* 0x00000016000a7309 */ /* 0x000ea20000000000 */
[----:B------:R-:W-:Y:S01]  /*0680*/  LOP3.LUT R2, R2, R6, RZ, 0x3c, !PT ;  /* 0x0000000602027212 */ /* 0x000fe200078e3cff */
[----:B------:R-:W-:Y:S01]  /*0690*/  IMAD.U32 R27, R16, -0x80000000, RZ ;  /* 0x80000000101b7824 */ /* 0x000fe200078e00ff */
[----:B------:R-:W-:Y:S01]  /*06a0*/  LOP3.LUT R17, R17, R20, RZ, 0x3c, !PT ;  /* 0x0000001411117212 */ /* 0x000fe200078e3cff */
[----:B------:R-:W-:Y:S01]  /*06b0*/  IMAD.U32 R9, R9, -0x80000000, RZ ;  /* 0x8000000009097824 */ /* 0x000fe200078e00ff */
[----:B------:R-:W-:Y:S01]  /*06c0*/  PLOP3.LUT P2, PT, P0, PT, PT, 0x8, 0x80 ;  /* 0x000000000080781c */ /* 0x000fe2000074e170 */
[----:B------:R-:W-:Y:S01]  /*06d0*/  IMAD.U32 R29, R5, -0x80000000, RZ ;  /* 0x80000000051d7824 */ /* 0x000fe200078e00ff */
[C---:B----4-:R-:W-:Y:S01]  /*06e0*/  LOP3.LUT R7, R4.reuse, R21, RZ, 0x3c, !PT ;  /* 0x0000001504077212 */ /* 0x050fe200078e3cff */
[----:B------:R-:W-:Y:S01]  /*06f0*/  IMAD.U32 R17, R17, -0x80000000, RZ ;  /* 0x8000000011117824 */ /* 0x000fe200078e00ff */
[----:B------:R-:W-:-:S03]  /*0700*/  LOP3.LUT R4, R4, R3, RZ, 0x3c, !PT ;  /* 0x0000000304047212 */ /* 0x000fc600078e3cff */
[----:B------:R-:W-:Y:S02]  /*0710*/  IMAD.U32 R7, R7, -0x80000000, RZ ;  /* 0x8000000007077824 */ /* 0x000fe400078e00ff */
[----:B------:R-:W-:Y:S01]  /*0720*/  IMAD.U32 R31, R4, -0x80000000, RZ ;  /* 0x80000000041f7824 */ /* 0x000fe200078e00ff */
[----:B--2---:R-:W-:Y:S01]  /*0730*/  LOP3.LUT R6, R10, R21, RZ, 0x3c, !PT ;  /* 0x000000150a067212 */ /* 0x004fe200078e3cff */
[----:B------:R-:W-:Y:S01]  /*0740*/  IMAD.U32 R21, R12, -0x80000000, RZ ;  /* 0x800000000c157824 */ /* 0x000fe200078e00ff */
[----:B------:R-:W-:Y:S01]  /*0750*/  LOP3.LUT R3, R10, R3, RZ, 0x3c, !PT ;  /* 0x000000030a037212 */ /* 0x000fe200078e3cff */
[----:B------:R-:W-:-:S04]  /*0760*/  IMAD.MOV.U32 R10, RZ, RZ, 0x3e800000 ;  /* 0x3e800000ff0a7424 */ /* 0x000fc800078e00ff */
[----:B------:R-:W-:Y:S01]  /*0770*/  IMAD.U32 R3, R3, -0x80000000, RZ ;  /* 0x8000000003037824 */ /* 0x000fe200078e00ff */
[C---:B------:R-:W-:Y:S01]  /*0780*/  LOP3.LUT R24, R10.reuse, 0x80000000, R25, 0xb8, !PT ;  /* 0x800000000a187812 */ /* 0x040fe200078eb819 */
[----:B------:R-:W-:Y:S01]  /*0790*/  IMAD.U32 R25, R11, -0x80000000, RZ ;  /* 0x800000000b197824 */ /* 0x000fe200078e00ff */
[----:B------:R-:W-:Y:S01]  /*07a0*/  LOP3.LUT R11, R10, 0x80000000, R27, 0xb8, !PT ;  /* 0x800000000a0b7812 */ /* 0x000fe200078eb81b */
[----:B------:R-:W-:Y:S01]  /*07b0*/  IMAD.U32 R27, R6, -0x80000000, RZ ;  /* 0x80000000061b7824 */ /* 0x000fe200078e00ff */
[----:B------:R-:W-:Y:S01]  /*07c0*/  LOP3.LUT R6, R10, 0x80000000, R15, 0xb8, !PT ;  /* 0x800000000a067812 */ /* 0x000fe200078eb80f */
[----:B------:R-:W-:Y:S01]  /*07d0*/  IMAD.U32 R15, R2, -0x80000000, RZ ;  /* 0x80000000020f7824 */ /* 0x000fe200078e00ff */
[C---:B------:R-:W-:Y:S02]  /*07e0*/  LOP3.LUT R23, R10.reuse, 0x80000000, R23, 0xb8, !PT ;  /* 0x800000000a177812 */ /* 0x040fe400078eb817 */
[C---:B------:R-:W-:Y:S02]  /*07f0*/  LOP3.LUT R19, R10.reuse, 0x80000000, R19, 0xb8, !PT ;  /* 0x800000000a137812 */ /* 0x040fe400078eb813 */
[----:B------:R-:W-:-:S02]  /*0800*/  LOP3.LUT R17, R10, 0x80000000, R17, 0xb8, !PT ;  /* 0x800000000a117812 */ /* 0x000fc400078eb811 */
[C---:B------:R-:W-:Y:S02]  /*0810*/  LOP3.LUT R13, R10.reuse, 0x80000000, R13, 0xb8, !PT ;  /* 0x800000000a0d7812 */ /* 0x040fe400078eb80d */
[C---:B------:R-:W-:Y:S02]  /*0820*/  LOP3.LUT R5, R10.reuse, 0x80000000, R21, 0xb8, !PT ;  /* 0x800000000a057812 */ /* 0x040fe400078eb815 */
[C---:B------:R-:W-:Y:S02]  /*0830*/  LOP3.LUT R25, R10.reuse, 0x80000000, R25, 0xb8, !PT ;  /* 0x800000000a197812 */ /* 0x040fe400078eb819 */
[----:B------:R-:W-:Y:S01]  /*0840*/  LOP3.LUT R2, R10, 0x80000000, R9, 0xb8, !PT ;  /* 0x800000000a027812 */ /* 0x000fe200078eb809 */
[----:B------:R-:W-:Y:S01]  /*0850*/  @!P0 VIADD R9, R32, 0x2000 ;  /* 0x0000200020098836 */ /* 0x000fe20000000000 */
[C---:B------:R-:W-:Y:S02]  /*0860*/  LOP3.LUT R4, R10.reuse, 0x80000000, R7, 0xb8, !PT ;  /* 0x800000000a047812 */ /* 0x040fe400078eb807 */
[----:B------:R-:W-:-:S02]  /*0870*/  LOP3.LUT R16, R10, 0x80000000, R27, 0xb8, !PT ;  /* 0x800000000a107812 */ /* 0x000fc400078eb81b */
[C---:B------:R-:W-:Y:S02]  /*0880*/  LOP3.LUT R29, R10.reuse, 0x80000000, R29, 0xb8, !PT ;  /* 0x800000000a1d7812 */ /* 0x040fe400078eb81d */
[C---:B------:R-:W-:Y:S02]  /*0890*/  LOP3.LUT R14, R10.reuse, 0x80000000, R15, 0xb8, !PT ;  /* 0x800000000a0e7812 */ /* 0x040fe400078eb80f */
[C---:B------:R-:W-:Y:S02]  /*08a0*/  LOP3.LUT R12, R10.reuse, 0x80000000, R31, 0xb8, !PT ;  /* 0x800000000a0c7812 */ /* 0x040fe400078eb81f */
[----:B------:R-:W-:Y:S02]  /*08b0*/  LOP3.LUT R10, R10, 0x80000000, R3, 0xb8, !PT ;  /* 0x800000000a0a7812 */ /* 0x000fe400078eb803 */
[----:B------:R-:W-:Y:S02]  /*08c0*/  F2FP.BF16.F32.PACK_AB R24, R25, R24 ;  /* 0x000000181918723e */ /* 0x000fe400000010ff */
[----:B------:R-:W-:-:S02]  /*08d0*/  F2FP.BF16.F32.PACK_AB R25, R4, R23 ;  /* 0x000000170419723e */ /* 0x000fc400000010ff */
[----:B------:R-:W-:Y:S01]  /*08e0*/  F2FP.BF16.F32.PACK_AB R5, R10, R5 ;  /* 0x000000050a05723e */ /* 0x000fe200000010ff */
[----:B------:R-:W-:Y:S01]  /*08f0*/  @!P0 VIADD R10, R32, 0x4008 ;  /* 0x00004008200a8836 */ /* 0x000fe20000000000 */
[----:B------:R-:W-:Y:S02]  /*0900*/  F2FP.BF16.F32.PACK_AB R2, R2, R11 ;  /* 0x0000000b0202723e */ /* 0x000fe400000010ff */
[----:B------:R-:W-:Y:S02]  /*0910*/  F2FP.BF16.F32.PACK_AB R3, R16, R19 ;  /* 0x000000131003723e */ /* 0x000fe400000010ff */
[----:B------:R-:W-:Y:S02]  /*0920*/  F2FP.BF16.F32.PACK_AB R6, R29, R6 ;  /* 0x000000061d06723e */ /* 0x000fe400000010ff */
[----:B------:R-:W-:Y:S02]  /*0930*/  F2FP.BF16.F32.PACK_AB R4, R14, R17 ;  /* 0x000000110e04723e */ /* 0x000fe400000010ff */
[----:B01----:R-:W-:-:S07]  /*0940*/  F2FP.BF16.F32.PACK_AB R7, R12, R13 ;  /* 0x0000000d0c07723e */ /* 0x003fce00000010ff */
.L_x_171:
        /* <DEDUP_REMOVED lines=24> */
.L_x_191:
[----:B------:R-:W-:Y:S05]  /*0ad0*/  BSYNC.RECONVERGENT B0 ;  /* 0x0000000000007941 */ /* 0x000fea0003800200 */
.L_x_172:
[----:B------:R-:W0:Y:S01]  /*0ae0*/  LDSM.16.M88.4 R16, [R35] ;  /* 0x000000002310783b */ /* 0x000e220000000200 */
[----:B------:R-:W-:Y:S02]  /*0af0*/  ISETP.NE.AND P1, PT, R0, RZ, PT ;  /* 0x000000ff0000720c */ /* 0x000fe40003f25270 */
[----:B------:R-:W-:Y:S01]  /*0b00*/  PLOP3.LUT P2, PT, PT, PT, PT, 0x8, 0x80 ;  /* 0x000000000080781c */ /* 0x000fe20003f4e170 */
[----:B------:R-:W-:Y:S01]  /*0b10*/  BAR.SYNC.DEFER_BLOCKING 0x0 ;  /* 0x0000000000007b1d */ /* 0x000fe20000010000 */
[----:B------:R-:W-:-:S09]  /*0b20*/  PLOP3.LUT P3, PT, P1, PT, PT, 0x8, 0x80 ;  /* 0x000000000080781c */ /* 0x000fd20000f6e170 */
[----:B------:R-:W-:Y:S01]  /*0b30*/  VOTEU.ALL UP0, P1 ;  /* 0x0000000000ff7886 */ /* 0x000fe20000800000 */
[----:B------:R-:W-:-:S04]  /*0b40*/  VOTEU.ALL UP1, P1 ;  /* 0x0000000000ff7886 */ /* 0x000fc80000820000 */
[----:B------:R-:W1:Y:S01]  /*0b50*/  @!UP0 LDCU.64 UR6, c[0x0][0x348] ;  /* 0x00006900ff0687ac */ /* 0x000e620008000a00 */
[----:B------:R-:W-:Y:S01]  /*0b60*/  @!UP0 UIADD3 UR11, UPT, UPT, UR15, 0x40, URZ ;  /* 0x000000400f0b8890 */ /* 0x000fe2000fffe0ff */
[----:B0-----:R-:W-:Y:S01]  /*0b70*/  MOVM.16.MT88 R8, R16 ;  /* 0x000000001008723a */ /* 0x001fe20000000000 */
[C---:B------:R-:W-:Y:S03]  /*0b80*/  HMMA.16816.F32.BF16 R12, R16.reuse, R24, RZ ;  /* 0x00000018100c723c */ /* 0x040fe600000418ff */
[----:B------:R-:W-:Y:S04]  /*0b90*/  MOVM.16.MT88 R10, R17 ;  /* 0x00000000110a723a */ /* 0x000fe80000000000 */
[----:B------:R-:W-:Y:S01]  /*0ba0*/  MOVM.16.MT88 R9, R18 ;  /* 0x000000001209723a */ /* 0x000fe20000000000 */
[----:B------:R-:W-:Y:S03]  /*0bb0*/  HMMA.16816.F32.BF16 R20, R16, R2, RZ ;  /* 0x000000021014723c */ /* 0x000fe600000418ff */
[----:B------:R-:W0:Y:S04]  /*0bc0*/  MOVM.16.MT88 R11, R19 ;  /* 0x00000000130b723a */ /* 0x000e280000000000 */
[----:B------:R-:W2:Y:S04]  /*0bd0*/  LDSM.16.M88.4 R16, [R35+0x800] ;  /* 0x000800002310783b */ /* 0x000ea80000000200 */
[----:B------:R-:W-:-:S02]  /*0be0*/  F2FP.BF16.F32.PACK_AB R26, R13, R12 ;  /* 0x0000000c0d1a723e */ /* 0x000fc400000010ff */
[----:B------:R-:W-:-:S06]  /*0bf0*/  F2FP.BF16.F32.PACK_AB R27, R15, R14 ;  /* 0x0000000e0f1b723e */ /* 0x000fcc00000010ff */
[----:B------:R-:W-:Y:S02]  /*0c00*/  F2FP.BF16.F32.PACK_AB R20, R21, R20 ;  /* 0x000000141514723e */ /* 0x000fe400000010ff */
[----:B------:R-:W-:-:S03]  /*0c10*/  F2FP.BF16.F32.PACK_AB R22, R23, R22 ;  /* 0x000000161716723e */ /* 0x000fc600000010ff */
[----:B------:R-:W-:Y:S02]  /*0c20*/  HMNMX2.BF16_V2.XORSIGN R0, |R26|, |R20|, !PT ;  /* 0x400000141a007240 */ /* 0x000fe40007a40200 */
[----:B------:R-:W-:Y:S01]  /*0c30*/  HMNMX2.BF16_V2.XORSIGN R20, |R27|, |R22|, !PT ;  /* 0x400000161b147240 */ /* 0x000fe20007a40200 */
[----:B0-----:R-:W-:Y:S03]  /*0c40*/  HMMA.16816.F32.BF16 R12, R8, R6, RZ ;  /* 0x00000006080c723c */ /* 0x001fe600000418ff */
[----:B------:R-:W-:-:S04]  /*0c50*/  HMNMX2.BF16_V2.XORSIGN R0, |R0|, |R20|, !PT ;  /* 0x4000001400007240 */ /* 0x000fc80007a40200 */
[----:B------:R-:W-:Y:S01]  /*0c60*/  HMNMX2.BF16_V2.XORSIGN R0, |R0|, |RZ|.H0_H0, !PT ;  /* 0x600000ff00007240 */ /* 0x000fe20007a40200 */
[----:B------:R-:W-:Y:S11]  /*0c70*/  HMMA.16816.F32.BF16 R8, R8, R4, RZ ;  /* 0x000000040808723c */ /* 0x000ff600000418ff */
        /* <DEDUP_REMOVED lines=8> */
[----:B------:R-:W-:Y:S03]  /*0d00*/  HMMA.16816.F32.BF16 R12, R16, R2, RZ ;  /* 0x00000002100c723c */ /* 0x000fe600000418ff */
[----:B------:R-:W-:-:S08]  /*0d10*/  HMNMX2.BF16_V2.XORSIGN R20, |R20|, |RZ|.H0_H0, !PT ;  /* 0x600000ff14147240 */ /* 0x000fd00007a40200 */
[----:B------:R-:W-:Y:S02]  /*0d20*/  F2FP.BF16.F32.PACK_AB R23, R9, R8 ;  /* 0x000000080917723e */ /* 0x000fe400000010ff */
[----:B------:R-:W-:Y:S01]  /*0d30*/  F2FP.BF16.F32.PACK_AB R22, R11, R10 ;  /* 0x0000000a0b16723e */ /* 0x000fe200000010ff */
[----:B------:R0:W-:Y:S04]  /*0d40*/  MOVM.16.MT88 R8, R16 ;  /* 0x000000001008723a */ /* 0x0001e80000000000 */
[----:B------:R-:W-:Y:S01]  /*0d50*/  MOVM.16.MT88 R10, R17 ;  /* 0x00000000110a723a */ /* 0x000fe20000000000 */
[----:B------:R-:W-:Y:S02]  /*0d60*/  F2FP.BF16.F32.PACK_AB R12, R13, R12 ;  /* 0x0000000c0d0c723e */ /* 0x000fe400000010ff */
[----:B------:R-:W-:Y:S01]  /*0d70*/  F2FP.BF16.F32.PACK_AB R14, R15, R14 ;  /* 0x0000000e0f0e723e */ /* 0x000fe200000010ff */
[----:B------:R-:W-:Y:S02]  /*0d80*/  MOVM.16.MT88 R9, R18 ;  /* 0x000000001209723a */ /* 0x000fe40000000000 */
[----:B------:R-:W-:-:S02]  /*0d90*/  HMNMX2.BF16_V2.XORSIGN R23, |R23|, |R12|, !PT ;  /* 0x4000000c17177240 */ /* 0x000fc40007a40200 */
[----:B------:R-:W2:Y:S01]  /*0da0*/  MOVM.16.MT88 R11, R19 ;  /* 0x00000000130b723a */ /* 0x000ea20000000000 */
[----:B------:R-:W-:-:S04]  /*0db0*/  HMNMX2.BF16_V2.XORSIGN R22, |R22|, |R14|, !PT ;  /* 0x4000000e16167240 */ /* 0x000fc80007a40200 */
[----:B0-----:R-:W-:-:S04]  /*0dc0*/  HMNMX2.BF16_V2.XORSIGN R16, |R23|, |R22|, !PT ;  /* 0x4000001617107240 */ /* 0x001fc80007a40200 */
[----:B------:R-:W-:Y:S01]  /*0dd0*/  HMNMX2.BF16_V2.XORSIGN R0, |R0|, |R16|, !PT ;  /* 0x4000001000007240 */ /* 0x000fe20007a40200 */
[C---:B--2---:R-:W-:Y:S08]  /*0de0*/  HMMA.16816.F32.BF16 R12, R8.reuse, R6, RZ ;  /* 0x00000006080c723c */ /* 0x044ff000000418ff */
[----:B------:R-:W-:Y:S11]  /*0df0*/  HMMA.16816.F32.BF16 R8, R8, R4, RZ ;  /* 0x000000040808723c */ /* 0x000ff600000418ff */
[----:B------:R-:W-:-:S02]  /*0e00*/  F2FP.BF16.F32.PACK_AB R12, R13, R12 ;  /* 0x0000000c0d0c723e */ /* 0x000fc400000010ff */
[----:B------:R-:W-:-:S06]  /*0e10*/  F2FP.BF16.F32.PACK_AB R14, R15, R14 ;  /* 0x0000000e0f0e723e */ /* 0x000fcc00000010ff */
[----:B------:R-:W-:Y:S02]  /*0e20*/  F2FP.BF16.F32.PACK_AB R13, R9, R8 ;  /* 0x00000008090d723e */ /* 0x000fe400000010ff */
[----:B------:R-:W-:Y:S01]  /*0e30*/  F2FP.BF16.F32.PACK_AB R17, R11, R10 ;  /* 0x0000000a0b11723e */ /* 0x000fe200000010ff */
[----:B------:R-:W-:Y:S02]  /*0e40*/  BAR.SYNC.DEFER_BLOCKING 0x0 ;  /* 0x0000000000007b1d */ /* 0x000fe40000010000 */
[----:B------:R-:W-:Y:S02]  /*0e50*/  HMNMX2.BF16_V2.XORSIGN R21, |R12|, |R13|, !PT ;  /* 0x4000000d0c157240 */ /* 0x000fe40007a40200 */
[----:B------:R-:W-:-:S04]  /*0e60*/  HMNMX2.BF16_V2.XORSIGN R17, |R14|, |R17|, !PT ;  /* 0x400000110e117240 */ /* 0x000fc80007a40200 */
[----:B------:R-:W-:-:S04]  /*0e70*/  HMNMX2.BF16_V2.XORSIGN R21, |R21|, |R17|, !PT ;  /* 0x4000001115157240 */ /* 0x000fc80007a40200 */
[----:B------:R-:W-:Y:S01]  /*0e80*/  HMNMX2.BF16_V2.XORSIGN R21, |R20|, |R21|, !PT ;  /* 0x4000001514157240 */ /* 0x000fe20007a40200 */
[----:B------:R-:W0:Y:S02]  /*0e90*/  LDSM.16.M88.4 R8, [R35+0x1000] ;  /* 0x001000002308783b */ /* 0x000e240000000200 */
[C---:B0-----:R-:W-:Y:S08]  /*0ea0*/  HMMA.16816.F32.BF16 R12, R8.reuse, R24, RZ ;  /* 0x00000018080c723c */ /* 0x041ff000000418ff */
[----:B------:R-:W-:Y:S11]  /*0eb0*/  HMMA.16816.F32.BF16 R16, R8, R2, RZ ;  /* 0x000000020810723c */ /* 0x000ff600000418ff */
[----:B------:R-:W-:-:S02]  /*0ec0*/  F2FP.BF16.F32.PACK_AB R23, R13, R12 ;  /* 0x0000000c0d17723e */ /* 0x000fc400000010ff */
[----:B------:R-:W-:Y:S01]  /*0ed0*/  F2FP.BF16.F32.PACK_AB R22, R15, R14 ;  /* 0x0000000e0f16723e */ /* 0x000fe200000010ff */
[----:B------:R-:W-:Y:S04]  /*0ee0*/  MOVM.16.MT88 R12, R8 ;  /* 0x00000000080c723a */ /* 0x000fe80000000000 */
[----:B------:R-:W-:Y:S01]  /*0ef0*/  MOVM.16.MT88 R14, R9 ;  /* 0x00000000090e723a */ /* 0x000fe20000000000 */
[----:B------:R-:W-:Y:S02]  /*0f00*/  F2FP.BF16.F32.PACK_AB R16, R17, R16 ;  /* 0x000000101110723e */ /* 0x000fe400000010ff */
[----:B------:R-:W-:Y:S01]  /*0f10*/  F2FP.BF16.F32.PACK_AB R18, R19, R18 ;  /* 0x000000121312723e */ /* 0x000fe200000010ff */
[----:B------:R-:W-:Y:S02]  /*0f20*/  MOVM.16.MT88 R13, R10 ;  /* 0x000000000a0d723a */ /* 0x000fe40000000000 */
[----:B------:R-:W-:-:S02]  /*0f30*/  HMNMX2.BF16_V2.XORSIGN R23, |R23|, |R16|, !PT ;  /* 0x4000001017177240 */ /* 0x000fc40007a40200 */
[----:B------:R-:W0:Y:S01]  /*0f40*/  MOVM.16.MT88 R15, R11 ;  /* 0x000000000b0f723a */ /* 0x000e220000000000 */
[----:B------:R-:W-:Y:S01]  /*0f50*/  HMNMX2.BF16_V2.XORSIGN R22, |R22|, |R18|, !PT ;  /* 0x4000001216167240 */ /* 0x000fe20007a40200 */
[----:B------:R-:W-:Y:S03]  /*0f60*/  BAR.SYNC.DEFER_BLOCKING 0x0 ;  /* 0x0000000000007b1d */ /* 0x000fe60000010000 */
[----:B------:R-:W-:-:S04]  /*0f70*/  HMNMX2.BF16_V2.XORSIGN R23, |R23|, |R22|, !PT ;  /* 0x4000001617177240 */ /* 0x000fc80007a40200 */
[----:B------:R-:W-:Y:S01]  /*0f80*/  HMNMX2.BF16_V2.XORSIGN R26, |R0|, |R23|, !PT ;  /* 0x40000017001a7240 */ /* 0x000fe20007a40200 */
[C---:B0-----:R-:W-:Y:S01]  /*0f90*/  HMMA.16816.F32.BF16 R16, R12.reuse, R6, RZ ;  /* 0x000000060c10723c */ /* 0x041fe200000418ff */
[----:B------:R-:W0:Y:S07]  /*0fa0*/  LDSM.16.M88.4 R8, [R35+0x1800] ;  /* 0x001800002308783b */ /* 0x000e2e0000000200 */
[----:B------:R-:W-:Y:S01]  /*0fb0*/  HMMA.16816.F32.BF16 R12, R12, R4, RZ ;  /* 0x000000040c0c723c */ /* 0x000fe200000418ff */
[----:B------:R-:W-:Y:S10]  /*0fc0*/  BAR.SYNC.DEFER_BLOCKING 0x0 ;  /* 0x0000000000007b1d */ /* 0x000ff40000010000 */
[----:B------:R-:W-:-:S02]  /*0fd0*/  F2FP.BF16.F32.PACK_AB R16, R17, R16 ;  /* 0x000000101110723e */ /* 0x000fc400000010ff */
[----:B------:R-:W-:-:S06]  /*0fe0*/  F2FP.BF16.F32.PACK_AB R18, R19, R18 ;  /* 0x000000121312723e */ /* 0x000fcc00000010ff */
[----:B------:R-:W-:Y:S02]  /*0ff0*/  F2FP.BF16.F32.PACK_AB R12, R13, R12 ;  /* 0x0000000c0d0c723e */ /* 0x000fe400000010ff */
[----:B------:R-:W-:-:S03]  /*1000*/  F2FP.BF16.F32.PACK_AB R14, R15, R14 ;  /* 0x0000000e0f0e723e */ /* 0x000fc600000010ff */
[----:B------:R-:W-:Y:S01]  /*1010*/  HMNMX2.BF16_V2.XORSIGN R16, |R16|, |R12|, !PT ;  /* 0x4000000c10107240 */ /* 0x000fe20007a40200 */
[----:B------:R2:W-:Y:S01]  /*1020*/  @P1 SYNCS.ARRIVE.TRANS64.A1T0 RZ, [R32+URZ+0x4010], RZ ;  /* 0x004010ff20ff19a7 */ /* 0x0005e200081000ff */
[----:B------:R-:W-:-:S04]  /*1030*/  HMNMX2.BF16_V2.XORSIGN R18, |R18|, |R14|, !PT ;  /* 0x4000000e12127240 */ /* 0x000fc80007a40200 */
[----:B------:R-:W-:-:S04]  /*1040*/  HMNMX2.BF16_V2.XORSIGN R0, |R16|, |R18|, !PT ;  /* 0x4000001210007240 */ /* 0x000fc80007a40200 */
[----:B------:R-:W-:Y:S01]  /*1050*/  HMNMX2.BF16_V2.XORSIGN R0, |R21|, |R0|, !PT ;  /* 0x4000000015007240 */ /* 0x000fe20007a40200 */
        /* <DEDUP_REMOVED lines=11> */
[----:B------:R-:W-:Y:S02]  /*1110*/  HMNMX2.BF16_V2.XORSIGN R22, |R22|, |R18|, !PT ;  /* 0x4000001216167240 */ /* 0x000fe40007a40200 */
[C---:B0-----:R-:W-:Y:S08]  /*1120*/  HMMA.16816.F32.BF16 R16, R12.reuse, R6, RZ ;  /* 0x000000060c10723c */ /* 0x041ff000000418ff */
[----:B------:R-:W-:Y:S11]  /*1130*/  HMMA.16816.F32.BF16 R12, R12, R4, RZ ;  /* 0x000000040c0c723c */ /* 0x000ff600000418ff */
[----:B------:R-:W-:-:S02]  /*1140*/  F2FP.BF16.F32.PACK_AB R16, R17, R16 ;  /* 0x000000101110723e */ /* 0x000fc400000010ff */
[----:B------:R-:W-:-:S06]  /*1150*/  F2FP.BF16.F32.PACK_AB R18, R19, R18 ;  /* 0x000000121312723e */ /* 0x000fcc00000010ff */
[----:B------:R-:W-:Y:S02]  /*1160*/  F2FP.BF16.F32.PACK_AB R8, R13, R12 ;  /* 0x0000000c0d08723e */ /* 0x000fe400000010ff */
[----:B------:R-:W-:Y:S02]  /*1170*/  F2FP.BF16.F32.PACK_AB R9, R15, R14 ;  /* 0x0000000e0f09723e */ /* 0x000fe400000010ff */
[----:B------:R-:W-:Y:S02]  /*1180*/  HMNMX2.BF16_V2.XORSIGN R13, |R20|, |R22|, !PT ;  /* 0x40000016140d7240 */ /* 0x000fe40007a40200 */
[----:B------:R-:W-:Y:S02]  /*1190*/  HMNMX2.BF16_V2.XORSIGN R8, |R16|, |R8|, !PT ;  /* 0x4000000810087240 */ /* 0x000fe40007a40200 */
[----:B------:R-:W-:Y:S02]  /*11a0*/  HMNMX2.BF16_V2.XORSIGN R9, |R18|, |R9|, !PT ;  /* 0x4000000912097240 */ /* 0x000fe40007a40200 */
[----:B------:R-:W-:-:S02]  /*11b0*/  HMNMX2.BF16_V2.XORSIGN R26, |R26|, |R13|, !PT ;  /* 0x4000000d1a1a7240 */ /* 0x000fc40007a40200 */
[----:B------:R-:W-:-:S04]  /*11c0*/  HMNMX2.BF16_V2.XORSIGN R8, |R8|, |R9|, !PT ;  /* 0x4000000908087240 */ /* 0x000fc80007a40200 */
[----:B------:R-:W-:Y:S01]  /*11d0*/  HMNMX2.BF16_V2.XORSIGN R0, |R0|, |R8|, !PT ;  /* 0x4000000800007240 */ /* 0x000fe20007a40200 */
[----:B-12---:R-:W-:-:S07]  /*11e0*/  @!P1 VIADD R8, R32, 0x4010 ;  /* 0x0000401020089836 */ /* 0x006fce0000000000 */
.L_x_174:
        /* <DEDUP_REMOVED lines=15> */
.L_x_192:
[----:B------:R-:W-:Y:S05]  /*12e0*/  BSYNC.RECONVERGENT B0 ;  /* 0x0000000000007941 */ /* 0x000fea0003800200 */
.L_x_175:
[----:B------:R-:W0:Y:S01]  /*12f0*/  LDSM.16.M88.4 R8, [R35+0x2000] ;  /* 0x002000002308783b */ /* 0x000e220000000200 */
[----:B------:R-:W-:Y:S01]  /*1300*/  PLOP3.LUT P2, PT, PT, PT, PT, 0x8, 0x80 ;  /* 0x000000000080781c */ /* 0x000fe20003f4e170 */
[----:B------:R-:W1:Y:S01]  /*1310*/  @!UP0 LDCU.64 UR6, c[0x0][0x348] ;  /* 0x00006900ff0687ac */ /* 0x000e620008000a00 */
[----:B------:R-:W-:Y:S01]  /*1320*/  PLOP3.LUT P3, PT, P1, PT, PT, 0x8, 0x80 ;  /* 0x000000000080781c */ /* 0x000fe20000f6e170 */
[----:B------:R-:W-:Y:S02]  /*1330*/  @!UP0 UIADD3 UR14, UPT, UPT, UR14, 0x40, URZ ;  /* 0x000000400e0e8890 */ /* 0x000fe4000fffe0ff */
[----:B------:R-:W-:Y:S01]  /*1340*/  @!UP0 UIADD3 UR15, UPT, UPT, UR15, 0x40, URZ ;  /* 0x000000400f0f8890 */ /* 0x000fe2000fffe0ff */
[----:B------:R-:W-:Y:S01]  /*1350*/  VOTEU.ALL UP0, P1 ;  /* 0x0000000000ff7886 */ /* 0x000fe20000800000 */
[C---:B0-----:R-:W-:Y:S01]  /*1360*/  HMMA.16816.F32.BF16 R12, R8.reuse, R24, RZ ;  /* 0x00000018080c723c */ /* 0x041fe200000418ff */
[----:B------:R-:W-:Y:S04]  /*1370*/  MOVM.16.MT88 R16, R8 ;  /* 0x000000000810723a */ /* 0x000fe80000000000 */
[----:B------:R-:W-:Y:S03]  /*1380*/  MOVM.16.MT88 R18, R9 ;  /* 0x000000000912723a */ /* 0x000fe60000000000 */
[----:B------:R-:W-:Y:S01]  /*1390*/  HMMA.16816.F32.BF16 R20, R8, R2, RZ ;  /* 0x000000020814723c */ /* 0x000fe200000418ff */
[----:B------:R-:W-:Y:S04]  /*13a0*/  MOVM.16.MT88 R17, R10 ;  /* 0x000000000a11723a */ /* 0x000fe80000000000 */
[----:B------:R-:W0:Y:S01]  /*13b0*/  MOVM.16.MT88 R19, R11 ;  /* 0x000000000b13723a */ /* 0x000e220000000000 */
[----:B------:R-:W-:Y:S05]  /*13c0*/  BAR.SYNC.DEFER_BLOCKING 0x0 ;  /* 0x0000000000007b1d */ /* 0x000fea0000010000 */
[----:B------:R-:W-:-:S08]  /*13d0*/  F2FP.BF16.F32.PACK_AB R12, R13, R12 ;  /* 0x0000000c0d0c723e */ /* 0x000fd000000010ff */
[----:B------:R-:W-:Y:S02]  /*13e0*/  F2FP.BF16.F32.PACK_AB R20, R21, R20 ;  /* 0x000000141514723e */ /* 0x000fe400000010ff */
[----:B------:R-:W-:Y:S02]  /*13f0*/  F2FP.BF16.F32.PACK_AB R21, R15, R14 ;  /* 0x0000000e0f15723e */ /* 0x000fe400000010ff */
[----:B------:R-:W-:Y:S02]  /*1400*/  F2FP.BF16.F32.PACK_AB R22, R23, R22 ;  /* 0x000000161716723e */ /* 0x000fe400000010ff */
[----:B------:R-:W-:-:S03]  /*1410*/  HMNMX2.BF16_V2.XORSIGN R20, |R12|, |R20|, !PT ;  /* 0x400000140c147240 */ /* 0x000fc60007a40200 */
[----:B------:R-:W-:Y:S01]  /*1420*/  HMNMX2.BF16_V2.XORSIGN R21, |R21|, |R22|, !PT ;  /* 0x4000001615157240 */ /* 0x000fe20007a40200 */
[C---:B0-----:R-:W-:Y:S03]  /*1430*/  HMMA.16816.F32.BF16 R12, R16.reuse, R6, RZ ;  /* 0x00000006100c723c */ /* 0x041fe600000418ff */
[----:B------:R-:W-:Y:S01]  /*1440*/  HMNMX2.BF16_V2.XORSIGN R20, |R20|, |R21|, !PT ;  /* 0x4000001514147240 */ /* 0x000fe20007a40200 */
[----:B------:R-:W0:Y:S03]  /*1450*/  LDSM.16.M88.4 R8, [R35+0x2800] ;  /* 0x002800002308783b */ /* 0x000e260000000200 */
[----:B------:R-:W-:Y:S01]  /*1460*/  HMNMX2.BF16_V2.XORSIGN R26, |R26|, |R20|, !PT ;  /* 0x400000141a1a7240 */ /* 0x000fe20007a40200 */
[----:B------:R-:W-:Y:S11]  /*1470*/  HMMA.16816.F32.BF16 R16, R16, R4, RZ ;  /* 0x000000041010723c */ /* 0x000ff600000418ff */
[----:B------:R-:W-:-:S02]  /*1480*/  F2FP.BF16.F32.PACK_AB R12, R13, R12 ;  /* 0x0000000c0d0c723e */ /* 0x000fc400000010ff */
[----:B------:R-:W-:-:S06]  /*1490*/  F2FP.BF16.F32.PACK_AB R14, R15, R14 ;  /* 0x0000000e0f0e723e */ /* 0x000fcc00000010ff */
[----:B------:R-:W-:Y:S02]  /*14a0*/  F2FP.BF16.F32.PACK_AB R16, R17, R16 ;  /* 0x000000101110723e */ /* 0x000fe400000010ff */
[----:B------:R-:W-:-:S03]  /*14b0*/  F2FP.BF16.F32.PACK_AB R18, R19, R18 ;  /* 0x000000121312723e */ /* 0x000fc600000010ff */
[----:B------:R-:W-:Y:S02]  /*14c0*/  HMNMX2.BF16_V2.XORSIGN R16, |R12|, |R16|, !PT ;  /* 0x400000100c107240 */ /* 0x000fe40007a40200 */
        /* <DEDUP_REMOVED lines=15> */
[----:B------:R-:W-:Y:S01]  /*15c0*/  BAR.SYNC.DEFER_BLOCKING 0x0 ;  /* 0x0000000000007b1d */ /* 0x000fe20000010000 */
[C---:B0-----:R-:W-:Y:S05]  /*15d0*/  HMMA.16816.F32.BF16 R16, R12.reuse, R6, RZ ;  /* 0x000000060c10723c */ /* 0x041fea00000418ff */
[----:B------:R-:W0:Y:S03]  /*15e0*/  LDSM.16.M88.4 R8, [R35+0x3000] ;  /* 0x003000002308783b */ /* 0x000e260000000200 */
[----:B------:R-:W-:Y:S11]  /*15f0*/  HMMA.16816.F32.BF16 R12, R12, R4, RZ ;  /* 0x000000040c0c723c */ /* 0x000ff600000418ff */
[----:B------:R-:W-:-:S02]  /*1600*/  F2FP.BF16.F32.PACK_AB R16, R17, R16 ;  /* 0x000000101110723e */ /* 0x000fc400000010ff */
[----:B------:R-:W-:Y:S02]  /*1610*/  F2FP.BF16.F32.PACK_AB R18, R19, R18 ;  /* 0x000000121312723e */ /* 0x000fe400000010ff */
[----:B------:R-:W-:-:S04]  /*1620*/  HMNMX2.BF16_V2.XORSIGN R17, |R22|, |R21|, !PT ;  /* 0x4000001516117240 */ /* 0x000fc80007a40200 */
[----:B------:R-:W-:Y:S02]  /*1630*/  F2FP.BF16.F32.PACK_AB R12, R13, R12 ;  /* 0x0000000c0d0c723e */ /* 0x000fe400000010ff */
[----:B------:R-:W-:Y:S02]  /*1640*/  F2FP.BF16.F32.PACK_AB R14, R15, R14 ;  /* 0x0000000e0f0e723e */ /* 0x000fe400000010ff */
[----:B------:R-:W-:Y:S02]  /*1650*/  HMNMX2.BF16_V2.XORSIGN R26, |R26|, |R17|, !PT ;  /* 0x400000111a1a7240 */ /* 0x000fe40007a40200 */
        /* <DEDUP_REMOVED lines=19> */
[----:B------:R-:W-:Y:S01]  /*1790*/  HMMA.16816.F32.BF16 R12, R12, R4, RZ ;  /* 0x000000040c0c723c */ /* 0x000fe200000418ff */
[----:B------:R-:W-:Y:S10]  /*17a0*/  BAR.SYNC.DEFER_BLOCKING 0x0 ;  /* 0x0000000000007b1d */ /* 0x000ff40000010000 */
[----:B------:R-:W-:-:S02]  /*17b0*/  F2FP.BF16.F32.PACK_AB R16, R17, R16 ;  /* 0x000000101110723e */ /* 0x000fc400000010ff */
[----:B------:R-:W-:Y:S02]  /*17c0*/  F2FP.BF16.F32.PACK_AB R18, R19, R18 ;  /* 0x000000121312723e */ /* 0x000fe400000010ff */
[----:B------:R-:W-:-:S04]  /*17d0*/  HMNMX2.BF16_V2.XORSIGN R17, |R22|, |R21|, !PT ;  /* 0x4000001516117240 */ /* 0x000fc80007a40200 */
[----:B------:R-:W-:Y:S02]  /*17e0*/  F2FP.BF16.F32.PACK_AB R12, R13, R12 ;  /* 0x0000000c0d0c723e */ /* 0x000fe400000010ff */
[----:B------:R-:W-:Y:S02]  /*17f0*/  F2FP.BF16.F32.PACK_AB R14, R15, R14 ;  /* 0x0000000e0f0e723e */ /* 0x000fe400000010ff */
[----:B------:R-:W-:Y:S02]  /*1800*/  HMNMX2.BF16_V2.XORSIGN R26, |R26|, |R17|, !PT ;  /* 0x400000111a1a7240 */ /* 0x000fe40007a40200 */
        /* <DEDUP_REMOVED lines=27> */
[----:B------:R-:W-:Y:S01]  /*19c0*/  HMNMX2.BF16_V2.XORSIGN R8, |R8|, |R9|, !PT ;  /* 0x4000000908087240 */ /* 0x000fe20007a40200 */
[----:B------:R-:W-:-:S03]  /*19d0*/  @!P1 VIADD R9, R32, 0x2000 ;  /* 0x0000200020099836 */ /* 0x000fc60000000000 */
[----:B------:R-:W-:Y:S01]  /*19e0*/  HMNMX2.BF16_V2.XORSIGN R0, |R0|, |R8|, !PT ;  /* 0x4000000800007240 */ /* 0x000fe20007a40200 */
[----:B-12---:R-:W-:-:S07]  /*19f0*/  @!P1 VIADD R8, R32, 0x4018 ;  /* 0x0000401820089836 */ /* 0x006fce0000000000 */
.L_x_177:
        /* <DEDUP_REMOVED lines=14> */
.L_x_193:
[----:B------:R-:W-:Y:S05]  /*1ae0*/  BSYNC.RECONVERGENT B0 ;  /* 0x0000000000007941 */ /* 0x000fea0003800200 */
.L_x_178:
[----:B------:R-:W0:Y:S01]  /*1af0*/  LDSM.16.M88.4 R8, [R35] ;  /* 0x000000002308783b */ /* 0x000e220000000200 */
[----:B------:R-:W-:Y:S01]  /*1b00*/  BSSY.RECONVERGENT B0, `(.L_x_180) ;  /* 0x0000063000007945 */ /* 0x000fe20003800200 */
[C---:B0-----:R-:W-:Y:S02]  /*1b10*/  HMMA.16816.F32.BF16 R12, R8.reuse, R24, RZ ;  /* 0x00000018080c723c */ /* 0x041fe400000418ff */
[----:B------:R-:W-:Y:S04]  /*1b20*/  MOVM.16.MT88 R16, R8 ;  /* 0x000000000810723a */ /* 0x000fe80000000000 */
[----:B------:R-:W-:Y:S02]  /*1b30*/  MOVM.16.MT88 R18, R9 ;  /* 0x000000000912723a */ /* 0x000fe40000000000 */
[----:B------:R-:W-:Y:S02]  /*1b40*/  HMMA.16816.F32.BF16 R20, R8, R2, RZ ;  /* 0x000000020814723c */ /* 0x000fe400000418ff */
[----:B------:R-:W-:Y:S04]  /*1b50*/  MOVM.16.MT88 R17, R10 ;  /* 0x000000000a11723a */ /* 0x000fe80000000000 */
[----:B------:R-:W0:Y:S01]  /*1b60*/  MOVM.16.MT88 R19, R11 ;  /* 0x000000000b13723a */ /* 0x000e220000000000 */
[----:B------:R-:W-:Y:S04]  /*1b70*/  BAR.SYNC.DEFER_BLOCKING 0x0 ;  /* 0x0000000000007b1d */ /* 0x000fe80000010000 */
        /* <DEDUP_REMOVED lines=56> */
[----:B------:R-:W-:-:S04]  /*1f00*/  HMNMX2.BF16_V2.XORSIGN R21, |R21|, |R18|, !PT ;  /* 0x4000001215157240 */ /* 0x000fc80007a40200 */
[----:B------:R-:W-:-:S04]  /*1f10*/  HMNMX2.BF16_V2.XORSIGN R21, |R22|, |R21|, !PT ;  /* 0x4000001516157240 */ /* 0x000fc80007a40200 */
[----:B------:R-:W-:Y:S01]  /*1f20*/  HMNMX2.BF16_V2.XORSIGN R27, |R26|, |R21|, !PT ;  /* 0x400000151a1b7240 */ /* 0x000fe20007a40200 */
[C---:B0-----:R-:W-:Y:S08]  /*1f30*/  HMMA.16816.F32.BF16 R16, R12.reuse, R6, RZ ;  /* 0x000000060c10723c */ /* 0x041ff000000418ff */
        /* <DEDUP_REMOVED lines=8> */
[----:B------:R-:W-:Y:S01]  /*1fc0*/  HMNMX2.BF16_V2.XORSIGN R26, |R16|, |R18|, !PT ;  /* 0x40000012101a7240 */ /* 0x000fe20007a40200 */
[----:B------:R-:W0:Y:S01]  /*1fd0*/  LDSM.16.M88.4 R12, [R35+0x1800] ;  /* 0x00180000230c783b */ /* 0x000e220000000200 */
[----:B------:R-:W-:Y:S06]  /*1fe0*/  BAR.SYNC.DEFER_BLOCKING 0x0 ;  /* 0x0000000000007b1d */ /* 0x000fec0000010000 */
[----:B------:R1:W-:Y:S06]  /*1ff0*/  MEMBAR.ALL.CTA ;  /* 0x0000000000007992 */ /* 0x0003ec0000008000 */
[----:B-1----:R-:W0:Y:S02]  /*2000*/  FENCE.VIEW.ASYNC.S ;  /* 0x00000000000073c6 */ /* 0x002e240000000000 */
[C---:B0-----:R-:W-:Y:S08]  /*2010*/  HMMA.16816.F32.BF16 R8, R12.reuse, R24, RZ ;  /* 0x000000180c08723c */ /* 0x041ff000000418ff */
[----:B------:R-:W-:Y:S01]  /*2020*/  HMMA.16816.F32.BF16 R16, R12, R2, RZ ;  /* 0x000000020c10723c */ /* 0x000fe200000418ff */
[----:B------:R-:W0:Y:S10]  /*2030*/  SYNCS.PHASECHK.TRANS64.TRYWAIT P1, [R32+URZ+0x4018], R29 ;  /* 0x0040181d200075a7 */ /* 0x000e3400080211ff */
[----:B------:R-:W-:-:S02]  /*2040*/  F2FP.BF16.F32.PACK_AB R28, R9, R8 ;  /* 0x00000008091c723e */ /* 0x000fc400000010ff */
[----:B------:R-:W-:Y:S01]  /*2050*/  F2FP.BF16.F32.PACK_AB R20, R11, R10 ;  /* 0x0000000a0b14723e */ /* 0x000fe200000010ff */
[----:B------:R1:W-:Y:S04]  /*2060*/  MOVM.16.MT88 R8, R12 ;  /* 0x000000000c08723a */ /* 0x0003e80000000000 */
[----:B------:R-:W-:Y:S01]  /*2070*/  MOVM.16.MT88 R10, R13 ;  /* 0x000000000d0a723a */ /* 0x000fe20000000000 */
[----:B------:R-:W-:Y:S02]  /*2080*/  F2FP.BF16.F32.PACK_AB R18, R19, R18 ;  /* 0x000000121312723e */ /* 0x000fe400000010ff */
[----:B------:R-:W-:Y:S01]  /*2090*/  F2FP.BF16.F32.PACK_AB R16, R17, R16 ;  /* 0x000000101110723e */ /* 0x000fe200000010ff */
[----:B------:R-:W-:Y:S02]  /*20a0*/  MOVM.16.MT88 R9, R14 ;  /* 0x000000000e09723a */ /* 0x000fe40000000000 */
[----:B-1----:R-:W-:-:S02]  /*20b0*/  HMNMX2.BF16_V2.XORSIGN R12, |R20|, |R18|, !PT ;  /* 0x40000012140c7240 */ /* 0x002fc40007a40200 */
[----:B------:R-:W1:Y:S01]  /*20c0*/  MOVM.16.MT88 R11, R15 ;  /* 0x000000000f0b723a */ /* 0x000e620000000000 */
[----:B------:R-:W-:Y:S01]  /*20d0*/  HMNMX2.BF16_V2.XORSIGN R28, |R28|, |R16|, !PT ;  /* 0x400000101c1c7240 */ /* 0x000fe20007a40200 */
[C---:B-1----:R-:W-:Y:S08]  /*20e0*/  HMMA.16816.F32.BF16 R20, R8.reuse, R6, RZ ;  /* 0x000000060814723c */ /* 0x042ff000000418ff */
[----:B------:R-:W-:Y:S11]  /*20f0*/  HMMA.16816.F32.BF16 R16, R8, R4, RZ ;  /* 0x000000040810723c */ /* 0x000ff600000418ff */
[----:B------:R-:W-:-:S02]  /*2100*/  F2FP.BF16.F32.PACK_AB R20, R21, R20 ;  /* 0x000000141514723e */ /* 0x000fc400000010ff */
[----:B------:R-:W-:Y:S01]  /*2110*/  F2FP.BF16.F32.PACK_AB R22, R23, R22 ;  /* 0x000000161716723e */ /* 0x000fe200000010ff */
[----:B0-----:R-:W-:Y:S06]  /*2120*/  @!P1 BRA `(.L_x_181) ;  /* 0x0000000c007c9947 */ /* 0x001fec0003800000 */
.L_x_194:
[----:B------:R-:W-:Y:S05]  /*2130*/  BSYNC.RECONVERGENT B0 ;  /* 0x0000000000007941 */ /* 0x000fea0003800200 */
.L_x_180:
[----:B------:R-:W0:Y:S01]  /*2140*/  LDSM.16.M88.4 R8, [R35+0x2000] ;  /* 0x002000002308783b */ /* 0x000e220000000200 */
[----:B------:R-:W-:Y:S01]  /*2150*/  F2FP.BF16.F32.PACK_AB R16, R17, R16 ;  /* 0x000000101110723e */ /* 0x000fe200000010ff */
[----:B------:R-:W1:Y:S01]  /*2160*/  LDCU UR6, c[0x0][0x360] ;  /* 0x00006c00ff0677ac */ /* 0x000e620008000800 */
[----:B------:R-:W-:Y:S01]  /*2170*/  F2FP.BF16.F32.PACK_AB R18, R19, R18 ;  /* 0x000000121312723e */ /* 0x000fe200000010ff */
[----:B------:R-:W-:Y:S01]  /*2180*/  BSSY B0, `(.L_x_182) ;  /* 0x00000ca000007945 */ /* 0x000fe20003800000 */
[----:B------:R-:W-:Y:S01]  /*2190*/  HMNMX2.BF16_V2.XORSIGN R12, |R28|, |R12|, !PT ;  /* 0x4000000c1c0c7240 */ /* 0x000fe20007a40200 */
[----:B------:R-:W2:Y:S01]  /*21a0*/  LDCU.64 UR8, c[0x0][0x358] ;  /* 0x00006b00ff0877ac */ /* 0x000ea20008000a00 */
[----:B------:R-:W-:Y:S02]  /*21b0*/  HMNMX2.BF16_V2.XORSIGN R16, |R20|, |R16|, !PT ;  /* 0x4000001014107240 */ /* 0x000fe40007a40200 */
[----:B------:R-:W-:Y:S02]  /*21c0*/  HMNMX2.BF16_V2.XORSIGN R18, |R22|, |R18|, !PT ;  /* 0x4000001216127240 */ /* 0x000fe40007a40200 */
[----:B------:R-:W-:-:S02]  /*21d0*/  HMNMX2.BF16_V2.XORSIGN R0, |R0|, |R26|, !PT ;  /* 0x4000001a00007240 */ /* 0x000fc40007a40200 */
[----:B------:R-:W-:Y:S02]  /*21e0*/  HMNMX2.BF16_V2.XORSIGN R13, |R16|, |R18|, !PT ;  /* 0x40000012100d7240 */ /* 0x000fe40007a40200 */
[----:B------:R-:W-:Y:S02]  /*21f0*/  HMNMX2.BF16_V2.XORSIGN R26, |R27|, |R12|, !PT ;  /* 0x4000000c1b1a7240 */ /* 0x000fe40007a40200 */
[----:B------:R-:W-:Y:S01]  /*2200*/  HMNMX2.BF16_V2.XORSIGN R0, |R0|, |R13|, !PT ;  /* 0x4000000d00007240 */ /* 0x000fe20007a40200 */
[----:B-1----:R-:W-:-:S05]  /*2210*/  IMAD R33, R33, UR6, R34 ;  /* 0x0000000621217c24 */ /* 0x002fca000f8e0222 */
[----:B------:R-:W-:Y:S01]  /*2220*/  SHF.R.U32.HI R33, RZ, 0x5, R33 ;  /* 0x00000005ff217819 */ /* 0x000fe20000011621 */
[----:B0-----:R-:W-:Y:S01]  /*2230*/  MOVM.16.MT88 R12, R8 ;  /* 0x00000000080c723a */ /* 0x001fe20000000000 */
[C---:B------:R-:W-:Y:S03]  /*2240*/  HMMA.16816.F32.BF16 R16, R8.reuse, R24, RZ ;  /* 0x000000180810723c */ /* 0x040fe600000418ff */
[----:B------:R-:W-:Y:S04]  /*2250*/  MOVM.16.MT88 R14, R9 ;  /* 0x00000000090e723a */ /* 0x000fe80000000000 */
[----:B------:R-:W-:Y:S01]  /*2260*/  MOVM.16.MT88 R13, R10 ;  /* 0x000000000a0d723a */ /* 0x000fe20000000000 */
[----:B------:R-:W-:Y:S03]  /*2270*/  HMMA.16816.F32.BF16 R20, R8, R2, RZ ;  /* 0x000000020814723c */ /* 0x000fe600000418ff */
[----:B------:R-:W0:Y:S01]  /*2280*/  MOVM.16.MT88 R15, R11 ;  /* 0x000000000b0f723a */ /* 0x000e220000000000 */
[----:B------:R-:W-:Y:S07]  /*2290*/  BAR.SYNC.DEFER_BLOCKING 0x0 ;  /* 0x0000000000007b1d */ /* 0x000fee0000010000 */
[----:B------:R-:W-:-:S02]  /*22a0*/  F2FP.BF16.F32.PACK_AB R27, R17, R16 ;  /* 0x00000010111b723e */ /* 0x000fc400000010ff */
[----:B------:R-:W-:-:S06]  /*22b0*/  F2FP.BF16.F32.PACK_AB R28, R19, R18 ;  /* 0x00000012131c723e */ /* 0x000fcc00000010ff */
[----:B------:R-:W-:Y:S02]  /*22c0*/  F2FP.BF16.F32.PACK_AB R20, R21, R20 ;  /* 0x000000141514723e */ /* 0x000fe400000010ff */
[----:B------:R-:W-:-:S03]  /*22d0*/  F2FP.BF16.F32.PACK_AB R22, R23, R22 ;  /* 0x000000161716723e */ /* 0x000fc600000010ff */
[----:B------:R-:W-:Y:S02]  /*22e0*/  HMNMX2.BF16_V2.XORSIGN R20, |R27|, |R20|, !PT ;  /* 0x400000141b147240 */ /* 0x000fe40007a40200 */
[----:B------:R-:W-:Y:S01]  /*22f0*/  HMNMX2.BF16_V2.XORSIGN R22, |R28|, |R22|, !PT ;  /* 0x400000161c167240 */ /* 0x000fe20007a40200 */
[C---:B0-----:R-:W-:Y:S01]  /*2300*/  HMMA.16816.F32.BF16 R16, R12.reuse, R6, RZ ;  /* 0x000000060c10723c */ /* 0x041fe200000418ff */
[----:B------:R-:W0:Y:S07]  /*2310*/  LDSM.16.M88.4 R8, [R35+0x2800] ;  /* 0x002800002308783b */ /* 0x000e2e0000000200 */
[----:B------:R-:W-:Y:S11]  /*2320*/  HMMA.16816.F32.BF16 R12, R12, R4, RZ ;  /* 0x000000040c0c723c */ /* 0x000ff600000418ff */
[----:B------:R-:W-:-:S02]  /*2330*/  F2FP.BF16.F32.PACK_AB R16, R17, R16 ;  /* 0x000000101110723e */ /* 0x000fc400000010ff */
[----:B------:R-:W-:Y:S02]  /*2340*/  HMNMX2.BF16_V2.XORSIGN R17, |R20|, |R22|, !PT ;  /* 0x4000001614117240 */ /* 0x000fe40007a40200 */
[----:B------:R-:W-:Y:S02]  /*2350*/  F2FP.BF16.F32.PACK_AB R18, R19, R18 ;  /* 0x000000121312723e */ /* 0x000fe400000010ff */
[----:B------:R-:W-:Y:S02]  /*2360*/  HMNMX2.BF16_V2.XORSIGN R26, |R26|, |R17|, !PT ;  /* 0x400000111a1a7240 */ /* 0x000fe40007a40200 */
[----:B------:R-:W-:Y:S02]  /*2370*/  F2FP.BF16.F32.PACK_AB R12, R13, R12 ;  /* 0x0000000c0d0c723e */ /* 0x000fe400000010ff */
[----:B------:R-:W-:-:S03]  /*2380*/  F2FP.BF16.F32.PACK_AB R21, R15, R14 ;  /* 0x0000000e0f15723e */ /* 0x000fc600000010ff */
[----:B------:R-:W-:Y:S02]  /*2390*/  HMNMX2.BF16_V2.XORSIGN R22, |R16|, |R12|, !PT ;  /* 0x4000000c10167240 */ /* 0x000fe40007a40200 */
        /* <DEDUP_REMOVED lines=14> */
[----:B------:R-:W-:Y:S01]  /*2480*/  HMNMX2.BF16_V2.XORSIGN R20, |R0|, |R21|, !PT ;  /* 0x4000001500147240 */ /* 0x000fe20007a40200 */
[----:B------:R-:W-:Y:S01]  /*2490*/  BAR.SYNC.DEFER_BLOCKING 0x0 ;  /* 0x0000000000007b1d */ /* 0x000fe20000010000 */
[----:B------:R-:W-:-:S04]  /*24a0*/  HMNMX2.BF16_V2.XORSIGN R0, |R23|, |R27|, !PT ;  /* 0x4000001b17007240 */ /* 0x000fc80007a40200 */
[----:B------:R-:W-:Y:S01]  /*24b0*/  HMNMX2.BF16_V2.XORSIGN R0, |R26|, |R0|, !PT ;  /* 0x400000001a007240 */ /* 0x000fe20007a40200 */
[C---:B0-----:R-:W-:Y:S01]  /*24c0*/  HMMA.16816.F32.BF16 R16, R12.reuse, R6, RZ ;  /* 0x000000060c10723c */ /* 0x041fe200000418ff */
[----:B------:R-:W0:Y:S07]  /*24d0*/  LDSM.16.M88.4 R8, [R35+0x3000] ;  /* 0x003000002308783b */ /* 0x000e2e0000000200 */
        /* <DEDUP_REMOVED lines=26> */
[----:B------:R-:W-:Y:S01]  /*2680*/  F2FP.BF16.F32.PACK_AB R22, R19, R18 ;  /* 0x000000121316723e */ /* 0x000fe200000010ff */
[----:B------:R-:W-:Y:S05]  /*2690*/  BAR.SYNC.DEFER_BLOCKING 0x0 ;  /* 0x0000000000007b1d */ /* 0x000fea0000010000 */
[----:B------:R-:W-:Y:S02]  /*26a0*/  F2FP.BF16.F32.PACK_AB R30, R13, R12 ;  /* 0x0000000c0d1e723e */ /* 0x000fe400000010ff */
[----:B------:R-:W-:-:S03]  /*26b0*/  F2FP.BF16.F32.PACK_AB R31, R15, R14 ;  /* 0x0000000e0f1f723e */ /* 0x000fc600000010ff */
[----:B------:R-:W-:Y:S02]  /*26c0*/  HMNMX2.BF16_V2.XORSIGN R30, |R21|, |R30|, !PT ;  /* 0x4000001e151e7240 */ /* 0x000fe40007a40200 */
[----:B------:R-:W-:-:S04]  /*26d0*/  HMNMX2.BF16_V2.XORSIGN R31, |R22|, |R31|, !PT ;  /* 0x4000001f161f7240 */ /* 0x000fc80007a40200 */
[----:B------:R-:W-:-:S04]  /*26e0*/  HMNMX2.BF16_V2.XORSIGN R30, |R30|, |R31|, !PT ;  /* 0x4000001f1e1e7240 */ /* 0x000fc80007a40200 */
[----:B------:R-:W-:Y:S01]  /*26f0*/  HMNMX2.BF16_V2.XORSIGN R29, |R29|, |R30|, !PT ;  /* 0x4000001e1d1d7240 */ /* 0x000fe20007a40200 */
[----:B------:R-:W0:Y:S04]  /*2700*/  LDSM.16.M88.4 R16, [R35+0x3800] ;  /* 0x003800002310783b */ /* 0x000e280000000200 */
[----:B0-----:R-:W-:Y:S01]  /*2710*/  MOVM.16.MT88 R8, R16 ;  /* 0x000000001008723a */ /* 0x001fe20000000000 */
[C---:B------:R-:W-:Y:S03]  /*2720*/  HMMA.16816.F32.BF16 R12, R16.reuse, R2, RZ ;  /* 0x00000002100c723c */ /* 0x040fe600000418ff */
[----:B------:R-:W-:Y:S04]  /*2730*/  MOVM.16.MT88 R10, R17 ;  /* 0x00000000110a723a */ /* 0x000fe80000000000 */
[----:B------:R-:W-:Y:S01]  /*2740*/  MOVM.16.MT88 R9, R18 ;  /* 0x000000001209723a */ /* 0x000fe20000000000 */
[----:B------:R-:W-:Y:S03]  /*2750*/  HMMA.16816.F32.BF16 R24, R16, R24, RZ ;  /* 0x000000181018723c */ /* 0x000fe600000418ff */
[----:B------:R-:W0:Y:S08]  /*2760*/  MOVM.16.MT88 R11, R19 ;  /* 0x00000000130b723a */ /* 0x000e300000000000 */
[----:B------:R-:W-:-:S02]  /*2770*/  F2FP.BF16.F32.PACK_AB R12, R13, R12 ;  /* 0x0000000c0d0c723e */ /* 0x000fc400000010ff */
[----:B------:R-:W-:-:S06]  /*2780*/  F2FP.BF16.F32.PACK_AB R13, R15, R14 ;  /* 0x0000000e0f0d723e */ /* 0x000fcc00000010ff */
[----:B------:R-:W-:Y:S02]  /*2790*/  F2FP.BF16.F32.PACK_AB R24, R25, R24 ;  /* 0x000000181918723e */ /* 0x000fe400000010ff */
[----:B------:R-:W-:-:S03]  /*27a0*/  F2FP.BF16.F32.PACK_AB R26, R27, R26 ;  /* 0x0000001a1b1a723e */ /* 0x000fc600000010ff */
[----:B------:R-:W-:Y:S01]  /*27b0*/  HMNMX2.BF16_V2.XORSIGN R12, |R24|, |R12|, !PT ;  /* 0x4000000c180c7240 */ /* 0x000fe20007a40200 */
[----:B0-----:R-:W-:Y:S01]  /*27c0*/  HMMA.16816.F32.BF16 R20, R8, R6, RZ ;  /* 0x000000060814723c */ /* 0x001fe200000418ff */
[----:B------:R-:W-:-:S04]  /*27d0*/  HMNMX2.BF16_V2.XORSIGN R6, |R26|, |R13|, !PT ;  /* 0x4000000d1a067240 */ /* 0x000fc80007a40200 */
[----:B------:R-:W-:-:S03]  /*27e0*/  HMNMX2.BF16_V2.XORSIGN R6, |R12|, |R6|, !PT ;  /* 0x400000060c067240 */ /* 0x000fc60007a40200 */
[----:B------:R-:W-:Y:S01]  /*27f0*/  HMMA.16816.F32.BF16 R8, R8, R4, RZ ;  /* 0x000000040808723c */ /* 0x000fe200000418ff */
[----:B------:R-:W-:-:S05]  /*2800*/  HMNMX2.BF16_V2.XORSIGN R0, |R0|, |R6|, !PT ;  /* 0x4000000600007240 */ /* 0x000fca0007a40200 */
[C---:B------:R-:W-:Y:S01]  /*2810*/  PRMT R2, R0.reuse, 0x7632, R2 ;  /* 0x0000763200027816 */ /* 0x040fe20000000002 */
[----:B------:R-:W-:-:S04]  /*2820*/  IMAD.U32 R0, R0, 0x10000, RZ ;  /* 0x0001000000007824 */ /* 0x000fc800078e00ff */
[----:B------:R-:W-:Y:S01]  /*2830*/  F2FP.BF16.F32.PACK_AB R20, R21, R20 ;  /* 0x000000141514723e */ /* 0x000fe200000010ff */
[----:B------:R-:W-:Y:S01]  /*2840*/  IMAD.U32 R5, R2, 0x10000, RZ ;  /* 0x0001000002057824 */ /* 0x000fe200078e00ff */
[----:B------:R-:W-:-:S04]  /*2850*/  F2FP.BF16.F32.PACK_AB R22, R23, R22 ;  /* 0x000000161716723e */ /* 0x000fc800000010ff */
[----:B------:R-:W-:Y:S02]  /*2860*/  FMNMX.XORSIGN R0, |R0|, |R5|, !PT ;  /* 0x4000000500007209 */ /* 0x000fe40007840200 */
[----:B------:R-:W-:Y:S02]  /*2870*/  F2FP.BF16.F32.PACK_AB R8, R9, R8 ;  /* 0x000000080908723e */ /* 0x000fe400000010ff */
[----:B------:R-:W-:Y:S01]  /*2880*/  F2FP.BF16.F32.PACK_AB R11, R11, R10 ;  /* 0x0000000a0b0b723e */ /* 0x000fe200000010ff */
[----:B------:R-:W-:Y:S02]  /*2890*/  FADD R6, |R0|, -RZ ;  /* 0x800000ff00067221 */ /* 0x000fe40000000200 */
[----:B------:R-:W-:Y:S02]  /*28a0*/  HMNMX2.BF16_V2.XORSIGN R8, |R20|, |R8|, !PT ;  /* 0x4000000814087240 */ /* 0x000fe40007a40200 */
[----:B------:R-:W-:Y:S01]  /*28b0*/  HMNMX2.BF16_V2.XORSIGN R4, |R22|, |R11|, !PT ;  /* 0x4000000b16047240 */ /* 0x000fe20007a40200 */
[----:B------:R-:W0:Y:S03]  /*28c0*/  SHFL.DOWN PT, R5, R6, 0x10, 0x1f ;  /* 0x0a001f0006057f89 */ /* 0x000e2600000e0000 */
[----:B------:R-:W-:-:S04]  /*28d0*/  HMNMX2.BF16_V2.XORSIGN R4, |R8|, |R4|, !PT ;  /* 0x4000000408047240 */ /* 0x000fc80007a40200 */
[----:B------:R-:W-:-:S05]  /*28e0*/  HMNMX2.BF16_V2.XORSIGN R3, |R29|, |R4|, !PT ;  /* 0x400000041d037240 */ /* 0x000fca0007a40200 */
[C---:B------:R-:W-:Y:S01]  /*28f0*/  PRMT R4, R3.reuse, 0x7632, R4 ;  /* 0x0000763203047816 */ /* 0x040fe20000000004 */
[----:B------:R-:W-:-:S04]  /*2900*/  IMAD.U32 R3, R3, 0x10000, RZ ;  /* 0x0001000003037824 */ /* 0x000fc800078e00ff */
[----:B------:R-:W-:-:S05]  /*2910*/  IMAD.U32 R4, R4, 0x10000, RZ ;  /* 0x0001000004047824 */ /* 0x000fca00078e00ff */
[----:B------:R-:W-:Y:S02]  /*2920*/  FMNMX.XORSIGN R3, |R3|, |R4|, !PT ;  /* 0x4000000403037209 */ /* 0x000fe40007840200 */
[----:B0-----:R-:W-:-:S03]  /*2930*/  FMNMX R5, |R0|, R5, !PT ;  /* 0x0000000500057209 */ /* 0x001fc60007800200 */
[----:B------:R-:W-:Y:S02]  /*2940*/  FADD R9, |R3|, -RZ ;  /* 0x800000ff03097221 */ /* 0x000fe40000000200 */
[----:B------:R-:W0:Y:S04]  /*2950*/  SHFL.DOWN PT, R0, R5, 0x8, 0x1f ;  /* 0x09001f0005007f89 */ /* 0x000e2800000e0000 */
[----:B------:R-:W1:Y:S01]  /*2960*/  SHFL.DOWN PT, R2, R9, 0x10, 0x1f ;  /* 0x0a001f0009027f89 */ /* 0x000e6200000e0000 */
[----:B0-----:R-:W-:Y:S01]  /*2970*/  FMNMX R0, R5, R0, !PT ;  /* 0x0000000005007209 */ /* 0x001fe20007800000 */
[----:B------:R-:W-:Y:S01]  /*2980*/  IMAD.U32 R5, RZ, RZ, UR5 ;  /* 0x00000005ff057e24 */ /* 0x000fe2000f8e00ff */
[----:B-1----:R-:W-:-:S05]  /*2990*/  FMNMX R4, |R3|, R2, !PT ;  /* 0x0000000203047209 */ /* 0x002fca0007800200 */
[----:B------:R-:W0:Y:S02]  /*29a0*/  SHFL.DOWN PT, R3, R4, 0x8, 0x1f ;  /* 0x09001f0004037f89 */ /* 0x000e2400000e0000 */
[----:B0-----:R-:W-:Y:S01]  /*29b0*/  FMNMX R7, R4, R3, !PT ;  /* 0x0000000304077209 */ /* 0x001fe20007800000 */
[----:B------:R-:W-:Y:S01]  /*29c0*/  IMAD.U32 R4, RZ, RZ, UR4 ;  /* 0x00000004ff047e24 */ /* 0x000fe2000f8e00ff */
[----:B------:R-:W0:Y:S04]  /*29d0*/  SHFL.DOWN PT, R3, R0, 0x4, 0x1f ;  /* 0x08801f0000037f89 */ /* 0x000e2800000e0000 */
[----:B------:R-:W1:Y:S01]  /*29e0*/  SHFL.DOWN PT, R2, R7, 0x4, 0x1f ;  /* 0x08801f0007027f89 */ /* 0x000e6200000e0000 */
[----:B0-----:R-:W-:Y:S02]  /*29f0*/  FMNMX R3, R0, R3, !PT ;  /* 0x0000000300037209 */ /* 0x001fe40007800000 */
[----:B-1----:R-:W-:-:S03]  /*2a00*/  FMNMX R8, R7, R2, !PT ;  /* 0x0000000207087209 */ /* 0x002fc60007800000 */
[----:B------:R-:W0:Y:S01]  /*2a10*/  SHFL.DOWN PT, R2, R3, 0x2, 0x1f ;  /* 0x08401f0003027f89 */ /* 0x000e2200000e0000 */
[----:B------:R-:W-:Y:S01]  /*2a20*/  BAR.SYNC.DEFER_BLOCKING 0x0 ;  /* 0x0000000000007b1d */ /* 0x000fe20000010000 */
[----:B------:R-:W-:-:S05]  /*2a30*/  LOP3.LUT P1, R7, R34, 0x1f, RZ, 0xc0, !PT ;  /* 0x0000001f22077812 */ /* 0x000fca000782c0ff */
[----:B------:R-:W1:Y:S01]  /*2a40*/  SHFL.DOWN PT, R9, R8, 0x2, 0x1f ;  /* 0x08401f0008097f89 */ /* 0x000e6200000e0000 */
[----:B0-----:R-:W-:-:S07]  /*2a50*/  FMNMX R6, R3, R2, !PT ;  /* 0x0000000203067209 */ /* 0x001fce0007800000 */
        /* <DEDUP_REMOVED lines=20> */
.L_x_186:
[----:B------:R-:W-:Y:S05]  /*2ba0*/  BSYNC.RECONVERGENT B1 ;  /* 0x0000000000017941 */ /* 0x000fea0003800200 */
.L_x_185:
[----:B------:R-:W-:-:S03]  /*2bb0*/  UMOV UR4, 0xffffffff ;  /* 0xffffffff00047882 */ /* 0x000fc60000000000 */
[----:B------:R-:W-:Y:S05]  /*2bc0*/  BRA.DIV UR4, `(.L_x_187) ;  /* 0x0000000204e07947 */ /* 0x000fea000b800000 */
[----:B0----5:R-:W0:Y:S02]  /*2bd0*/  SHFL.DOWN PT, R3, R2, 0x2, 0x1f ;  /* 0x08401f0002037f89 */ /* 0x021e2400000e0000 */
[----:B0-----:R-:W-:-:S05]  /*2be0*/  FMNMX R3, R3, R2, !PT ;  /* 0x0000000203037209 */ /* 0x001fca0007800000 */
[----:B------:R0:W1:Y:S02]  /*2bf0*/  SHFL.DOWN PT, R0, R3, 0x1, 0x1f ;  /* 0x08201f0003007f89 */ /* 0x00006400000e0000 */
.L_x_197:
        /* <DEDUP_REMOVED lines=11> */
.L_x_183:
[C---:B------:R-:W-:Y:S01]  /*2cb0*/  ISETP.GT.U32.AND P1, PT, R7.reuse, 0x3, PT ;  /* 0x000000030700780c */ /* 0x040fe20003f24070 */
[----:B------:R-:W-:Y:S01]  /*2cc0*/  BSSY.RECONVERGENT B1, `(.L_x_188) ;  /* 0x0000006000017945 */ /* 0x000fe20003800200 */
[----:B------:R-:W-:Y:S01]  /*2cd0*/  ISETP.NE.AND P2, PT, R7, RZ, PT ;  /* 0x000000ff0700720c */ /* 0x000fe20003f45270 */
[----:B------:R-:W-:-:S10]  /*2ce0*/  IMAD.MOV.U32 R2, RZ, RZ, RZ ;  /* 0x000000ffff027224 */ /* 0x000fd400078e00ff */
[----:B------:R-:W-:Y:S05]  /*2cf0*/  @P1 BRA `(.L_x_189) ;  /* 0x0000000000081947 */ /* 0x000fea0003800000 */
[----:B------:R-:W-:-:S06]  /*2d00*/  IMAD.WIDE.U32 R2, R7, 0x4, R4 ;  /* 0x0000000407027825 */ /* 0x000fcc00078e0004 */
[----:B------:R0:W5:Y:S02]  /*2d10*/  LD.E R2, desc[UR8][R2.64+0x4030] ;  /* 0x0040300802027980 */ /* 0x000164000c101900 */
.L_x_189:
[----:B------:R-:W-:Y:S05]  /*2d20*/  BSYNC.RECONVERGENT B1 ;  /* 0x0000000000017941 */ /* 0x000fea0003800200 */
.L_x_188:
[----:B------:R-:W-:-:S03]  /*2d30*/  UMOV UR4, 0xffffffff ;  /* 0xffffffff00047882 */ /* 0x000fc60000000000 */
[----:B------:R-:W-:Y:S05]  /*2d40*/  BRA.DIV UR4, `(.L_x_190) ;  /* 0x0000000204b87947 */ /* 0x000fea000b800000 */
[----:B0----5:R-:W0:Y:S02]  /*2d50*/  SHFL.DOWN PT, R3, R2, 0x2, 0x1f ;  /* 0x08401f0002037f89 */ /* 0x021e2400000e0000 */
[----:B0-----:R-:W-:-:S05]  /*2d60*/  FMNMX R3, R3, R2, !PT ;  /* 0x0000000203037209 */ /* 0x001fca0007800000 */
[----:B------:R0:W1:Y:S02]  /*2d70*/  SHFL.DOWN PT, R0, R3, 0x1, 0x1f ;  /* 0x08201f0003007f89 */ /* 0x00006400000e0000 */
.L_x_200:
        /* <DEDUP_REMOVED lines=10> */
.L_x_184:
[----:B------:R-:W-:Y:S05]  /*2e20*/  BSYNC B0 ;  /* 0x0000000000007941 */ /* 0x000fea0003800000 */
.L_x_182:
[----:B------:R-:W-:Y:S05]  /*2e30*/  @P0 EXIT ;  /* 0x000000000000094d */ /* 0x000fea0003800000 */
[----:B------:R-:W3:Y:S02]  /*2e40*/  SYNCS.CCTL.IV [R32+URZ+0x4000] ;  /* 0x00400000200079b1 */ /* 0x000ee400080000ff */
[----:B---3--:R-:W3:Y:S02]  /*2e50*/  SYNCS.CCTL.IV [R32+URZ+0x4008] ;  /* 0x00400800200079b1 */ /* 0x008ee400080000ff */
[----:B---3--:R-:W3:Y:S02]  /*2e60*/  SYNCS.CCTL.IV [R32+URZ+0x4010] ;  /* 0x00401000200079b1 */ /* 0x008ee400080000ff */
[----:B---3--:R-:W-:Y:S01]  /*2e70*/  SYNCS.CCTL.IV [R32+URZ+0x4018] ;  /* 0x00401800200079b1 */ /* 0x008fe200080000ff */
[----:B------:R-:W-:Y:S05]  /*2e80*/  EXIT ;  /* 0x000000000000794d */ /* 0x000fea0003800000 */
.L_x_173:
[----:B------:R-:W0:Y:S02]  /*2e90*/  SYNCS.PHASECHK.TRANS64.TRYWAIT P1, [R32+URZ+0x4000], R29 ;  /* 0x0040001d200075a7 */ /* 0x000e2400080211ff */
[----:B0-----:R-:W-:Y:S05]  /*2ea0*/  @!P1 BRA `(.L_x_173) ;  /* 0xfffffffc00f89947 */ /* 0x001fea000383ffff */
[----:B------:R-:W-:Y:S05]  /*2eb0*/  BRA `(.L_x_191) ;  /* 0xffffffdc00047947 */ /* 0x000fea000383ffff */
.L_x_176:
[----:B------:R-:W0:Y:S02]  /*2ec0*/  SYNCS.PHASECHK.TRANS64.TRYWAIT P2, [R32+URZ+0x4008], R29 ;  /* 0x0040081d200075a7 */ /* 0x000e2400080411ff */
[----:B0-----:R-:W-:Y:S05]  /*2ed0*/  @!P2 BRA `(.L_x_176) ;  /* 0xfffffffc00f8a947 */ /* 0x001fea000383ffff */
[----:B------:R-:W-:Y:S05]  /*2ee0*/  BRA `(.L_x_192) ;  /* 0xffffffe000fc7947 */ /* 0x000fea000383ffff */
.L_x_179:
[----:B------:R-:W0:Y:S02]  /*2ef0*/  SYNCS.PHASECHK.TRANS64.TRYWAIT P1, [R32+URZ+0x4010], R29 ;  /* 0x0040101d200075a7 */ /* 0x000e2400080211ff */
[----:B0-----:R-:W-:Y:S05]  /*2f00*/  @!P1 BRA `(.L_x_179) ;  /* 0xfffffffc00f89947 */ /* 0x001fea000383ffff */
[----:B------:R-:W-:Y:S05]  /*2f10*/  BRA `(.L_x_193) ;  /* 0xffffffe800f07947 */ /* 0x000fea000383ffff */
.L_x_181:
[----:B------:R-:W0:Y:S02]  /*2f20*/  SYNCS.PHASECHK.TRANS64.TRYWAIT P1, [R32+URZ+0x4018], R29 ;  /* 0x0040181d200075a7 */ /* 0x000e2400080211ff */
[----:B0-----:R-:W-:Y:S05]  /*2f30*/  @!P1 BRA `(.L_x_181) ;  /* 0xfffffffc00f89947 */ /* 0x001fea000383ffff */
[----:B------:R-:W-:Y:S05]  /*2f40*/  BRA `(.L_x_194) ;  /* 0xfffffff000787947 */ /* 0x000fea000383ffff */
.L_x_187:
[----:B------:R-:W-:Y:S02]  /*2f50*/  IMAD.MOV.U32 R5, RZ, RZ, 0x2 ;  /* 0x00000002ff057424 */ /* 0x000fe400078e00ff */
[----:B------:R-:W-:Y:S02]  /*2f60*/  IMAD.MOV.U32 R7, RZ, RZ, 0x1f ;  /* 0x0000001fff077424 */ /* 0x000fe400078e00ff */
[----:B------:R-:W-:-:S07]  /*2f70*/  IMAD.MOV.U32 R4, RZ, RZ, -0x1 ;  /* 0xffffffffff047424 */ /* 0x000fce00078e00ff */
[----:B0----5:R-:W-:Y:S05]  /*2f80*/  WARPSYNC.COLLECTIVE R4, `(.L_x_195) ;  /* 0x0000000004087348 */ /* 0x021fea0003c00000 */
[----:B-----5:R1:W2:Y:S02]  /*2f90*/  SHFL.DOWN P1, R0, R2, R5, R7 ;  /* 0x0800000502007389 */ /* 0x0202a40000020007 */
[----:B012---:R-:W-:Y:S05]  /*2fa0*/  ENDCOLLECTIVE ;  /* 0x000000000000791b */ /* 0x007fea0003800000 */
.L_x_195:
[----:B------:R-:W-:Y:S02]  /*2fb0*/  IMAD.MOV.U32 R5, RZ, RZ, 0x1 ;  /* 0x00000001ff057424 */ /* 0x000fe400078e00ff */
[----:B------:R-:W-:-:S05]  /*2fc0*/  IMAD.MOV.U32 R3, RZ, RZ, R0 ;  /* 0x000000ffff037224 */ /* 0x000fca00078e0000 */
[----:B------:R-:W-:-:S05]  /*2fd0*/  FMNMX R3, R3, R2, !PT ;  /* 0x0000000203037209 */ /* 0x000fca0007800000 */
[----:B------:R-:W-:-:S07]  /*2fe0*/  IMAD.MOV.U32 R2, RZ, RZ, R3 ;  /* 0x000000ffff027224 */ /* 0x000fce00078e0003 */
[----:B------:R-:W-:Y:S05]  /*2ff0*/  WARPSYNC.COLLECTIVE R4, `(.L_x_196) ;  /* 0x0000000004087348 */ /* 0x000fea0003c00000 */
[----:B------:R0:W1:Y:S02]  /*3000*/  SHFL.DOWN P1, R0, R2, R5, R7 ;  /* 0x0800000502007389 */ /* 0x0000640000020007 */
[----:B01----:R-:W-:Y:S05]  /*3010*/  ENDCOLLECTIVE ;  /* 0x000000000000791b */ /* 0x003fea0003800000 */
.L_x_196:
[----:B------:R-:W-:Y:S05]  /*3020*/  BRA `(.L_x_197) ;  /* 0xfffffff800f47947 */ /* 0x000fea000383ffff */
.L_x_190:
[----:B------:R-:W-:Y:S02]  /*3030*/  IMAD.MOV.U32 R5, RZ, RZ, 0x2 ;  /* 0x00000002ff057424 */ /* 0x000fe400078e00ff */
[----:B------:R-:W-:Y:S02]  /*3040*/  IMAD.MOV.U32 R7, RZ, RZ, 0x1f ;  /* 0x0000001fff077424 */ /* 0x000fe400078e00ff */
[----:B------:R-:W-:-:S07]  /*3050*/  IMAD.MOV.U32 R4, RZ, RZ, -0x1 ;  /* 0xffffffffff047424 */ /* 0x000fce00078e00ff */
[----:B0----5:R-:W-:Y:S05]  /*3060*/  WARPSYNC.COLLECTIVE R4, `(.L_x_198) ;  /* 0x0000000004087348 */ /* 0x021fea0003c00000 */
[----:B-----5:R1:W2:Y:S02]  /*3070*/  SHFL.DOWN P1, R0, R2, R5, R7 ;  /* 0x0800000502007389 */ /* 0x0202a40000020007 */
[----:B012---:R-:W-:Y:S05]  /*3080*/  ENDCOLLECTIVE ;  /* 0x000000000000791b */ /* 0x007fea0003800000 */
.L_x_198:
[----:B------:R-:W-:Y:S02]  /*3090*/  IMAD.MOV.U32 R5, RZ, RZ, 0x1 ;  /* 0x00000001ff057424 */ /* 0x000fe400078e00ff */
[----:B------:R-:W-:-:S05]  /*30a0*/  IMAD.MOV.U32 R3, RZ, RZ, R0 ;  /* 0x000000ffff037224 */ /* 0x000fca00078e0000 */
[----:B------:R-:W-:-:S05]  /*30b0*/  FMNMX R3, R3, R2, !PT ;  /* 0x0000000203037209 */ /* 0x000fca0007800000 */
[----:B------:R-:W-:-:S07]  /*30c0*/  IMAD.MOV.U32 R2, RZ, RZ, R3 ;  /* 0x000000ffff027224 */ /* 0x000fce00078e0003 */
[----:B------:R-:W-:Y:S05]  /*30d0*/  WARPSYNC.COLLECTIVE R4, `(.L_x_199) ;  /* 0x0000000004087348 */ /* 0x000fea0003c00000 */
[----:B------:R0:W1:Y:S02]  /*30e0*/  SHFL.DOWN P1, R0, R2, R5, R7 ;  /* 0x0800000502007389 */ /* 0x0000640000020007 */
[----:B01----:R-:W-:Y:S05]  /*30f0*/  ENDCOLLECTIVE ;  /* 0x000000000000791b */ /* 0x003fea0003800000 */
.L_x_199:
[----:B------:R-:W-:Y:S05]  /*3100*/  BRA `(.L_x_200) ;  /* 0xfffffffc001c7947 */ /* 0x000fea000383ffff */
.L_x_201:
        /* <DEDUP_REMOVED lines=15> */
.L_x_262:


//--------------------- .text._ZN18transformer_engine54_GLOBAL__N__9c5707b3_21_hadamard_transform_cu_748ca6b521HadamardAmaxTmaKernelI13__nv_bfloat16Li16ELi128ELi128ELi64ELi64ELi128ELi1ELb1ELb1ELb1EEEv14CUtensorMap_stPfS4_S4_ttmm --------------------------
	.section	.text._ZN18transformer_engine54_GLOBAL__N__9c5707b3_21_hadamard_transform_cu_748ca6b521HadamardAmaxTmaKernelI13__nv_bfloat16Li16ELi128ELi128ELi64ELi64ELi128ELi1ELb1ELb1ELb1EEEv14CUtensorMap_stPfS4_S4_ttmm,"ax",@progbits
	.align	128
.text._ZN18transformer_engine54_GLOBAL__N__9c5707b3_21_hadamard_transform_cu_748ca6b521HadamardAmaxTmaKernelI13__nv_bfloat16Li16ELi128ELi128ELi64ELi64ELi128ELi1ELb1ELb1ELb1EEEv14CUtensorMap_stPfS4_S4_ttmm:
        .type           _ZN18transformer_engine54_GLOBAL__N__9c5707b3_21_hadamard_transform_cu_748ca6b521HadamardAmaxTmaKernelI13__nv_bfloat16Li16ELi128ELi128ELi64ELi64ELi128ELi1ELb1ELb1ELb1EEEv14CUtensorMap_stPfS4_S4_ttmm,@function
        .size           _ZN18transformer_engine54_GLOBAL__N__9c5707b3_21_hadamard_transform_cu_748ca6b521HadamardAmaxTmaKernelI13__nv_bfloat16Li16ELi128ELi128ELi64ELi64ELi128ELi1ELb1ELb1ELb1EEEv14CUtensorMap_stPfS4_S4_ttmm,(.L_x_263 - _ZN18transformer_engine54_GLOBAL__N__9c5707b3_21_hadamard_transform_cu_748ca6b521HadamardAmaxTmaKernelI13__nv_bfloat16Li16ELi128ELi128ELi64ELi64ELi128ELi1ELb1ELb1ELb1EEEv14CUtensorMap_stPfS4_S4_ttmm)
        .other          _ZN18transformer_engine54_GLOBAL__N__9c5707b3_21_hadamard_transform_cu_748ca6b521HadamardAmaxTmaKernelI13__nv_bfloat16Li16ELi128ELi128ELi64ELi64ELi128ELi1ELb1ELb1ELb1EEEv14CUtensorMap_stPfS4_S4_ttmm,@"STO_CUDA_ENTRY STV_DEFAULT"
_ZN18transformer_engine54_GLOBAL__N__9c5707b3_21_hadamard_transform_cu_748ca6b521HadamardAmaxTmaKernelI13__nv_bfloat16Li16ELi128ELi128ELi64ELi64ELi128ELi1ELb1ELb1ELb1EEEv14CUtensorMap_stPfS4_S4_ttmm:
        /* <DEDUP_REMOVED lines=32> */
.L_x_203:
[----:B0-----:R-:W-:Y:S05]  /*0200*/  BSYNC.RECONVERGENT B0 ;  /* 0x0000000000007941 */ /* 0x001fea0003800200 */
.L_x_202:
        /* <DEDUP_REMOVED lines=10> */
.L_x_204:
        /* <DEDUP_REMOVED lines=23> */
[----:B------:R-:W4:Y:S01]  /*0420*/  POPC R13, R13 ;  /* 0x0000000d000d7309 */ /* 0x000f220000000000 */
[--C-:B------:R-:W-:Y:S02]  /*0430*/  LOP3.LUT R17, R8, 0x8, R9.reuse, 0xe0, !PT ;  /* 0x0000000808117812 */ /* 0x100fe400078ee009 */
[----:B------:R-:W-:Y:S02]  /*0440*/  LOP3.LUT R2, R6, 0x8, R9, 0xe0, !PT ;  /* 0x0000000806027812 */ /* 0x000fe400078ee009 */
[----:B------:R-:W-:Y:S01]  /*0450*/  LOP3.LUT R10, R8, 0x8, RZ, 0xfc, !PT ;  /* 0x00000008080a7812 */ /* 0x000fe200078efcff */
[----:B------:R-:W-:Y:S01]  /*0460*/  @P0 IMAD.U32 R33, RZ, RZ, UR8 ;  /* 0x00000008ff210e24 */ /* 0x000fe2000f8e00ff */
[----:B---3--:R-:W-:Y:S01]  /*0470*/  LOP3.LUT R4, R14, 0x7, R3, 0x80, !PT ;  /* 0x000000070e047812 */ /* 0x008fe200078e8003 */
[----:B------:R-:W3:Y:S01]  /*0480*/  POPC R12, R12 ;  /* 0x0000000c000c7309 */ /* 0x000ee20000000000 */
        /* <DEDUP_REMOVED lines=12> */
[CC--:B----4-:R-:W-:Y:S02]  /*0550*/  LOP3.LUT R18, R13.reuse, R19.reuse, RZ, 0x3c, !PT ;  /* 0x000000130d127212 */ /* 0x0d0fe400078e3cff */
[----:B------:R-:W-:Y:S02]  /*0560*/  SHF.R.U32.HI R6, RZ, R6, R7 ;  /* 0x00000006ff067219 */ /* 0x000fe40000011607 */
[C---:B------:R-:W-:Y:S01]  /*0570*/  LOP3.LUT R14, R13.reuse, R16, RZ, 0x3c, !PT ;  /* 0x000000100d0e7212 */ /* 0x040fe200078e3cff */
[----:B------:R-:W4:Y:S01]  /*0580*/  POPC R2, R2 ;  /* 0x0000000200027309 */ /* 0x000f220000000000 */
[----:B---3--:R-:W-:Y:S01]  /*0590*/  LOP3.LUT R19, R12, R19, RZ, 0x3c, !PT ;  /* 0x000000130c137212 */ /* 0x008fe200078e3cff */
[----:B------:R-:W-:Y:S01]  /*05a0*/  IMAD.U32 R23, R18, -0x80000000, RZ ;  /* 0x8000000012177824 */ /* 0x000fe200078e00ff */
[C---:B------:R-:W-:Y:S01]  /*05b0*/  LOP3.LUT R15, R13.reuse, R20, RZ, 0x3c, !PT ;  /* 0x000000140d0f7212 */ /* 0x040fe200078e3cff */
[----:B------:R-:W-:Y:S01]  /*05c0*/  IMAD.U32 R25, R14, -0x80000000, RZ ;  /* 0x800000000e197824 */ /* 0x000fe200078e00ff */
[-C--:B------:R-:W-:Y:S01]  /*05d0*/  LOP3.LUT R13, R13, R11.reuse, RZ, 0x3c, !PT ;  /* 0x0000000b0d0d7212 */ /* 0x080fe200078e3cff */
[----:B------:R-:W-:Y:S01]  /*05e0*/  IMAD.U32 R19, R19, -0x80000000, RZ ;  /* 0x8000000013137824 */ /* 0x000fe200078e00ff */
[----:B------:R-:W-:Y:S01]  /*05f0*/  LOP3.LUT R12, R12, R11, RZ, 0x3c, !PT ;  /* 0x0000000b0c0c7212 */ /* 0x000fe200078e3cff */
[----:B------:R-:W3:Y:S01]  /*0600*/  POPC R4, R4 ;  /* 0x0000000400047309 */ /* 0x000ee20000000000 */
[----:B--2---:R-:W-:Y:S01]  /*0610*/  LOP3.LUT R11, R5, R9, RZ, 0x3c, !PT ;  /* 0x00000009050b7212 */ /* 0x004fe200078e3cff */
[----:B------:R-:W-:Y:S01]  /*0620*/  IMAD.U32 R15, R15, -0x80000000, RZ ;  /* 0x800000000f0f7824 */ /* 0x000fe200078e00ff */
[----:B-----5:R-:W-:Y:S01]  /*0630*/  LOP3.LUT R16, R17, R16, RZ, 0x3c, !PT ;  /* 0x0000001011107212 */ /* 0x020fe200078e3cff */
[----:B------:R-:W-:Y:S01]  /*0640*/  IMAD.U32 R13, R13, -0x80000000, RZ ;  /* 0x800000000d0d7824 */ /* 0x000fe200078e00ff */
[----:B------:R-:W-:-:S02]  /*0650*/  LOP3.LUT R5, R5, R6, RZ, 0x3c, !PT ;  /* 0x0000000605057212 */ /* 0x000fc400078e3cff */
[C---:B----4-:R-:W-:Y:S01]  /*0660*/  LOP3.LUT R9, R2.reuse, R9, RZ, 0x3c, !PT ;  /* 0x0000000902097212 */ /* 0x050fe200078e3cff */
[----:B------:R-:W2:Y:S01]  /*0670*/  POPC R10, R22 ;  /* 0x00000016000a7309 */ /* 0x000ea20000000000 */
[----:B------:R-:W-:Y:S01]  /*0680*/  LOP3.LUT R2, R2, R6, RZ, 0x3c, !PT ;  /* 0x0000000602027212 */ /* 0x000fe200078e3cff */
[----:B------:R-:W-:Y:S01]  /*0690*/  IMAD.U32 R27, R16, -0x80000000, RZ ;  /* 0x80000000101b7824 */ /* 0x000fe200078e00ff */
[----:B------:R-:W-:Y:S01]  /*06a0*/  LOP3.LUT R17, R17, R20, RZ, 0x3c, !PT ;  /* 0x0000001411117212 */ /* 0x000fe200078e3cff */
[----:B------:R-:W-:Y:S01]  /*06b0*/  IMAD.U32 R9, R9, -0x80000000, RZ ;  /* 0x8000000009097824 */ /* 0x000fe200078e00ff */
[----:B------:R-:W-:Y:S01]  /*06c0*/  PLOP3.LUT P2, PT, P0, PT, PT, 0x8, 0x80 ;  /* 0x000000000080781c */ /* 0x000fe2000074e170 */
[----:B------:R-:W-:Y:S01]  /*06d0*/  IMAD.U32 R29, R5, -0x80000000, RZ ;  /* 0x80000000051d7824 */ /* 0x000fe200078e00ff */
[C---:B---3--:R-:W-:Y:S01]  /*06e0*/  LOP3.LUT R7, R4.reuse, R21, RZ, 0x3c, !PT ;  /* 0x0000001504077212 */ /* 0x048fe200078e3cff */
        /* <DEDUP_REMOVED lines=21> */
[C---:B------:R-:W-:Y:S01]  /*0840*/  LOP3.LUT R2, R10.reuse, 0x80000000, R9, 0xb8, !PT ;  /* 0x800000000a027812 */ /* 0x040fe200078eb809 */
        /* <DEDUP_REMOVED lines=16> */
.L_x_205:
        /* <DEDUP_REMOVED lines=24> */
.L_x_227:
[----:B------:R-:W-:Y:S05]  /*0ad0*/  BSYNC.RECONVERGENT B0 ;  /* 0x0000000000007941 */ /* 0x000fea0003800200 */
.L_x_206:
        /* <DEDUP_REMOVED lines=9> */
[C---:B0-----:R-:W-:Y:S01]  /*0b70*/  HMMA.16816.F32.BF16 R12, R16.reuse, R24, RZ ;  /* 0x00000018100c723c */ /* 0x041fe200000418ff */
[----:B------:R0:W-:Y:S04]  /*0b80*/  MOVM.16.MT88 R8, R16 ;  /* 0x000000001008723a */ /* 0x0001e80000000000 */
[----:B------:R2:W-:Y:S03]  /*0b90*/  MOVM.16.MT88 R10, R17 ;  /* 0x00000000110a723a */ /* 0x0005e60000000000 */
[----:B------:R-:W-:Y:S01]  /*0ba0*/  HMMA.16816.F32.BF16 R20, R16, R2, RZ ;  /* 0x000000021014723c */ /* 0x000fe200000418ff */
[----:B------:R-:W-:Y:S04]  /*0bb0*/  MOVM.16.MT88 R9, R18 ;  /* 0x000000001209723a */ /* 0x000fe80000000000 */
[----:B------:R-:W3:Y:S06]  /*0bc0*/  MOVM.16.MT88 R11, R19 ;  /* 0x00000000130b723a */ /* 0x000eec0000000000 */
[----:B------:R-:W-:-:S02]  /*0bd0*/  F2FP.BF16.F32.PACK_AB R12, R13, R12 ;  /* 0x0000000c0d0c723e */ /* 0x000fc400000010ff */
[----:B------:R-:W-:-:S06]  /*0be0*/  F2FP.BF16.F32.PACK_AB R14, R15, R14 ;  /* 0x0000000e0f0e723e */ /* 0x000fcc00000010ff */
[----:B------:R-:W-:Y:S02]  /*0bf0*/  F2FP.BF16.F32.PACK_AB R13, R21, R20 ;  /* 0x00000014150d723e */ /* 0x000fe400000010ff */
[----:B------:R-:W-:-:S03]  /*0c00*/  F2FP.BF16.F32.PACK_AB R15, R23, R22 ;  /* 0x00000016170f723e */ /* 0x000fc600000010ff */
[----:B0-----:R-:W-:Y:S02]  /*0c10*/  HMNMX2.BF16_V2.XORSIGN R16, |R12|, |R13|, !PT ;  /* 0x4000000d0c107240 */ /* 0x001fe40007a40200 */
[----:B--2---:R-:W-:Y:S02]  /*0c20*/  HMNMX2.BF16_V2.XORSIGN R17, |R14|, |R15|, !PT ;  /* 0x4000000f0e117240 */ /* 0x004fe40007a40200 */
[----:B------:R-:W0:Y:S01]  /*0c30*/  LDSM.16.M88.4 R12, [R29+0x800] ;  /* 0x000800001d0c783b */ /* 0x000e220000000200 */
[----:B---3--:R-:W-:Y:S01]  /*0c40*/  HMMA.16816.F32.BF16 R20, R8, R6, RZ ;  /* 0x000000060814723c */ /* 0x008fe200000418ff */
[----:B------:R-:W-:-:S15]  /*0c50*/  HMNMX2.BF16_V2.XORSIGN R18, |R9|, |R11|, !PT ;  /* 0x4000000b09127240 */ /* 0x000fde0007a40200 */
[----:B------:R-:W-:-:S03]  /*0c60*/  NOP ;  /* 0x0000000000007918 */ /* 0x000fc60000000000 */
[----:B------:R-:W-:Y:S02]  /*0c70*/  F2FP.BF16.F32.PACK_AB R0, R21, R20 ;  /* 0x000000141500723e */ /* 0x000fe400000010ff */
[----:B------:R-:W-:Y:S02]  /*0c80*/  HMNMX2.BF16_V2.XORSIGN R21, |R8|, |R10|, !PT ;  /* 0x4000000a08157240 */ /* 0x000fe40007a40200 */
[----:B------:R-:W-:Y:S01]  /*0c90*/  HMMA.16816.F32.BF16 R8, R8, R4, RZ ;  /* 0x000000040808723c */ /* 0x000fe200000418ff */
[----:B------:R-:W-:Y:S02]  /*0ca0*/  F2FP.BF16.F32.PACK_AB R23, R23, R22 ;  /* 0x000000161717723e */ /* 0x000fe400000010ff */
[----:B------:R-:W-:Y:S02]  /*0cb0*/  HMNMX2.BF16_V2.XORSIGN R21, |R21|, |R18|, !PT ;  /* 0x4000001215157240 */ /* 0x000fe40007a40200 */
[----:B------:R-:W-:Y:S02]  /*0cc0*/  HMNMX2.BF16_V2.XORSIGN R20, |R16|, |R17|, !PT ;  /* 0x4000001110147240 */ /* 0x000fe40007a40200 */
[----:B------:R-:W-:-:S02]  /*0cd0*/  HMNMX2.BF16_V2.XORSIGN R21, |R21|, |RZ|.H0_H0, !PT ;  /* 0x600000ff15157240 */ /* 0x000fc40007a40200 */
[----:B------:R-:W-:-:S10]  /*0ce0*/  HMNMX2.BF16_V2.XORSIGN R20, |R20|, |RZ|.H0_H0, !PT ;  /* 0x600000ff14147240 */ /* 0x000fd40007a40200 */
[----:B------:R-:W-:Y:S02]  /*0cf0*/  F2FP.BF16.F32.PACK_AB R22, R9, R8 ;  /* 0x000000080916723e */ /* 0x000fe400000010ff */
[----:B------:R-:W-:Y:S02]  /*0d00*/  F2FP.BF16.F32.PACK_AB R19, R11, R10 ;  /* 0x0000000a0b13723e */ /* 0x000fe400000010ff */
[----:B0-----:R-:W-:Y:S01]  /*0d10*/  HMMA.16816.F32.BF16 R8, R12, R24, RZ ;  /* 0x000000180c08723c */ /* 0x001fe200000418ff */
[----:B------:R-:W-:Y:S02]  /*0d20*/  HMNMX2.BF16_V2.XORSIGN R22, |R0|, |R22|, !PT ;  /* 0x4000001600167240 */ /* 0x000fe40007a40200 */
[----:B------:R-:W-:-:S04]  /*0d30*/  HMNMX2.BF16_V2.XORSIGN R0, |R23|, |R19|, !PT ;  /* 0x4000001317007240 */ /* 0x000fc80007a40200 */
[----:B------:R-:W-:Y:S01]  /*0d40*/  HMNMX2.BF16_V2.XORSIGN R0, |R22|, |R0|, !PT ;  /* 0x4000000016007240 */ /* 0x000fe20007a40200 */
[----:B------:R-:W-:Y:S03]  /*0d50*/  HMMA.16816.F32.BF16 R16, R12, R2, RZ ;  /* 0x000000020c10723c */ /* 0x000fe600000418ff */
[----:B------:R-:W-:-:S08]  /*0d60*/  HMNMX2.BF16_V2.XORSIGN R0, |R0|, |RZ|.H0_H0, !PT ;  /* 0x600000ff00007240 */ /* 0x000fd00007a40200 */
[----:B------:R-:W-:Y:S02]  /*0d70*/  F2FP.BF16.F32.PACK_AB R23, R9, R8 ;  /* 0x000000080917723e */ /* 0x000fe400000010ff */
[----:B------:R-:W-:Y:S01]  /*0d80*/  F2FP.BF16.F32.PACK_AB R26, R11, R10 ;  /* 0x0000000a0b1a723e */ /* 0x000fe200000010ff */
[----:B------:R-:W-:Y:S04]  /*0d90*/  MOVM.16.MT88 R8, R12 ;  /* 0x000000000c08723a */ /* 0x000fe80000000000 */
[----:B------:R-:W0:Y:S01]  /*0da0*/  MOVM.16.MT88 R10, R13 ;  /* 0x000000000d0a723a */ /* 0x000e220000000000 */
[----:B------:R-:W-:Y:S02]  /*0db0*/  F2FP.BF16.F32.PACK_AB R16, R17, R16 ;  /* 0x000000101110723e */ /* 0x000fe400000010ff */
[----:B------:R-:W-:Y:S01]  /*0dc0*/  F2FP.BF16.F32.PACK_AB R18, R19, R18 ;  /* 0x000000121312723e */ /* 0x000fe200000010ff */
[----:B------:R0:W-:Y:S02]  /*0dd0*/  MOVM.16.MT88 R9, R14 ;  /* 0x000000000e09723a */ /* 0x0001e40000000000 */
[----:B------:R-:W-:-:S02]  /*0de0*/  HMNMX2.BF16_V2.XORSIGN R23, |R23|, |R16|, !PT ;  /* 0x4000001017177240 */ /* 0x000fc40007a40200 */
[----:B------:R-:W2:Y:S01]  /*0df0*/  MOVM.16.MT88 R11, R15 ;  /* 0x000000000f0b723a */ /* 0x000ea20000000000 */
[----:B------:R-:W-:-:S04]  /*0e00*/  HMNMX2.BF16_V2.XORSIGN R26, |R26|, |R18|, !PT ;  /* 0x400000121a1a7240 */ /* 0x000fc80007a40200 */
[----:B------:R-:W-:-:S04]  /*0e10*/  HMNMX2.BF16_V2.XORSIGN R22, |R23|, |R26|, !PT ;  /* 0x4000001a17167240 */ /* 0x000fc80007a40200 */
[----:B------:R-:W-:Y:S02]  /*0e20*/  HMNMX2.BF16_V2.XORSIGN R20, |R20|, |R22|, !PT ;  /* 0x4000001614147240 */ /* 0x000fe40007a40200 */
[----:B0-----:R-:W-:Y:S01]  /*0e30*/  HMNMX2.BF16_V2.XORSIGN R14, |R8|, |R10|, !PT ;  /* 0x4000000a080e7240 */ /* 0x001fe20007a40200 */
[----:B--2---:R-:W-:Y:S01]  /*0e40*/  HMMA.16816.F32.BF16 R16, R8, R6, RZ ;  /* 0x000000060810723c */ /* 0x004fe200000418ff */
[----:B------:R-:W-:-:S04]  /*0e50*/  HMNMX2.BF16_V2.XORSIGN R15, |R9|, |R11|, !PT ;  /* 0x4000000b090f7240 */ /* 0x000fc80007a40200 */
[----:B------:R-:W-:-:S04]  /*0e60*/  HMNMX2.BF16_V2.XORSIGN R14, |R14|, |R15|, !PT ;  /* 0x4000000f0e0e7240 */ /* 0x000fc80007a40200 */
[----:B------:R-:W-:-:S10]  /*0e70*/  HMNMX2.BF16_V2.XORSIGN R21, |R14|, |R21|, !PT ;  /* 0x400000150e157240 */ /* 0x000fd40007a40200 */
[----:B------:R-:W-:Y:S02]  /*0e80*/  F2FP.BF16.F32.PACK_AB R12, R17, R16 ;  /* 0x00000010110c723e */ /* 0x000fe400000010ff */
[----:B------:R-:W-:Y:S02]  /*0e90*/  F2FP.BF16.F32.PACK_AB R13, R19, R18 ;  /* 0x00000012130d723e */ /* 0x000fe400000010ff */
[----:B------:R-:W-:Y:S01]  /*0ea0*/  HMMA.16816.F32.BF16 R16, R8, R4, RZ ;  /* 0x000000040810723c */ /* 0x000fe200000418ff */
[----:B------:R-:W-:-:S15]  /*0eb0*/  BAR.SYNC.DEFER_BLOCKING 0x0 ;  /* 0x0000000000007b1d */ /* 0x000fde0000010000 */
[----:B------:R-:W-:-:S03]  /*0ec0*/  NOP ;  /* 0x0000000000007918 */ /* 0x000fc60000000000 */
[----:B------:R-:W-:Y:S02]  /*0ed0*/  F2FP.BF16.F32.PACK_AB R16, R17, R16 ;  /* 0x000000101110723e */ /* 0x000fe400000010ff */
[----:B------:R-:W-:-:S03]  /*0ee0*/  F2FP.BF16.F32.PACK_AB R17, R19, R18 ;  /* 0x000000121311723e */ /* 0x000fc600000010ff */
[----:B------:R-:W-:Y:S01]  /*0ef0*/  HMNMX2.BF16_V2.XORSIGN R16, |R12|, |R16|, !PT ;  /* 0x400000100c107240 */ /* 0x000fe20007a40200 */
[----:B------:R-:W0:Y:S01]  /*0f00*/  LDSM.16.M88.4 R8, [R29+0x1000] ;  /* 0x001000001d08783b */ /* 0x000e220000000200 */
        /* <DEDUP_REMOVED lines=15> */
[C---:B0-----:R-:W-:Y:S08]  /*1000*/  HMMA.16816.F32.BF16 R8, R12.reuse, R4, RZ ;  /* 0x000000040c08723c */ /* 0x041ff000000418ff */
[----:B------:R-:W-:Y:S01]  /*1010*/  HMMA.16816.F32.BF16 R16, R12, R6, RZ ;  /* 0x000000060c10723c */ /* 0x000fe200000418ff */
[----:B------:R-:W-:-:S02]  /*1020*/  HMNMX2.BF16_V2.XORSIGN R12, |R12|, |R14|, !PT ;  /* 0x4000000e0c0c7240 */ /* 0x000fc40007a40200 */
[----:B------:R-:W-:-:S04]  /*1030*/  HMNMX2.BF16_V2.XORSIGN R13, |R13|, |R15|, !PT ;  /* 0x4000000f0d0d7240 */ /* 0x000fc80007a40200 */
[----:B------:R-:W-:-:S04]  /*1040*/  HMNMX2.BF16_V2.XORSIGN R12, |R12|, |R13|, !PT ;  /* 0x4000000d0c0c7240 */ /* 0x000fc80007a40200 */
[----:B------:R-:W-:Y:S02]  /*1050*/  F2FP.BF16.F32.PACK_AB R14, R9, R8 ;  /* 0x00000008090e723e */ /* 0x000fe400000010ff */
        /* <DEDUP_REMOVED lines=11> */
[----:B------:R-:W0:Y:S01]  /*1110*/  LDSM.16.M88.4 R8, [R29+0x1800] ;  /* 0x001800001d08783b */ /* 0x000e220000000200 */
[----:B------:R-:W-:Y:S06]  /*1120*/  BAR.SYNC.DEFER_BLOCKING 0x0 ;  /* 0x0000000000007b1d */ /* 0x000fec0000010000 */
[----:B------:R2:W-:Y:S01]  /*1130*/  @P1 SYNCS.ARRIVE.TRANS64.A1T0 RZ, [R33+URZ+0x4010], RZ ;  /* 0x004010ff21ff19a7 */ /* 0x0005e200081000ff */
        /* <DEDUP_REMOVED lines=8> */
[----:B------:R0:W-:Y:S02]  /*11c0*/  MOVM.16.MT88 R13, R10 ;  /* 0x000000000a0d723a */ /* 0x0001e40000000000 */
[----:B------:R-:W-:-:S02]  /*11d0*/  HMNMX2.BF16_V2.XORSIGN R27, |R22|, |R16|, !PT ;  /* 0x40000010161b7240 */ /* 0x000fc40007a40200 */
[----:B------:R-:W3:Y:S01]  /*11e0*/  MOVM.16.MT88 R15, R11 ;  /* 0x000000000b0f723a */ /* 0x000ee20000000000 */
[----:B------:R-:W-:-:S04]  /*11f0*/  HMNMX2.BF16_V2.XORSIGN R26, |R26|, |R18|, !PT ;  /* 0x400000121a1a7240 */ /* 0x000fc80007a40200 */
[----:B0-----:R-:W-:-:S04]  /*1200*/  HMNMX2.BF16_V2.XORSIGN R10, |R27|, |R26|, !PT ;  /* 0x4000001a1b0a7240 */ /* 0x001fc80007a40200 */
[----:B------:R-:W-:Y:S02]  /*1210*/  HMNMX2.BF16_V2.XORSIGN R26, |R20|, |R10|, !PT ;  /* 0x4000000a141a7240 */ /* 0x000fe40007a40200 */
[----:B------:R-:W-:Y:S01]  /*1220*/  SHF.L.U32 R10, RZ, 0x1f, RZ ;  /* 0x0000001fff0a7819 */ /* 0x000fe200000006ff */
[----:B---3--:R-:W-:-:S15]  /*1230*/  HMMA.16816.F32.BF16 R16, R12, R6, RZ ;  /* 0x000000060c10723c */ /* 0x008fde00000418ff */
[----:B------:R-:W-:-:S04]  /*1240*/  NOP ;  /* 0x0000000000007918 */ /* 0x000fc80000000000 */
[----:B------:R-:W-:Y:S02]  /*1250*/  F2FP.BF16.F32.PACK_AB R22, R17, R16 ;  /* 0x000000101116723e */ /* 0x000fe400000010ff */
[----:B------:R-:W-:Y:S02]  /*1260*/  F2FP.BF16.F32.PACK_AB R8, R19, R18 ;  /* 0x000000121308723e */ /* 0x000fe400000010ff */
[----:B------:R-:W-:Y:S01]  /*1270*/  HMMA.16816.F32.BF16 R16, R12, R4, RZ ;  /* 0x000000040c10723c */ /* 0x000fe200000418ff */
[----:B------:R-:W-:Y:S02]  /*1280*/  HMNMX2.BF16_V2.XORSIGN R12, |R12|, |R14|, !PT ;  /* 0x4000000e0c0c7240 */ /* 0x000fe40007a40200 */
[----:B------:R-:W-:-:S04]  /*1290*/  HMNMX2.BF16_V2.XORSIGN R13, |R13|, |R15|, !PT ;  /* 0x4000000f0d0d7240 */ /* 0x000fc80007a40200 */
[----:B------:R-:W-:-:S04]  /*12a0*/  HMNMX2.BF16_V2.XORSIGN R12, |R12|, |R13|, !PT ;  /* 0x4000000d0c0c7240 */ /* 0x000fc80007a40200 */
[----:B------:R-:W-:-:S08]  /*12b0*/  HMNMX2.BF16_V2.XORSIGN R27, |R12|, |R21|, !PT ;  /* 0x400000150c1b7240 */ /* 0x000fd00007a40200 */
[----:B------:R-:W-:Y:S02]  /*12c0*/  F2FP.BF16.F32.PACK_AB R11, R17, R16 ;  /* 0x00000010110b723e */ /* 0x000fe400000010ff */
[----:B------:R-:W-:-:S03]  /*12d0*/  F2FP.BF16.F32.PACK_AB R18, R19, R18 ;  /* 0x000000121312723e */ /* 0x000fc600000010ff */
[----:B------:R-:W-:Y:S02]  /*12e0*/  HMNMX2.BF16_V2.XORSIGN R11, |R22|, |R11|, !PT ;  /* 0x4000000b160b7240 */ /* 0x000fe40007a40200 */
[----:B------:R-:W-:-:S04]  /*12f0*/  HMNMX2.BF16_V2.XORSIGN R8, |R8|, |R18|, !PT ;  /* 0x4000001208087240 */ /* 0x000fc80007a40200 */
[----:B------:R-:W-:-:S04]  /*1300*/  HMNMX2.BF16_V2.XORSIGN R8, |R11|, |R8|, !PT ;  /* 0x400000080b087240 */ /* 0x000fc80007a40200 */
[----:B------:R-:W-:Y:S01]  /*1310*/  HMNMX2.BF16_V2.XORSIGN R0, |R0|, |R8|, !PT ;  /* 0x4000000800007240 */ /* 0x000fe20007a40200 */
[----:B-12---:R-:W-:-:S07]  /*1320*/  @!P1 VIADD R8, R33, 0x4010 ;  /* 0x0000401021089836 */ /* 0x006fce0000000000 */
.L_x_208:
        /* <DEDUP_REMOVED lines=15> */
.L_x_228:
[----:B------:R-:W-:Y:S05]  /*1420*/  BSYNC.RECONVERGENT B0 ;  /* 0x0000000000007941 */ /* 0x000fea0003800200 */
.L_x_209:
        /* <DEDUP_REMOVED lines=8> */
[----:B------:R0:W-:Y:S04]  /*14b0*/  MOVM.16.MT88 R16, R8 ;  /* 0x000000000810723a */ /* 0x0001e80000000000 */
[----:B------:R-:W-:Y:S03]  /*14c0*/  MOVM.16.MT88 R18, R9 ;  /* 0x000000000912723a */ /* 0x000fe60000000000 */
[----:B------:R-:W-:Y:S01]  /*14d0*/  HMMA.16816.F32.BF16 R20, R8, R2, RZ ;  /* 0x000000020814723c */ /* 0x000fe200000418ff */
[----:B------:R-:W-:Y:S04]  /*14e0*/  MOVM.16.MT88 R17, R10 ;  /* 0x000000000a11723a */ /* 0x000fe80000000000 */
[----:B------:R-:W2:Y:S06]  /*14f0*/  MOVM.16.MT88 R19, R11 ;  /* 0x000000000b13723a */ /* 0x000eac0000000000 */
[----:B------:R-:W-:-:S08]  /*1500*/  F2FP.BF16.F32.PACK_AB R12, R13, R12 ;  /* 0x0000000c0d0c723e */ /* 0x000fd000000010ff */
[----:B------:R-:W-:Y:S02]  /*1510*/  F2FP.BF16.F32.PACK_AB R21, R21, R20 ;  /* 0x000000141515723e */ /* 0x000fe400000010ff */
[----:B------:R-:W-:Y:S02]  /*1520*/  F2FP.BF16.F32.PACK_AB R20, R15, R14 ;  /* 0x0000000e0f14723e */ /* 0x000fe400000010ff */
[----:B------:R-:W-:Y:S02]  /*1530*/  F2FP.BF16.F32.PACK_AB R22, R23, R22 ;  /* 0x000000161716723e */ /* 0x000fe400000010ff */
[----:B------:R-:W-:-:S03]  /*1540*/  HMNMX2.BF16_V2.XORSIGN R21, |R12|, |R21|, !PT ;  /* 0x400000150c157240 */ /* 0x000fc60007a40200 */
[----:B0-----:R-:W-:Y:S01]  /*1550*/  HMNMX2.BF16_V2.XORSIGN R8, |R20|, |R22|, !PT ;  /* 0x4000001614087240 */ /* 0x001fe20007a40200 */
[----:B--2---:R-:W-:Y:S03]  /*1560*/  HMMA.16816.F32.BF16 R12, R16, R6, RZ ;  /* 0x00000006100c723c */ /* 0x004fe600000418ff */
[----:B------:R-:W-:Y:S01]  /*1570*/  HMNMX2.BF16_V2.XORSIGN R21, |R21|, |R8|, !PT ;  /* 0x4000000815157240 */ /* 0x000fe20007a40200 */
[----:B------:R-:W-:Y:S03]  /*1580*/  BAR.SYNC.DEFER_BLOCKING 0x0 ;  /* 0x0000000000007b1d */ /* 0x000fe60000010000 */
[----:B------:R-:W-:-:S12]  /*1590*/  HMNMX2.BF16_V2.XORSIGN R26, |R26|, |R21|, !PT ;  /* 0x400000151a1a7240 */ /* 0x000fd80007a40200 */
[----:B------:R-:W-:Y:S02]  /*15a0*/  F2FP.BF16.F32.PACK_AB R20, R13, R12 ;  /* 0x0000000c0d14723e */ /* 0x000fe400000010ff */
[----:B------:R-:W-:Y:S02]  /*15b0*/  F2FP.BF16.F32.PACK_AB R22, R15, R14 ;  /* 0x0000000e0f16723e */ /* 0x000fe400000010ff */
[----:B------:R-:W-:Y:S01]  /*15c0*/  HMMA.16816.F32.BF16 R12, R16, R4, RZ ;  /* 0x00000004100c723c */ /* 0x000fe200000418ff */
[----:B------:R-:W-:Y:S02]  /*15d0*/  HMNMX2.BF16_V2.XORSIGN R16, |R16|, |R18|, !PT ;  /* 0x4000001210107240 */ /* 0x000fe40007a40200 */
[----:B------:R-:W-:Y:S01]  /*15e0*/  HMNMX2.BF16_V2.XORSIGN R17, |R17|, |R19|, !PT ;  /* 0x4000001311117240 */ /* 0x000fe20007a40200 */
[----:B------:R-:W0:-:S15]  /*15f0*/  LDSM.16.M88.4 R8, [R29+0x2800] ;  /* 0x002800001d08783b */ /* 0x000e1e0000000200 */
        /* <DEDUP_REMOVED lines=23> */
[----:B0-----:R-:W-:Y:S01]  /*1770*/  HMMA.16816.F32.BF16 R16, R12, R6, RZ ;  /* 0x000000060c10723c */ /* 0x001fe200000418ff */
[----:B------:R-:W0:-:S15]  /*1780*/  LDSM.16.M88.4 R8, [R29+0x3000] ;  /* 0x003000001d08783b */ /* 0x000e1e0000000200 */
[----:B------:R-:W-:-:S03]  /*1790*/  NOP ;  /* 0x0000000000007918 */ /* 0x000fc60000000000 */
[----:B------:R-:W-:Y:S02]  /*17a0*/  F2FP.BF16.F32.PACK_AB R22, R17, R16 ;  /* 0x000000101116723e */ /* 0x000fe400000010ff */
[----:B------:R-:W-:Y:S02]  /*17b0*/  F2FP.BF16.F32.PACK_AB R23, R19, R18 ;  /* 0x000000121317723e */ /* 0x000fe400000010ff */
[----:B------:R-:W-:Y:S01]  /*17c0*/  HMMA.16816.F32.BF16 R16, R12, R4, RZ ;  /* 0x000000040c10723c */ /* 0x000fe200000418ff */
[----:B------:R-:W-:Y:S02]  /*17d0*/  HMNMX2.BF16_V2.XORSIGN R12, |R12|, |R14|, !PT ;  /* 0x4000000e0c0c7240 */ /* 0x000fe40007a40200 */
[----:B------:R-:W-:-:S04]  /*17e0*/  HMNMX2.BF16_V2.XORSIGN R13, |R13|, |R15|, !PT ;  /* 0x4000000f0d0d7240 */ /* 0x000fc80007a40200 */
[----:B------:R-:W-:-:S04]  /*17f0*/  HMNMX2.BF16_V2.XORSIGN R12, |R12|, |R13|, !PT ;  /* 0x4000000d0c0c7240 */ /* 0x000fc80007a40200 */
[----:B------:R-:W-:-:S08]  /*1800*/  HMNMX2.BF16_V2.XORSIGN R20, |R12|, |R20|, !PT ;  /* 0x400000140c147240 */ /* 0x000fd00007a40200 */
[----:B------:R-:W-:Y:S01]  /*1810*/  F2FP.BF16.F32.PACK_AB R16, R17, R16 ;  /* 0x000000101110723e */ /* 0x000fe200000010ff */
[----:B0-----:R-:W-:Y:S01]  /*1820*/  HMMA.16816.F32.BF16 R12, R8, R24, RZ ;  /* 0x00000018080c723c */ /* 0x001fe200000418ff */
[----:B------:R-:W-:-:S03]  /*1830*/  F2FP.BF16.F32.PACK_AB R17, R19, R18 ;  /* 0x000000121311723e */ /* 0x000fc600000010ff */
[----:B------:R-:W-:Y:S02]  /*1840*/  HMNMX2.BF16_V2.XORSIGN R16, |R22|, |R16|, !PT ;  /* 0x4000001016107240 */ /* 0x000fe40007a40200 */
[----:B------:R-:W-:-:S04]  /*1850*/  HMNMX2.BF16_V2.XORSIGN R17, |R23|, |R17|, !PT ;  /* 0x4000001117117240 */ /* 0x000fc80007a40200 */
[----:B------:R-:W-:Y:S02]  /*1860*/  HMNMX2.BF16_V2.XORSIGN R21, |R16|, |R17|, !PT ;  /* 0x4000001110157240 */ /* 0x000fe40007a40200 */
[----:B------:R-:W-:Y:S02]  /*1870*/  HMMA.16816.F32.BF16 R16, R8, R2, RZ ;  /* 0x000000020810723c */ /* 0x000fe400000418ff */
[----:B------:R-:W-:-:S05]  /*1880*/  HMNMX2.BF16_V2.XORSIGN R0, |R0|, |R21|, !PT ;  /* 0x4000001500007240 */ /* 0x000fca0007a40200 */
[----:B------:R-:W-:Y:S02]  /*1890*/  F2FP.BF16.F32.PACK_AB R22, R13, R12 ;  /* 0x0000000c0d16723e */ /* 0x000fe400000010ff */
[----:B------:R-:W-:Y:S01]  /*18a0*/  F2FP.BF16.F32.PACK_AB R23, R15, R14 ;  /* 0x0000000e0f17723e */ /* 0x000fe200000010ff */
[----:B------:R-:W-:Y:S04]  /*18b0*/  MOVM.16.MT88 R12, R8 ;  /* 0x00000000080c723a */ /* 0x000fe80000000000 */
[----:B------:R-:W-:Y:S04]  /*18c0*/  MOVM.16.MT88 R14, R9 ;  /* 0x00000000090e723a */ /* 0x000fe80000000000 */
[----:B------:R-:W-:Y:S01]  /*18d0*/  MOVM.16.MT88 R13, R10 ;  /* 0x000000000a0d723a */ /* 0x000fe20000000000 */
[----:B------:R-:W-:-:S02]  /*18e0*/  F2FP.BF16.F32.PACK_AB R16, R17, R16 ;  /* 0x000000101110723e */ /* 0x000fc400000010ff */
[----:B------:R-:W-:Y:S01]  /*18f0*/  F2FP.BF16.F32.PACK_AB R18, R19, R18 ;  /* 0x000000121312723e */ /* 0x000fe200000010ff */
[----:B------:R-:W0:Y:S02]  /*1900*/  MOVM.16.MT88 R15, R11 ;  /* 0x000000000b0f723a */ /* 0x000e240000000000 */
[----:B------:R-:W-:Y:S01]  /*1910*/  HMNMX2.BF16_V2.XORSIGN R27, |R22|, |R16|, !PT ;  /* 0x40000010161b7240 */ /* 0x000fe20007a40200 */
[----:B------:R-:W-:Y:S01]  /*1920*/  BAR.SYNC.DEFER_BLOCKING 0x0 ;  /* 0x0000000000007b1d */ /* 0x000fe20000010000 */
[----:B------:R-:W-:-:S04]  /*1930*/  HMNMX2.BF16_V2.XORSIGN R28, |R23|, |R18|, !PT ;  /* 0x40000012171c7240 */ /* 0x000fc80007a40200 */
[----:B------:R-:W-:-:S04]  /*1940*/  HMNMX2.BF16_V2.XORSIGN R21, |R27|, |R28|, !PT ;  /* 0x4000001c1b157240 */ /* 0x000fc80007a40200 */
[----:B------:R-:W-:Y:S01]  /*1950*/  HMNMX2.BF16_V2.XORSIGN R26, |R26|, |R21|, !PT ;  /* 0x400000151a1a7240 */ /* 0x000fe20007a40200 */
[----:B0-----:R-:W-:Y:S01]  /*1960*/  HMMA.16816.F32.BF16 R16, R12, R6, RZ ;  /* 0x000000060c10723c */ /* 0x001fe200000418ff */
[----:B------:R-:W0:Y:S01]  /*1970*/  LDSM.16.M88.4 R8, [R29+0x3800] ;  /* 0x003800001d08783b */ /* 0x000e220000000200 */
[----:B------:R-:W-:-:S15]  /*1980*/  BAR.SYNC.DEFER_BLOCKING 0x0 ;  /* 0x0000000000007b1d */ /* 0x000fde0000010000 */
[----:B------:R-:W-:-:S02]  /*1990*/  NOP ;  /* 0x0000000000007918 */ /* 0x000fc40000000000 */
[----:B------:R-:W-:Y:S02]  /*19a0*/  F2FP.BF16.F32.PACK_AB R22, R17, R16 ;  /* 0x000000101116723e */ /* 0x000fe400000010ff */
[----:B------:R-:W-:Y:S02]  /*19b0*/  F2FP.BF16.F32.PACK_AB R23, R19, R18 ;  /* 0x000000121317723e */ /* 0x000fe400000010ff */
[----:B------:R-:W-:Y:S01]  /*19c0*/  HMMA.16816.F32.BF16 R16, R12, R4, RZ ;  /* 0x000000040c10723c */ /* 0x000fe200000418ff */
[----:B------:R-:W-:Y:S02]  /*19d0*/  HMNMX2.BF16_V2.XORSIGN R12, |R12|, |R14|, !PT ;  /* 0x4000000e0c0c7240 */ /* 0x000fe40007a40200 */
[----:B------:R-:W-:-:S04]  /*19e0*/  HMNMX2.BF16_V2.XORSIGN R13, |R13|, |R15|, !PT ;  /* 0x4000000f0d0d7240 */ /* 0x000fc80007a40200 */
[----:B------:R-:W-:Y:S01]  /*19f0*/  HMNMX2.BF16_V2.XORSIGN R12, |R12|, |R13|, !PT ;  /* 0x4000000d0c0c7240 */ /* 0x000fe20007a40200 */
[----:B------:R2:W-:Y:S03]  /*1a00*/  @P1 SYNCS.ARRIVE.TRANS64.A1T0 RZ, [R33+URZ+0x4018], RZ ;  /* 0x004018ff21ff19a7 */ /* 0x0005e600081000ff */
        /* <DEDUP_REMOVED lines=12> */
[----:B------:R0:W-:Y:S04]  /*1ad0*/  MOVM.16.MT88 R14, R9 ;  /* 0x00000000090e723a */ /* 0x0001e80000000000 */
[----:B------:R-:W-:Y:S01]  /*1ae0*/  MOVM.16.MT88 R13, R10 ;  /* 0x000000000a0d723a */ /* 0x000fe20000000000 */
[----:B------:R-:W-:-:S02]  /*1af0*/  F2FP.BF16.F32.PACK_AB R16, R17, R16 ;  /* 0x000000101110723e */ /* 0x000fc400000010ff */
[----:B------:R-:W-:Y:S01]  /*1b00*/  F2FP.BF16.F32.PACK_AB R18, R19, R18 ;  /* 0x000000121312723e */ /* 0x000fe200000010ff */
[----:B------:R-:W3:Y:S02]  /*1b10*/  MOVM.16.MT88 R15, R11 ;  /* 0x000000000b0f723a */ /* 0x000ee40000000000 */
[----:B------:R-:W-:Y:S02]  /*1b20*/  HMNMX2.BF16_V2.XORSIGN R27, |R22|, |R16|, !PT ;  /* 0x40000010161b7240 */ /* 0x000fe40007a40200 */
[----:B------:R-:W-:-:S04]  /*1b30*/  HMNMX2.BF16_V2.XORSIGN R23, |R23|, |R18|, !PT ;  /* 0x4000001217177240 */ /* 0x000fc80007a40200 */
[----:B0-----:R-:W-:-:S04]  /*1b40*/  HMNMX2.BF16_V2.XORSIGN R9, |R27|, |R23|, !PT ;  /* 0x400000171b097240 */ /* 0x001fc80007a40200 */
[----:B------:R-:W-:Y:S01]  /*1b50*/  HMNMX2.BF16_V2.XORSIGN R26, |R26|, |R9|, !PT ;  /* 0x400000091a1a7240 */ /* 0x000fe20007a40200 */
[----:B------:R-:W-:Y:S01]  /*1b60*/  @!P1 VIADD R9, R33, 0x2000 ;  /* 0x0000200021099836 */ /* 0x000fe20000000000 */
        /* <DEDUP_REMOVED lines=8> */
[----:B------:R-:W-:Y:S02]  /*1bf0*/  HMNMX2.BF16_V2.XORSIGN R27, |R10|, |R20|, !PT ;  /* 0x400000140a1b7240 */ /* 0x000fe40007a40200 */
[----:B------:R-:W-:-:S06]  /*1c00*/  SHF.L.U32 R10, RZ, 0x1f, RZ ;  /* 0x0000001fff0a7819 */ /* 0x000fcc00000006ff */
[----:B------:R-:W-:Y:S02]  /*1c10*/  F2FP.BF16.F32.PACK_AB R11, R17, R16 ;  /* 0x00000010110b723e */ /* 0x000fe400000010ff */
[----:B------:R-:W-:-:S03]  /*1c20*/  F2FP.BF16.F32.PACK_AB R18, R19, R18 ;  /* 0x000000121312723e */ /* 0x000fc600000010ff */
[----:B------:R-:W-:Y:S02]  /*1c30*/  HMNMX2.BF16_V2.XORSIGN R11, |R22|, |R11|, !PT ;  /* 0x4000000b160b7240 */ /* 0x000fe40007a40200 */
[----:B------:R-:W-:-:S04]  /*1c40*/  HMNMX2.BF16_V2.XORSIGN R8, |R8|, |R18|, !PT ;  /* 0x4000001208087240 */ /* 0x000fc80007a40200 */
[----:B------:R-:W-:-:S04]  /*1c50*/  HMNMX2.BF16_V2.XORSIGN R8, |R11|, |R8|, !PT ;  /* 0x400000080b087240 */ /* 0x000fc80007a40200 */
[----:B------:R-:W-:Y:S01]  /*1c60*/  HMNMX2.BF16_V2.XORSIGN R0, |R0|, |R8|, !PT ;  /* 0x4000000800007240 */ /* 0x000fe20007a40200 */
[----:B-12---:R-:W-:-:S07]  /*1c70*/  @!P1 VIADD R8, R33, 0x4018 ;  /* 0x0000401821089836 */ /* 0x006fce0000000000 */
.L_x_211:
        /* <DEDUP_REMOVED lines=14> */
.L_x_229:
[----:B------:R-:W-:Y:S05]  /*1d60*/  BSYNC.RECONVERGENT B0 ;  /* 0x0000000000007941 */ /* 0x000fea0003800200 */
.L_x_212:
        /* <DEDUP_REMOVED lines=15> */
[----:B0-----:R-:W-:Y:S03]  /*1e60*/  HMMA.16816.F32.BF16 R12, R16, R6, RZ ;  /* 0x00000006100c723c */ /* 0x001fe600000418ff */
[----:B------:R-:W-:Y:S01]  /*1e70*/  HMNMX2.BF16_V2.XORSIGN R20, |R23|, |R20|, !PT ;  /* 0x4000001417147240 */ /* 0x000fe20007a40200 */
[----:B------:R-:W0:Y:S03]  /*1e80*/  LDSM.16.M88.4 R8, [R29+0x800] ;  /* 0x000800001d08783b */ /* 0x000e260000000200 */
[----:B------:R-:W-:-:S12]  /*1e90*/  HMNMX2.BF16_V2.XORSIGN R20, |R26|, |R20|, !PT ;  /* 0x400000141a147240 */ /* 0x000fd80007a40200 */
[----:B------:R-:W-:Y:S02]  /*1ea0*/  F2FP.BF16.F32.PACK_AB R21, R13, R12 ;  /* 0x0000000c0d15723e */ /* 0x000fe400000010ff */
[----:B------:R-:W-:Y:S02]  /*1eb0*/  F2FP.BF16.F32.PACK_AB R22, R15, R14 ;  /* 0x0000000e0f16723e */ /* 0x000fe400000010ff */
[----:B------:R-:W-:Y:S01]  /*1ec0*/  HMMA.16816.F32.BF16 R12, R16, R4, RZ ;  /* 0x00000004100c723c */ /* 0x000fe200000418ff */
[----:B------:R-:W-:Y:S02]  /*1ed0*/  HMNMX2.BF16_V2.XORSIGN R16, |R16|, |R18|, !PT ;  /* 0x4000001210107240 */ /* 0x000fe40007a40200 */
[----:B------:R-:W-:-:S04]  /*1ee0*/  HMNMX2.BF16_V2.XORSIGN R17, |R17|, |R19|, !PT ;  /* 0x4000001311117240 */ /* 0x000fc80007a40200 */
[----:B------:R-:W-:-:S12]  /*1ef0*/  HMNMX2.BF16_V2.XORSIGN R17, |R16|, |R17|, !PT ;  /* 0x4000001110117240 */ /* 0x000fd80007a40200 */
[----:B------:R-:W-:Y:S02]  /*1f00*/  F2FP.BF16.F32.PACK_AB R12, R13, R12 ;  /* 0x0000000c0d0c723e */ /* 0x000fe400000010ff */
[----:B------:R-:W-:-:S03]  /*1f10*/  F2FP.BF16.F32.PACK_AB R14, R15, R14 ;  /* 0x0000000e0f0e723e */ /* 0x000fc600000010ff */
[----:B------:R-:W-:Y:S02]  /*1f20*/  HMNMX2.BF16_V2.XORSIGN R16, |R21|, |R12|, !PT ;  /* 0x4000000c15107240 */ /* 0x000fe40007a40200 */
[----:B------:R-:W-:Y:S02]  /*1f30*/  HMNMX2.BF16_V2.XORSIGN R22, |R22|, |R14|, !PT ;  /* 0x4000000e16167240 */ /* 0x000fe40007a40200 */
[----:B0-----:R-:W-:Y:S01]  /*1f40*/  HMMA.16816.F32.BF16 R12, R8, R24, RZ ;  /* 0x00000018080c723c */ /* 0x001fe200000418ff */
[----:B------:R-:W-:Y:S02]  /*1f50*/  HMNMX2.BF16_V2.XORSIGN R21, |R17|, |R27|, !PT ;  /* 0x4000001b11157240 */ /* 0x000fe40007a40200 */
[----:B------:R-:W-:-:S04]  /*1f60*/  HMNMX2.BF16_V2.XORSIGN R22, |R16|, |R22|, !PT ;  /* 0x4000001610167240 */ /* 0x000fc80007a40200 */
[----:B------:R-:W-:Y:S01]  /*1f70*/  HMNMX2.BF16_V2.XORSIGN R0, |R0|, |R22|, !PT ;  /* 0x4000001600007240 */ /* 0x000fe20007a40200 */
        /* <DEDUP_REMOVED lines=43> */
[----:B------:R-:W-:Y:S02]  /*2230*/  HMNMX2.BF16_V2.XORSIGN R22, |R27|, |R28|, !PT ;  /* 0x4000001c1b167240 */ /* 0x000fe40007a40200 */
[----:B------:R-:W-:Y:S02]  /*2240*/  SHF.L.U32 R28, RZ, 0x1f, RZ ;  /* 0x0000001fff1c7819 */ /* 0x000fe400000006ff */
        /* <DEDUP_REMOVED lines=11> */
[----:B------:R1:W-:Y:S06]  /*2300*/  MEMBAR.ALL.CTA ;  /* 0x0000000000007992 */ /* 0x0003ec0000008000 */
[----:B-1----:R-:W0:Y:S01]  /*2310*/  FENCE.VIEW.ASYNC.S ;  /* 0x00000000000073c6 */ /* 0x002e220000000000 */
[----:B------:R-:W-:-:S04]  /*2320*/  HMNMX2.BF16_V2.XORSIGN R21, |R12|, |R21|, !PT ;  /* 0x400000150c157240 */ /* 0x000fc80007a40200 */
[----:B------:R-:W-:Y:S01]  /*2330*/  F2FP.BF16.F32.PACK_AB R16, R17, R16 ;  /* 0x000000101110723e */ /* 0x000fe200000010ff */
[----:B0-----:R-:W-:Y:S01]  /*2340*/  HMMA.16816.F32.BF16 R12, R8, R24, RZ ;  /* 0x00000018080c723c */ /* 0x001fe200000418ff */
[----:B------:R-:W-:-:S03]  /*2350*/  F2FP.BF16.F32.PACK_AB R17, R19, R18 ;  /* 0x000000121311723e */ /* 0x000fc600000010ff */
[----:B------:R-:W-:Y:S02]  /*2360*/  HMNMX2.BF16_V2.XORSIGN R16, |R23|, |R16|, !PT ;  /* 0x4000001017107240 */ /* 0x000fe40007a40200 */
[----:B------:R-:W-:-:S04]  /*2370*/  HMNMX2.BF16_V2.XORSIGN R17, |R26|, |R17|, !PT ;  /* 0x400000111a117240 */ /* 0x000fc80007a40200 */
[----:B------:R-:W-:Y:S02]  /*2380*/  HMNMX2.BF16_V2.XORSIGN R22, |R16|, |R17|, !PT ;  /* 0x4000001110167240 */ /* 0x000fe40007a40200 */
[----:B------:R-:W-:Y:S01]  /*2390*/  HMMA.16816.F32.BF16 R16, R8, R2, RZ ;  /* 0x000000020810723c */ /* 0x000fe200000418ff */
[----:B------:R-:W0:Y:S01]  /*23a0*/  SYNCS.PHASECHK.TRANS64.TRYWAIT P1, [R33+URZ+0x4018], R28 ;  /* 0x0040181c210075a7 */ /* 0x000e2200080211ff */
        /* <DEDUP_REMOVED lines=8> */
[----:B------:R-:W1:Y:S02]  /*2430*/  MOVM.16.MT88 R15, R11 ;  /* 0x000000000b0f723a */ /* 0x000e640000000000 */
[----:B------:R-:W-:Y:S02]  /*2440*/  HMNMX2.BF16_V2.XORSIGN R23, |R23|, |R16|, !PT ;  /* 0x4000001017177240 */ /* 0x000fe40007a40200 */
[----:B------:R-:W-:Y:S02]  /*2450*/  HMNMX2.BF16_V2.XORSIGN R26, |R26|, |R18|, !PT ;  /* 0x400000121a1a7240 */ /* 0x000fe40007a40200 */
[C---:B-1----:R-:W-:Y:S08]  /*2460*/  HMMA.16816.F32.BF16 R16, R12.reuse, R6, RZ ;  /* 0x000000060c10723c */ /* 0x042ff000000418ff */
[----:B------:R-:W-:Y:S01]  /*2470*/  HMMA.16816.F32.BF16 R8, R12, R4, RZ ;  /* 0x000000040c08723c */ /* 0x000fe200000418ff */
[----:B------:R-:W-:-:S10]  /*2480*/  HMNMX2.BF16_V2.XORSIGN R13, |R13|, |R15|, !PT ;  /* 0x4000000f0d0d7240 */ /* 0x000fd40007a40200 */
[----:B------:R-:W-:Y:S02]  /*2490*/  F2FP.BF16.F32.PACK_AB R18, R19, R18 ;  /* 0x000000121312723e */ /* 0x000fe400000010ff */
[----:B------:R-:W-:Y:S02]  /*24a0*/  F2FP.BF16.F32.PACK_AB R17, R17, R16 ;  /* 0x000000101111723e */ /* 0x000fe400000010ff */
[----:B------:R-:W-:Y:S02]  /*24b0*/  HMNMX2.BF16_V2.XORSIGN R19, |R12|, |R14|, !PT ;  /* 0x4000000e0c137240 */ /* 0x000fe40007a40200 */
[----:B------:R-:W-:Y:S02]  /*24c0*/  HMNMX2.BF16_V2.XORSIGN R16, |R23|, |R26|, !PT ;  /* 0x4000001a17107240 */ /* 0x000fe40007a40200 */
[----:B------:R-:W-:Y:S02]  /*24d0*/  F2FP.BF16.F32.PACK_AB R12, R9, R8 ;  /* 0x00000008090c723e */ /* 0x000fe400000010ff */
[----:B------:R-:W-:Y:S01]  /*24e0*/  F2FP.BF16.F32.PACK_AB R14, R11, R10 ;  /* 0x0000000a0b0e723e */ /* 0x000fe200000010ff */
[----:B0-----:R-:W-:Y:S06]  /*24f0*/  @!P1 BRA `(.L_x_215) ;  /* 0x0000001000789947 */ /* 0x001fec0003800000 */
.L_x_230:
[----:B------:R-:W-:Y:S05]  /*2500*/  BSYNC.RECONVERGENT B0 ;  /* 0x0000000000007941 */ /* 0x000fea0003800200 */
.L_x_214:
[----:B------:R-:W0:Y:S01]  /*2510*/  LDSM.16.M88.4 R8, [R29+0x2000] ;  /* 0x002000001d08783b */ /* 0x000e220000000200 */
[----:B------:R-:W-:Y:S01]  /*2520*/  HMNMX2.BF16_V2.XORSIGN R13, |R19|, |R13|, !PT ;  /* 0x4000000d130d7240 */ /* 0x000fe20007a40200 */
[----:B------:R-:W1:Y:S01]  /*2530*/  LDCU UR6, c[0x0][0x360] ;  /* 0x00006c00ff0677ac */ /* 0x000e620008000800 */
[----:B------:R-:W-:Y:S01]  /*2540*/  HMNMX2.BF16_V2.XORSIGN R17, |R17|, |R12|, !PT ;  /* 0x4000000c11117240 */ /* 0x000fe20007a40200 */
[----:B------:R-:W-:Y:S01]  /*2550*/  BSSY B0, `(.L_x_216) ;  /* 0x0000109000007945 */ /* 0x000fe20003800000 */
[----:B------:R-:W-:Y:S02]  /*2560*/  HMNMX2.BF16_V2.XORSIGN R18, |R18|, |R14|, !PT ;  /* 0x4000000e12127240 */ /* 0x000fe40007a40200 */
[----:B------:R-:W-:Y:S02]  /*2570*/  HMNMX2.BF16_V2.XORSIGN R21, |R13|, |R21|, !PT ;  /* 0x400000150d157240 */ /* 0x000fe40007a40200 */
[----:B------:R-:W-:Y:S02]  /*2580*/  HMNMX2.BF16_V2.XORSIGN R20, |R20|, |R16|, !PT ;  /* 0x4000001014147240 */ /* 0x000fe40007a40200 */
[----:B------:R-:W-:-:S04]  /*2590*/  HMNMX2.BF16_V2.XORSIGN R22, |R17|, |R18|, !PT ;  /* 0x4000001211167240 */ /* 0x000fc80007a40200 */
[----:B------:R-:W-:Y:S01]  /*25a0*/  HMNMX2.BF16_V2.XORSIGN R0, |R0|, |R22|, !PT ;  /* 0x4000001600007240 */ /* 0x000fe20007a40200 */
[----:B-1----:R-:W-:Y:S01]  /*25b0*/  IMAD R34, R34, UR6, R35 ;  /* 0x0000000622227c24 */ /* 0x002fe2000f8e0223 */
[----:B------:R-:W-:Y:S01]  /*25c0*/  BAR.SYNC.DEFER_BLOCKING 0x0 ;  /* 0x0000000000007b1d */ /* 0x000fe20000010000 */
[----:B------:R-:W-:-:S05]  /*25d0*/  LOP3.LUT P1, R35, R35, 0x1f, RZ, 0xc0, !PT ;  /* 0x0000001f23237812 */ /* 0x000fca000782c0ff */
[----:B------:R-:W1:Y:S01]  /*25e0*/  LDCU.64 UR6, c[0x0][0x358] ;  /* 0x00006b00ff0677ac */ /* 0x000e620008000a00 */
        /* <DEDUP_REMOVED lines=11> */
[----:B------:R-:W-:-:S03]  /*26a0*/  HMNMX2.BF16_V2.XORSIGN R28, |R26|, |R18|, !PT ;  /* 0x400000121a1c7240 */ /* 0x000fc60007a40200 */
[----:B------:R-:W2:Y:S01]  /*26b0*/  LDSM.16.M88.4 R8, [R29+0x2800] ;  /* 0x002800001d08783b */ /* 0x000ea20000000200 */
[----:B------:R-:W-:-:S04]  /*26c0*/  HMNMX2.BF16_V2.XORSIGN R22, |R27|, |R28|, !PT ;  /* 0x4000001c1b167240 */ /* 0x000fc80007a40200 */
[----:B------:R-:W-:Y:S01]  /*26d0*/  HMNMX2.BF16_V2.XORSIGN R20, |R20|, |R22|, !PT ;  /* 0x4000001614147240 */ /* 0x000fe20007a40200 */
[----:B0-----:R-:W-:-:S15]  /*26e0*/  HMMA.16816.F32.BF16 R16, R12, R6, RZ ;  /* 0x000000060c10723c */ /* 0x001fde00000418ff */
        /* <DEDUP_REMOVED lines=8> */
[----:B--2---:R-:W-:Y:S06]  /*2770*/  HMMA.16816.F32.BF16 R12, R8, R24, RZ ;  /* 0x00000018080c723c */ /* 0x004fec00000418ff */
[----:B------:R-:W-:Y:S02]  /*2780*/  F2FP.BF16.F32.PACK_AB R16, R17, R16 ;  /* 0x000000101110723e */ /* 0x000fe400000010ff */
[----:B------:R-:W-:-:S03]  /*2790*/  F2FP.BF16.F32.PACK_AB R17, R19, R18 ;  /* 0x000000121311723e */ /* 0x000fc600000010ff */
[----:B------:R-:W-:Y:S02]  /*27a0*/  HMNMX2.BF16_V2.XORSIGN R16, |R23|, |R16|, !PT ;  /* 0x4000001017107240 */ /* 0x000fe40007a40200 */
[----:B------:R-:W-:-:S04]  /*27b0*/  HMNMX2.BF16_V2.XORSIGN R17, |R26|, |R17|, !PT ;  /* 0x400000111a117240 */ /* 0x000fc80007a40200 */
[----:B------:R-:W-:Y:S02]  /*27c0*/  HMNMX2.BF16_V2.XORSIGN R22, |R16|, |R17|, !PT ;  /* 0x4000001110167240 */ /* 0x000fe40007a40200 */
[----:B------:R-:W-:Y:S01]  /*27d0*/  F2FP.BF16.F32.PACK_AB R23, R13, R12 ;  /* 0x0000000c0d17723e */ /* 0x000fe200000010ff */
[----:B------:R-:W-:Y:S01]  /*27e0*/  HMMA.16816.F32.BF16 R16, R8, R2, RZ ;  /* 0x000000020810723c */ /* 0x000fe200000418ff */
[----:B------:R-:W-:Y:S01]  /*27f0*/  F2FP.BF16.F32.PACK_AB R26, R15, R14 ;  /* 0x0000000e0f1a723e */ /* 0x000fe200000010ff */
[----:B------:R-:W-:Y:S01]  /*2800*/  MOVM.16.MT88 R12, R8 ;  /* 0x00000000080c723a */ /* 0x000fe20000000000 */
[----:B------:R-:W-:-:S03]  /*2810*/  HMNMX2.BF16_V2.XORSIGN R22, |R0|, |R22|, !PT ;  /* 0x4000001600167240 */ /* 0x000fc60007a40200 */
[----:B------:R-:W-:Y:S04]  /*2820*/  MOVM.16.MT88 R14, R9 ;  /* 0x00000000090e723a */ /* 0x000fe80000000000 */
[----:B------:R-:W-:Y:S04]  /*2830*/  MOVM.16.MT88 R13, R10 ;  /* 0x000000000a0d723a */ /* 0x000fe80000000000 */
[----:B------:R-:W0:Y:S01]  /*2840*/  MOVM.16.MT88 R15, R11 ;  /* 0x000000000b0f723a */ /* 0x000e220000000000 */
[----:B------:R-:W-:Y:S04]  /*2850*/  BAR.SYNC.DEFER_BLOCKING 0x0 ;  /* 0x0000000000007b1d */ /* 0x000fe80000010000 */
[----:B------:R-:W-:-:S02]  /*2860*/  F2FP.BF16.F32.PACK_AB R16, R17, R16 ;  /* 0x000000101110723e */ /* 0x000fc400000010ff */
[----:B------:R-:W-:-:S03]  /*2870*/  F2FP.BF16.F32.PACK_AB R18, R19, R18 ;  /* 0x000000121312723e */ /* 0x000fc600000010ff */
[----:B------:R-:W-:Y:S02]  /*2880*/  HMNMX2.BF16_V2.XORSIGN R23, |R23|, |R16|, !PT ;  /* 0x4000001017177240 */ /* 0x000fe40007a40200 */
[----:B------:R-:W-:-:S04]  /*2890*/  HMNMX2.BF16_V2.XORSIGN R28, |R26|, |R18|, !PT ;  /* 0x400000121a1c7240 */ /* 0x000fc80007a40200 */
        /* <DEDUP_REMOVED lines=23> */
[----:B------:R-:W0:Y:S04]  /*2a10*/  MOVM.16.MT88 R14, R9 ;  /* 0x00000000090e723a */ /* 0x000e280000000000 */
[----:B------:R-:W-:Y:S01]  /*2a20*/  MOVM.16.MT88 R13, R10 ;  /* 0x000000000a0d723a */ /* 0x000fe20000000000 */
[----:B------:R-:W-:-:S02]  /*2a30*/  F2FP.BF16.F32.PACK_AB R16, R17, R16 ;  /* 0x000000101110723e */ /* 0x000fc400000010ff */
[----:B------:R-:W-:Y:S01]  /*2a40*/  F2FP.BF16.F32.PACK_AB R18, R19, R18 ;  /* 0x000000121312723e */ /* 0x000fe200000010ff */
[----:B------:R-:W2:Y:S02]  /*2a50*/  MOVM.16.MT88 R15, R11 ;  /* 0x000000000b0f723a */ /* 0x000ea40000000000 */
[----:B------:R-:W-:Y:S01]  /*2a60*/  HMNMX2.BF16_V2.XORSIGN R26, |R26|, |R16|, !PT ;  /* 0x400000101a1a7240 */ /* 0x000fe20007a40200 */
[----:B------:R-:W-:Y:S01]  /*2a70*/  BAR.SYNC.DEFER_BLOCKING 0x0 ;  /* 0x0000000000007b1d */ /* 0x000fe20000010000 */
[----:B------:R-:W-:-:S04]  /*2a80*/  HMNMX2.BF16_V2.XORSIGN R27, |R27|, |R18|, !PT ;  /* 0x400000121b1b7240 */ /* 0x000fc80007a40200 */
[----:B------:R-:W-:-:S04]  /*2a90*/  HMNMX2.BF16_V2.XORSIGN R21, |R26|, |R27|, !PT ;  /* 0x4000001b1a157240 */ /* 0x000fc80007a40200 */
[----:B------:R-:W-:Y:S02]  /*2aa0*/  HMNMX2.BF16_V2.XORSIGN R20, |R20|, |R21|, !PT ;  /* 0x4000001514147240 */ /* 0x000fe40007a40200 */
[----:B0-----:R-:W-:Y:S01]  /*2ab0*/  HMNMX2.BF16_V2.XORSIGN R28, |R12|, |R14|, !PT ;  /* 0x4000000e0c1c7240 */ /* 0x001fe20007a40200 */
[----:B--2---:R-:W-:Y:S01]  /*2ac0*/  HMMA.16816.F32.BF16 R16, R12, R6, RZ ;  /* 0x000000060c10723c */ /* 0x004fe200000418ff */
[----:B------:R-:W0:-:S15]  /*2ad0*/  LDSM.16.M88.4 R8, [R29+0x3800] ;  /* 0x003800001d08783b */ /* 0x000e1e0000000200 */
[----:B------:R-:W-:-:S03]  /*2ae0*/  NOP ;  /* 0x0000000000007918 */ /* 0x000fc60000000000 */
[----:B------:R-:W-:Y:S02]  /*2af0*/  F2FP.BF16.F32.PACK_AB R32, R17, R16 ;  /* 0x000000101120723e */ /* 0x000fe400000010ff */
[----:B------:R-:W-:Y:S02]  /*2b00*/  F2FP.BF16.F32.PACK_AB R23, R19, R18 ;  /* 0x000000121317723e */ /* 0x000fe400000010ff */
[----:B------:R-:W-:Y:S01]  /*2b10*/  HMMA.16816.F32.BF16 R16, R12, R4, RZ ;  /* 0x000000040c10723c */ /* 0x000fe200000418ff */
[----:B------:R-:W-:-:S04]  /*2b20*/  HMNMX2.BF16_V2.XORSIGN R14, |R13|, |R15|, !PT ;  /* 0x4000000f0d0e7240 */ /* 0x000fc80007a40200 */
[----:B------:R-:W-:-:S04]  /*2b30*/  HMNMX2.BF16_V2.XORSIGN R28, |R28|, |R14|, !PT ;  /* 0x4000000e1c1c7240 */ /* 0x000fc80007a40200 */
[----:B------:R-:W-:-:S10]  /*2b40*/  HMNMX2.BF16_V2.XORSIGN R0, |R28|, |R0|, !PT ;  /* 0x400000001c007240 */ /* 0x000fd40007a40200 */
[----:B------:R-:W-:Y:S01]  /*2b50*/  F2FP.BF16.F32.PACK_AB R16, R17, R16 ;  /* 0x000000101110723e */ /* 0x000fe200000010ff */
[----:B0-----:R-:W-:Y:S01]  /*2b60*/  MOVM.16.MT88 R12, R8 ;  /* 0x00000000080c723a */ /* 0x001fe20000000000 */
[----:B------:R-:W-:Y:S01]  /*2b70*/  F2FP.BF16.F32.PACK_AB R18, R19, R18 ;  /* 0x000000121312723e */ /* 0x000fe200000010ff */
[----:B------:R-:W-:Y:S02]  /*2b80*/  HMMA.16816.F32.BF16 R24, R8, R24, RZ ;  /* 0x000000180818723c */ /* 0x000fe400000418ff */
[----:B------:R-:W-:Y:S01]  /*2b90*/  HMNMX2.BF16_V2.XORSIGN R32, |R32|, |R16|, !PT ;  /* 0x4000001020207240 */ /* 0x000fe20007a40200 */
[----:B------:R-:W-:Y:S01]  /*2ba0*/  MOVM.16.MT88 R14, R9 ;  /* 0x00000000090e723a */ /* 0x000fe20000000000 */
[----:B------:R-:W-:-:S03]  /*2bb0*/  HMNMX2.BF16_V2.XORSIGN R23, |R23|, |R18|, !PT ;  /* 0x4000001217177240 */ /* 0x000fc60007a40200 */
[----:B------:R-:W-:Y:S01]  /*2bc0*/  MOVM.16.MT88 R13, R10 ;  /* 0x000000000a0d723a */ /* 0x000fe20000000000 */
[----:B------:R-:W-:Y:S03]  /*2bd0*/  HMMA.16816.F32.BF16 R16, R8, R2, RZ ;  /* 0x000000020810723c */ /* 0x000fe600000418ff */
[----:B------:R0:W2:Y:S02]  /*2be0*/  MOVM.16.MT88 R15, R11 ;  /* 0x000000000b0f723a */ /* 0x0000a40000000000 */
[----:B0-----:R-:W-:-:S06]  /*2bf0*/  HMNMX2.BF16_V2.XORSIGN R11, |R32|, |R23|, !PT ;  /* 0x40000017200b7240 */ /* 0x001fcc0007a40200 */
[----:B------:R-:W-:Y:S02]  /*2c00*/  F2FP.BF16.F32.PACK_AB R24, R25, R24 ;  /* 0x000000181918723e */ /* 0x000fe400000010ff */
[----:B------:R-:W-:Y:S02]  /*2c10*/  HMNMX2.BF16_V2.XORSIGN R11, |R22|, |R11|, !PT ;  /* 0x4000000b160b7240 */ /* 0x000fe40007a40200 */
[----:B------:R-:W-:-:S04]  /*2c20*/  F2FP.BF16.F32.PACK_AB R26, R27, R26 ;  /* 0x0000001a1b1a723e */ /* 0x000fc800000010ff */
[----:B------:R-:W-:Y:S02]  /*2c30*/  F2FP.BF16.F32.PACK_AB R16, R17, R16 ;  /* 0x000000101110723e */ /* 0x000fe400000010ff */
[----:B------:R-:W-:-:S03]  /*2c40*/  F2FP.BF16.F32.PACK_AB R18, R19, R18 ;  /* 0x000000121312723e */ /* 0x000fc600000010ff */
[----:B------:R-:W-:Y:S01]  /*2c50*/  HMNMX2.BF16_V2.XORSIGN R16, |R24|, |R16|, !PT ;  /* 0x4000001018107240 */ /* 0x000fe20007a40200 */
[----:B--2---:R-:W-:Y:S01]  /*2c60*/  HMMA.16816.F32.BF16 R28, R12, R6, RZ ;  /* 0x000000060c1c723c */ /* 0x004fe200000418ff */
[----:B------:R-:W-:-:S04]  /*2c70*/  HMNMX2.BF16_V2.XORSIGN R8, |R26|, |R18|, !PT ;  /* 0x400000121a087240 */ /* 0x000fc80007a40200 */
[----:B------:R-:W-:-:S03]  /*2c80*/  HMNMX2.BF16_V2.XORSIGN R10, |R16|, |R8|, !PT ;  /* 0x40000008100a7240 */ /* 0x000fc60007a40200 */
        /* <DEDUP_REMOVED lines=8> */
[----:B------:R-:W-:Y:S01]  /*2d10*/  F2FP.BF16.F32.PACK_AB R14, R5, R4 ;  /* 0x00000004050e723e */ /* 0x000fe200000010ff */
[C---:B------:R-:W-:Y:S01]  /*2d20*/  IMAD.U32 R3, R0.reuse, 0x10000, RZ ;  /* 0x0001000000037824 */ /* 0x040fe200078e00ff */
[----:B------:R-:W-:Y:S02]  /*2d30*/  F2FP.BF16.F32.PACK_AB R15, R7, R6 ;  /* 0x00000006070f723e */ /* 0x000fe400000010ff */
[----:B------:R-:W-:Y:S02]  /*2d40*/  PRMT R2, R0, 0x7632, R2 ;  /* 0x0000763200027816 */ /* 0x000fe40000000002 */
[----:B------:R-:W-:Y:S02]  /*2d50*/  HMNMX2.BF16_V2.XORSIGN R14, |R28|, |R14|, !PT ;  /* 0x4000000e1c0e7240 */ /* 0x000fe40007a40200 */
[----:B------:R-:W-:Y:S01]  /*2d60*/  HMNMX2.BF16_V2.XORSIGN R7, |R30|, |R15|, !PT ;  /* 0x4000000f1e077240 */ /* 0x000fe20007a40200 */
[----:B------:R-:W-:Y:S01]  /*2d70*/  IMAD.U32 R2, R2, 0x10000, RZ ;  /* 0x0001000002027824 */ /* 0x000fe200078e00ff */
[----:B------:R-:W-:-:S02]  /*2d80*/  PRMT R0, R10, 0x7610, R0 ;  /* 0x000076100a007816 */ /* 0x000fc40000000000 */
[----:B------:R-:W-:Y:S02]  /*2d90*/  HMNMX2.BF16_V2.XORSIGN R7, |R14|, |R7|, !PT ;  /* 0x400000070e077240 */ /* 0x000fe40007a40200 */
[----:B------:R-:W-:Y:S01]  /*2da0*/  FMNMX.XORSIGN R5, |R3|, |R2|, !PT ;  /* 0x4000000203057209 */ /* 0x000fe20007840200 */
[----:B------:R-:W-:Y:S01]  /*2db0*/  IMAD.U32 R0, R0, 0x10000, RZ ;  /* 0x0001000000007824 */ /* 0x000fe200078e00ff */
[----:B------:R-:W-:Y:S02]  /*2dc0*/  HMNMX2.BF16_V2.XORSIGN R7, |R11|, |R7|, !PT ;  /* 0x400000070b077240 */ /* 0x000fe40007a40200 */
[----:B------:R-:W-:Y:S01]  /*2dd0*/  PRMT R2, R10, 0x7632, R2 ;  /* 0x000076320a027816 */ /* 0x000fe20000000002 */
[----:B------:R-:W-:Y:S02]  /*2de0*/  FADD R6, |R5|, -RZ ;  /* 0x800000ff05067221 */ /* 0x000fe40000000200 */
[C---:B------:R-:W-:Y:S02]  /*2df0*/  PRMT R3, R7.reuse, 0x7610, R3 ;  /* 0x0000761007037816 */ /* 0x040fe40000000003 */
[----:B------:R-:W-:Y:S01]  /*2e00*/  PRMT R4, R7, 0x7632, R4 ;  /* 0x0000763207047816 */ /* 0x000fe20000000004 */
[----:B------:R-:W-:-:S02]  /*2e10*/  IMAD.U32 R7, R2, 0x10000, RZ ;  /* 0x0001000002077824 */ /* 0x000fc400078e00ff */
[----:B------:R-:W-:Y:S01]  /*2e20*/  IMAD.U32 R3, R3, 0x10000, RZ ;  /* 0x0001000003037824 */ /* 0x000fe200078e00ff */
[----:B------:R-:W0:Y:S01]  /*2e30*/  SHFL.DOWN PT, R2, R6, 0x10, 0x1f ;  /* 0x0a001f0006027f89 */ /* 0x000e2200000e0000 */
[----:B------:R-:W-:Y:S01]  /*2e40*/  IMAD.U32 R4, R4, 0x10000, RZ ;  /* 0x0001000004047824 */ /* 0x000fe200078e00ff */
[----:B------:R-:W-:-:S04]  /*2e50*/  FMNMX.XORSIGN R0, |R0|, |R7|, !PT ;  /* 0x4000000700007209 */ /* 0x000fc80007840200 */
[----:B------:R-:W-:Y:S01]  /*2e60*/  FMNMX.XORSIGN R3, |R3|, |R4|, !PT ;  /* 0x4000000403037209 */ /* 0x000fe20007840200 */
[----:B------:R-:W-:-:S04]  /*2e70*/  FADD R9, |R0|, -RZ ;  /* 0x800000ff00097221 */ /* 0x000fc80000000200 */
[----:B------:R-:W-:Y:S01]  /*2e80*/  FADD R11, |R3|, -RZ ;  /* 0x800000ff030b7221 */ /* 0x000fe20000000200 */
[----:B------:R-:W2:Y:S04]  /*2e90*/  SHFL.DOWN PT, R7, R9, 0x10, 0x1f ;  /* 0x0a001f0009077f89 */ /* 0x000ea800000e0000 */
[----:B------:R-:W3:Y:S01]  /*2ea0*/  SHFL.DOWN PT, R4, R11, 0x10, 0x1f ;  /* 0x0a001f000b047f89 */ /* 0x000ee200000e0000 */
[----:B0-----:R-:W-:Y:S02]  /*2eb0*/  FMNMX R2, |R5|, R2, !PT ;  /* 0x0000000205027209 */ /* 0x001fe40007800200 */
[----:B--2---:R-:W-:Y:S02]  /*2ec0*/  FMNMX R7, |R0|, R7, !PT ;  /* 0x0000000700077209 */ /* 0x004fe40007800200 */
[----:B---3--:R-:W-:-:S03]  /*2ed0*/  FMNMX R8, |R3|, R4, !PT ;  /* 0x0000000403087209 */ /* 0x008fc60007800200 */
[----:B------:R-:W0:Y:S04]  /*2ee0*/  SHFL.DOWN PT, R0, R7, 0x8, 0x1f ;  /* 0x09001f0007007f89 */ /* 0x000e2800000e0000 */
[----:B------:R-:W2:Y:S04]  /*2ef0*/  SHFL.DOWN PT, R5, R8, 0x8, 0x1f ;  /* 0x09001f0008057f89 */ /* 0x000ea800000e0000 */
[----:B------:R-:W3:Y:S01]  /*2f00*/  SHFL.DOWN PT, R3, R2, 0x8, 0x1f ;  /* 0x09001f0002037f89 */ /* 0x000ee200000e0000 */
[----:B0-----:R-:W-:Y:S02]  /*2f10*/  FMNMX R4, R7, R0, !PT ;  /* 0x0000000007047209 */ /* 0x001fe40007800000 */
[----:B--2---:R-:W-:Y:S01]  /*2f20*/  FMNMX R10, R8, R5, !PT ;  /* 0x00000005080a7209 */ /* 0x004fe20007800000 */
[----:B------:R-:W-:-:S02]  /*2f30*/  IMAD.MOV.U32 R8, RZ, RZ, -0x1 ;  /* 0xffffffffff087424 */ /* 0x000fc400078e00ff */
[----:B------:R-:W0:Y:S01]  /*2f40*/  SHFL.DOWN PT, R5, R4, 0x4, 0x1f ;  /* 0x08801f0004057f89 */ /* 0x000e2200000e0000 */
[----:B---3--:R-:W-:-:S03]  /*2f50*/  FMNMX R3, R2, R3, !PT ;  /* 0x0000000302037209 */ /* 0x008fc60007800000 */
[----:B------:R-:W2:Y:S04]  /*2f60*/  SHFL.DOWN PT, R9, R10, 0x4, 0x1f ;  /* 0x08801f000a097f89 */ /* 0x000ea800000e0000 */
[----:B------:R-:W3:Y:S01]  /*2f70*/  SHFL.DOWN PT, R0, R3, 0x4, 0x1f ;  /* 0x08801f0003007f89 */ /* 0x000ee200000e0000 */
[----:B0-----:R-:W-:Y:S02]  /*2f80*/  FMNMX R6, R4, R5, !PT ;  /* 0x0000000504067209 */ /* 0x001fe40007800000 */
[----:B--2---:R-:W-:-:S03]  /*2f90*/  FMNMX R11, R10, R9, !PT ;  /* 0x000000090a0b7209 */ /* 0x004fc60007800000 */
[----:B------:R-:W0:Y:S01]  /*2fa0*/  SHFL.DOWN PT, R7, R6, 0x2, 0x1f ;  /* 0x08401f0006077f89 */ /* 0x000e2200000e0000 */
[----:B------:R-:W-:Y:S02]  /*2fb0*/  SHF.R.U32.HI R9, RZ, 0x5, R34 ;  /* 0x00000005ff097819 */ /* 0x000fe40000011622 */
[----:B---3--:R-:W-:Y:S01]  /*2fc0*/  FMNMX R0, R3, R0, !PT ;  /* 0x0000000003007209 */ /* 0x008fe20007800000 */
[----:B------:R-:W2:Y:S01]  /*2fd0*/  SHFL.DOWN PT, R2, R11, 0x2, 0x1f ;  /* 0x08401f000b027f89 */ /* 0x000ea200000e0000 */
[----:B------:R-:W-:-:S03]  /*2fe0*/  VIADDMNMX.U32 R4, R9, R8, 0x2, PT ;  /* 0x0000000209047446 */ /* 0x000fc60003800008 */
[----:B------:R-:W3:Y:S02]  /*2ff0*/  SHFL.DOWN PT, R5, R0, 0x2, 0x1f ;  /* 0x08401f0000057f89 */ /* 0x000ee400000e0000 */
[----:B------:R-:W-:Y:S02]  /*3000*/  IMAD.SHL.U32 R12, R4, 0x4, RZ ;  /* 0x00000004040c7824 */ /* 0x000fe400078e00ff */
[----:B------:R-:W-:Y:S01]  /*3010*/  IMAD.U32 R4, RZ, RZ, UR4 ;  /* 0x00000004ff047e24 */ /* 0x000fe2000f8e00ff */
[----:B0-----:R-:W-:Y:S02]  /*3020*/  FMNMX R8, R6, R7, !PT ;  /* 0x0000000706087209 */ /* 0x001fe40007800000 */
[----:B--2---:R-:W-:-:S03]  /*3030*/  FMNMX R10, R11, R2, !PT ;  /* 0x000000020b0a7209 */ /* 0x004fc60007800000 */
[----:B------:R-:W0:Y:S01]  /*3040*/  SHFL.DOWN PT, R13, R8, 0x1, 0x1f ;  /* 0x08201f00080d7f89 */ /* 0x000e2200000e0000 */
[----:B------:R-:W2:Y:S01]  /*3050*/  LDC R2, c[0x2][R12] ;  /* 0x008000000c027b82 */ /* 0x000ea20000000800 */
[----:B---3--:R-:W-:Y:S02]  /*3060*/  FMNMX R3, R0, R5, !PT ;  /* 0x0000000500037209 */ /* 0x008fe40007800000 */
[----:B------:R-:W3:Y:S01]  /*3070*/  SHFL.DOWN PT, R15, R10, 0x1, 0x1f ;  /* 0x08201f000a0f7f89 */ /* 0x000ee200000e0000 */
[----:B------:R-:W-:-:S03]  /*3080*/  IMAD.U32 R5, RZ, RZ, UR5 ;  /* 0x00000005ff057e24 */ /* 0x000fc6000f8e00ff */
[----:B------:R-:W4:Y:S01]  /*3090*/  SHFL.DOWN PT, R0, R3, 0x1, 0x1f ;  /* 0x08201f0003007f89 */ /* 0x000f2200000e0000 */
[----:B------:R-:W-:Y:S01]  /*30a0*/  @!P1 IMAD.WIDE.U32 R6, R9, 0x4, R4 ;  /* 0x0000000409069825 */ /* 0x000fe200078e0004 */
[----:B0-----:R-:W-:Y:S01]  /*30b0*/  FMNMX R13, R8, R13, !PT ;  /* 0x0000000d080d7209 */ /* 0x001fe20007800000 */
[----:B------:R-:W-:Y:S01]  /*30c0*/  BAR.SYNC.DEFER_BLOCKING 0x0 ;  /* 0x0000000000007b1d */ /* 0x000fe20000010000 */
[----:B---3--:R-:W-:Y:S02]  /*30d0*/  FMNMX R15, R10, R15, !PT ;  /* 0x0000000f0a0f7209 */ /* 0x008fe40007800000 */
[----:B----4-:R-:W-:Y:S02]  /*30e0*/  FMNMX R11, R3, R0, !PT ;  /* 0x00000000030b7209 */ /* 0x010fe40007800000 */
[----:B--2---:R-:W-:-:S03]  /*30f0*/  SHF.R.S32.HI R3, RZ, 0x1f, R2 ;  /* 0x0000001fff037819 */ /* 0x004fc60000011402 */
[----:B-1----:R0:W-:Y:S04]  /*3100*/  @!P1 ST.E desc[UR6][R6.64+0x4040], R11 ;  /* 0x0040400b06009985 */ /* 0x0021e8000c101906 */
[----:B------:R0:W-:Y:S04]  /*3110*/  @!P1 ST.E desc[UR6][R6.64+0x4020], R13 ;  /* 0x0040200d06009985 */ /* 0x0001e8000c101906 */
[----:B------:R0:W-:Y:S01]  /*3120*/  @!P1 ST.E desc[UR6][R6.64+0x4030], R15 ;  /* 0x0040300f06009985 */ /* 0x0001e2000c101906 */
[----:B------:R-:W-:Y:S06]  /*3130*/  BAR.SYNC.DEFER_BLOCKING 0x0 ;  /* 0x0000000000007b1d */ /* 0x000fec0000010000 */
.L_x_252:
[----:B------:R-:W-:Y:S05]  /*3140*/  BRX R2 -0x3150                                            (*"BRANCH_TARGETS .L_x_253,.L_x_254,.L_x_255"*) ;  /* 0xffffffcc02ac7949 */ /* 0x000fea000383ffff */
.L_x_255:
[----:B------:R-:W-:-:S13]  /*3150*/  ISETP.NE.AND P1, PT, R9, RZ, PT ;  /* 0x000000ff0900720c */ /* 0x000fda0003f25270 */
[----:B------:R-:W-:Y:S05]  /*3160*/  @P1 BRA `(.L_x_217) ;  /* 0x00000004001c1947 */ /* 0x000fea0003800000 */
[C---:B------:R-:W-:Y:S01]  /*3170*/  ISETP.GT.U32.AND P1, PT, R35.reuse, 0x3, PT ;  /* 0x000000032300780c */ /* 0x040fe20003f24070 */
[----:B------:R-:W-:Y:S01]  /*3180*/  BSSY.RECONVERGENT B1, `(.L_x_218) ;  /* 0x0000006000017945 */ /* 0x000fe20003800200 */
[----:B------:R-:W-:Y:S01]  /*3190*/  ISETP.NE.AND P2, PT, R35, RZ, PT ;  /* 0x000000ff2300720c */ /* 0x000fe20003f45270 */
[----:B------:R-:W-:-:S10]  /*31a0*/  IMAD.MOV.U32 R0, RZ, RZ, RZ ;  /* 0x000000ffff007224 */ /* 0x000fd400078e00ff */
[----:B------:R-:W-:Y:S05]  /*31b0*/  @P1 BRA `(.L_x_219) ;  /* 0x0000000000081947 */ /* 0x000fea0003800000 */
[----:B------:R-:W-:-:S05]  /*31c0*/  IMAD.WIDE.U32 R4, R35, 0x4, R4 ;  /* 0x0000000423047825 */ /* 0x000fca00078e0004 */
[----:B------:R1:W5:Y:S02]  /*31d0*/  LD.E R0, desc[UR6][R4.64+0x4020] ;  /* 0x0040200604007980 */ /* 0x000364000c101900 */
.L_x_219:
[----:B------:R-:W-:Y:S05]  /*31e0*/  BSYNC.RECONVERGENT B1 ;  /* 0x0000000000017941 */ /* 0x000fea0003800200 */
.L_x_218:
[----:B------:R-:W-:-:S03]  /*31f0*/  UMOV UR4, 0xffffffff ;  /* 0xffffffff00047882 */ /* 0x000fc60000000000 */
[----:B------:R-:W-:Y:S05]  /*3200*/  BRA.DIV UR4, `(.L_x_220) ;  /* 0x0000000604407947 */ /* 0x000fea000b800000 */
[----:B-----5:R-:W2:Y:S02]  /*3210*/  SHFL.DOWN PT, R3, R0, 0x2, 0x1f ;  /* 0x08401f0000037f89 */ /* 0x020ea400000e0000 */
[----:B--2---:R-:W-:-:S05]  /*3220*/  FMNMX R3, R3, R0, !PT ;  /* 0x0000000003037209 */ /* 0x004fca0007800000 */
[----:B------:R2:W3:Y:S02]  /*3230*/  SHFL.DOWN PT, R2, R3, 0x1, 0x1f ;  /* 0x08201f0003027f89 */ /* 0x0004e400000e0000 */
.L_x_233:
[----:B---3--:R-:W-:Y:S01]  /*3240*/  FMNMX R0, R3, R2, !PT ;  /* 0x0000000203007209 */ /* 0x008fe20007800000 */
[----:B------:R-:W-:Y:S06]  /*3250*/  @P2 BRA `(.L_x_217) ;  /* 0x0000000000e02947 */ /* 0x000fec0003800000 */
[----:B-1----:R-:W1:Y:S01]  /*3260*/  S2R R4, SR_LANEID ;  /* 0x0000000000047919 */ /* 0x002e620000000000 */
[----:B--2---:R-:W2:Y:S01]  /*3270*/  LDC.64 R2, c[0x0][0x408] ;  /* 0x00010200ff027b82 */ /* 0x004ea20000000a00 */
[----:B------:R-:W-:Y:S01]  /*3280*/  VOTEU.ANY UR4, UPT, PT ;  /* 0x0000000000047886 */ /* 0x000fe200038e0100 */
[----:B------:R-:W-:Y:S01]  /*3290*/  CREDUX.MAX.S32 UR5, R0 ;  /* 0x00000000000572cc */ /* 0x000fe20000000200 */
[----:B------:R-:W-:-:S12]  /*32a0*/  UFLO.U32 UR4, UR4 ;  /* 0x00000004000472bd */ /* 0x000fd800080e0000 */
[----:B------:R-:W-:Y:S01]  /*32b0*/  IMAD.U32 R5, RZ, RZ, UR5 ;  /* 0x00000005ff057e24 */ /* 0x000fe2000f8e00ff */
[----:B-1----:R-:W-:-:S13]  /*32c0*/  ISETP.EQ.U32.AND P1, PT, R4, UR4, PT ;  /* 0x0000000404007c0c */ /* 0x002fda000bf22070 */
[----:B--2---:R1:W-:Y:S01]  /*32d0*/  @P1 REDG.E.MAX.S32.STRONG.GPU desc[UR6][R2.64], R5 ;  /* 0x000000050200198e */ /* 0x0043e2000d12e306 */
[----:B------:R-:W-:Y:S05]  /*32e0*/  BRA `(.L_x_217) ;  /* 0x0000000000bc7947 */ /* 0x000fea0003800000 */
.L_x_253:
[C---:B------:R-:W-:Y:S01]  /*32f0*/  ISETP.GT.U32.AND P1, PT, R35.reuse, 0x3, PT ;  /* 0x000000032300780c */ /* 0x040fe20003f24070 */
[----:B------:R-:W-:Y:S01]  /*3300*/  BSSY.RECONVERGENT B1, `(.L_x_221) ;  /* 0x0000006000017945 */ /* 0x000fe20003800200 */
[----:B------:R-:W-:Y:S01]  /*3310*/  ISETP.NE.AND P2, PT, R35, RZ, PT ;  /* 0x000000ff2300720c */ /* 0x000fe20003f45270 */
[----:B------:R-:W-:-:S10]  /*3320*/  IMAD.MOV.U32 R0, RZ, RZ, RZ ;  /* 0x000000ffff007224 */ /* 0x000fd400078e00ff */
[----:B------:R-:W-:Y:S05]  /*3330*/  @P1 BRA `(.L_x_222) ;  /* 0x0000000000081947 */ /* 0x000fea0003800000 */
[----:B------:R-:W-:-:S05]  /*3340*/  IMAD.WIDE.U32 R4, R35, 0x4, R4 ;  /* 0x0000000423047825 */ /* 0x000fca00078e0004 */
[----:B------:R1:W5:Y:S02]  /*3350*/  LD.E R0, desc[UR6][R4.64+0x4030] ;  /* 0x0040300604007980 */ /* 0x000364000c101900 */
.L_x_222:
[----:B------:R-:W-:Y:S05]  /*3360*/  BSYNC.RECONVERGENT B1 ;  /* 0x0000000000017941 */ /* 0x000fea0003800200 */
.L_x_221:
[----:B------:R-:W-:-:S03]  /*3370*/  UMOV UR4, 0xffffffff ;  /* 0xffffffff00047882 */ /* 0x000fc60000000000 */
[----:B------:R-:W-:Y:S05]  /*3380*/  BRA.DIV UR4, `(.L_x_223) ;  /* 0x0000000604187947 */ /* 0x000fea000b800000 */
[----:B-----5:R-:W2:Y:S02]  /*3390*/  SHFL.DOWN PT, R3, R0, 0x2, 0x1f ;  /* 0x08401f0000037f89 */ /* 0x020ea400000e0000 */
[----:B--2---:R-:W-:-:S05]  /*33a0*/  FMNMX R3, R3, R0, !PT ;  /* 0x0000000003037209 */ /* 0x004fca0007800000 */
[----:B------:R2:W3:Y:S02]  /*33b0*/  SHFL.DOWN PT, R2, R3, 0x1, 0x1f ;  /* 0x08201f0003027f89 */ /* 0x0004e400000e0000 */
.L_x_236:
        /* <DEDUP_REMOVED lines=11> */
.L_x_254:
[C---:B------:R-:W-:Y:S01]  /*3470*/  ISETP.GT.U32.AND P1, PT, R35.reuse, 0x3, PT ;  /* 0x000000032300780c */ /* 0x040fe20003f24070 */
[----:B------:R-:W-:Y:S01]  /*3480*/  BSSY.RECONVERGENT B1, `(.L_x_224) ;  /* 0x0000006000017945 */ /* 0x000fe20003800200 */
[----:B------:R-:W-:Y:S01]  /*3490*/  ISETP.NE.AND P2, PT, R35, RZ, PT ;  /* 0x000000ff2300720c */ /* 0x000fe20003f45270 */
[----:B------:R-:W-:-:S10]  /*34a0*/  IMAD.MOV.U32 R0, RZ, RZ, RZ ;  /* 0x000000ffff007224 */ /* 0x000fd400078e00ff */
[----:B------:R-:W-:Y:S05]  /*34b0*/  @P1 BRA `(.L_x_225) ;  /* 0x0000000000081947 */ /* 0x000fea0003800000 */
[----:B------:R-:W-:-:S05]  /*34c0*/  IMAD.WIDE.U32 R4, R35, 0x4, R4 ;  /* 0x0000000423047825 */ /* 0x000fca00078e0004 */
[----:B------:R1:W5:Y:S02]  /*34d0*/  LD.E R0, desc[UR6][R4.64+0x4040] ;  /* 0x0040400604007980 */ /* 0x000364000c101900 */
.L_x_225:
[----:B------:R-:W-:Y:S05]  /*34e0*/  BSYNC.RECONVERGENT B1 ;  /* 0x0000000000017941 */ /* 0x000fea0003800200 */
.L_x_224:
[----:B------:R-:W-:-:S03]  /*34f0*/  UMOV UR4, 0xffffffff ;  /* 0xffffffff00047882 */ /* 0x000fc60000000000 */
[----:B------:R-:W-:Y:S05]  /*3500*/  BRA.DIV UR4, `(.L_x_226) ;  /* 0x0000000204f07947 */ /* 0x000fea000b800000 */
[----:B-----5:R-:W2:Y:S02]  /*3510*/  SHFL.DOWN PT, R3, R0, 0x2, 0x1f ;  /* 0x08401f0000037f89 */ /* 0x020ea400000e0000 */
[----:B--2---:R-:W-:-:S05]  /*3520*/  FMNMX R3, R3, R0, !PT ;  /* 0x0000000003037209 */ /* 0x004fca0007800000 */
[----:B------:R2:W3:Y:S02]  /*3530*/  SHFL.DOWN PT, R2, R3, 0x1, 0x1f ;  /* 0x08201f0003027f89 */ /* 0x0004e400000e0000 */
.L_x_239:
        /* <DEDUP_REMOVED lines=9> */
[----:B--2---:R3:W-:Y:S02]  /*35d0*/  @P1 REDG.E.MAX.S32.STRONG.GPU desc[UR6][R2.64], R5 ;  /* 0x000000050200198e */ /* 0x0047e4000d12e306 */
.L_x_217:
[----:B------:R-:W-:Y:S05]  /*35e0*/  BSYNC B0 ;  /* 0x0000000000007941 */ /* 0x000fea0003800000 */
.L_x_216:
[----:B------:R-:W-:Y:S05]  /*35f0*/  @P0 EXIT ;  /* 0x000000000000094d */ /* 0x000fea0003800000 */
[----:B------:R-:W5:Y:S02]  /*3600*/  SYNCS.CCTL.IV [R33+URZ+0x4000] ;  /* 0x00400000210079b1 */ /* 0x000f6400080000ff */
[----:B-----5:R-:W5:Y:S02]  /*3610*/  SYNCS.CCTL.IV [R33+URZ+0x4008] ;  /* 0x00400800210079b1 */ /* 0x020f6400080000ff */
[----:B-----5:R-:W5:Y:S02]  /*3620*/  SYNCS.CCTL.IV [R33+URZ+0x4010] ;  /* 0x00401000210079b1 */ /* 0x020f6400080000ff */
[----:B-----5:R-:W-:Y:S01]  /*3630*/  SYNCS.CCTL.IV [R33+URZ+0x4018] ;  /* 0x00401800210079b1 */ /* 0x020fe200080000ff */
[----:B------:R-:W-:Y:S05]  /*3640*/  EXIT ;  /* 0x000000000000794d */ /* 0x000fea0003800000 */
.L_x_207:
[----:B------:R-:W0:Y:S02]  /*3650*/  SYNCS.PHASECHK.TRANS64.TRYWAIT P1, [R33+URZ+0x4000], R12 ;  /* 0x0040000c210075a7 */ /* 0x000e2400080211ff */
[----:B0-----:R-:W-:Y:S05]  /*3660*/  @!P1 BRA `(.L_x_207) ;  /* 0xfffffffc00f89947 */ /* 0x001fea000383ffff */
[----:B------:R-:W-:Y:S05]  /*3670*/  BRA `(.L_x_227) ;  /* 0xffffffd400147947 */ /* 0x000fea000383ffff */
.L_x_210:
[----:B------:R-:W0:Y:S02]  /*3680*/  SYNCS.PHASECHK.TRANS64.TRYWAIT P2, [R33+URZ+0x4008], R10 ;  /* 0x0040080a210075a7 */ /* 0x000e2400080411ff */
[----:B0-----:R-:W-:Y:S05]  /*3690*/  @!P2 BRA `(.L_x_210) ;  /* 0xfffffffc00f8a947 */ /* 0x001fea000383ffff */
[----:B------:R-:W-:Y:S05]  /*36a0*/  BRA `(.L_x_228) ;  /* 0xffffffdc005c7947 */ /* 0x000fea000383ffff */
.L_x_213:
[----:B------:R-:W0:Y:S02]  /*36b0*/  SYNCS.PHASECHK.TRANS64.TRYWAIT P1, [R33+URZ+0x4010], R10 ;  /* 0x0040100a210075a7 */ /* 0x000e2400080211ff */
[----:B0-----:R-:W-:Y:S05]  /*36c0*/  @!P1 BRA `(.L_x_213) ;  /* 0xfffffffc00f89947 */ /* 0x001fea000383ffff */
[----:B------:R-:W-:Y:S05]  /*36d0*/  BRA `(.L_x_229) ;  /* 0xffffffe400a07947 */ /* 0x000fea000383ffff */
.L_x_215:
[----:B------:R-:W0:Y:S02]  /*36e0*/  SYNCS.PHASECHK.TRANS64.TRYWAIT P1, [R33+URZ+0x4018], R28 ;  /* 0x0040181c210075a7 */ /* 0x000e2400080211ff */
[----:B0-----:R-:W-:Y:S05]  /*36f0*/  @!P1 BRA `(.L_x_215) ;  /* 0xfffffffc00f89947 */ /* 0x001fea000383ffff */
[----:B------:R-:W-:Y:S05]  /*3700*/  BRA `(.L_x_230) ;  /* 0xffffffec007c7947 */ /* 0x000fea000383ffff */
.L_x_220:
[----:B-1----:R-:W-:Y:S02]  /*3710*/  IMAD.MOV.U32 R5, RZ, RZ, 0x2 ;  /* 0x00000002ff057424 */ /* 0x002fe400078e00ff */
[----:B0-----:R-:W-:Y:S02]  /*3720*/  IMAD.MOV.U32 R7, RZ, RZ, 0x1f ;  /* 0x0000001fff077424 */ /* 0x001fe400078e00ff */
[----:B------:R-:W-:-:S07]  /*3730*/  IMAD.MOV.U32 R4, RZ, RZ, -0x1 ;  /* 0xffffffffff047424 */ /* 0x000fce00078e00ff */
[----:B-----5:R-:W-:Y:S05]  /*3740*/  WARPSYNC.COLLECTIVE R4, `(.L_x_231) ;  /* 0x0000000004087348 */ /* 0x020fea0003c00000 */
[----:B-----5:R0:W1:Y:S02]  /*3750*/  SHFL.DOWN P1, R2, R0, R5, R7 ;  /* 0x0800000500027389 */ /* 0x0200640000020007 */
[----:B01----:R-:W-:Y:S05]  /*3760*/  ENDCOLLECTIVE ;  /* 0x000000000000791b */ /* 0x003fea0003800000 */
.L_x_231:
[----:B------:R-:W-:Y:S02]  /*3770*/  IMAD.MOV.U32 R5, RZ, RZ, 0x1 ;  /* 0x00000001ff057424 */ /* 0x000fe400078e00ff */
[----:B------:R-:W-:-:S05]  /*3780*/  IMAD.MOV.U32 R3, RZ, RZ, R2 ;  /* 0x000000ffff037224 */ /* 0x000fca00078e0002 */
[----:B------:R-:W-:-:S05]  /*3790*/  FMNMX R3, R3, R0, !PT ;  /* 0x0000000003037209 */ /* 0x000fca0007800000 */
[----:B------:R-:W-:-:S07]  /*37a0*/  IMAD.MOV.U32 R0, RZ, RZ, R3 ;  /* 0x000000ffff007224 */ /* 0x000fce00078e0003 */
[----:B------:R-:W-:Y:S05]  /*37b0*/  WARPSYNC.COLLECTIVE R4, `(.L_x_232) ;  /* 0x0000000004087348 */ /* 0x000fea0003c00000 */
[----:B------:R0:W1:Y:S02]  /*37c0*/  SHFL.DOWN P1, R2, R0, R5, R7 ;  /* 0x0800000500027389 */ /* 0x0000640000020007 */
[----:B01----:R-:W-:Y:S05]  /*37d0*/  ENDCOLLECTIVE ;  /* 0x000000000000791b */ /* 0x003fea0003800000 */
.L_x_232:
[----:B------:R-:W-:Y:S05]  /*37e0*/  BRA `(.L_x_233) ;  /* 0xfffffff800947947 */ /* 0x000fea000383ffff */
.L_x_223:
[----:B-1----:R-:W-:Y:S02]  /*37f0*/  IMAD.MOV.U32 R5, RZ, RZ, 0x2 ;  /* 0x00000002ff057424 */ /* 0x002fe400078e00ff */
[----:B0-----:R-:W-:Y:S02]  /*3800*/  IMAD.MOV.U32 R7, RZ, RZ, 0x1f ;  /* 0x0000001fff077424 */ /* 0x001fe400078e00ff */
[----:B------:R-:W-:-:S07]  /*3810*/  IMAD.MOV.U32 R4, RZ, RZ, -0x1 ;  /* 0xffffffffff047424 */ /* 0x000fce00078e00ff */
[----:B-----5:R-:W-:Y:S05]  /*3820*/  WARPSYNC.COLLECTIVE R4, `(.L_x_234) ;  /* 0x0000000004087348 */ /* 0x020fea0003c00000 */
[----:B-----5:R0:W1:Y:S02]  /*3830*/  SHFL.DOWN P1, R2, R0, R5, R7 ;  /* 0x0800000500027389 */ /* 0x0200640000020007 */
[----:B01----:R-:W-:Y:S05]  /*3840*/  ENDCOLLECTIVE ;  /* 0x000000000000791b */ /* 0x003fea0003800000 */
.L_x_234:
[----:B------:R-:W-:Y:S02]  /*3850*/  IMAD.MOV.U32 R5, RZ, RZ, 0x1 ;  /* 0x00000001ff057424 */ /* 0x000fe400078e00ff */
[----:B------:R-:W-:-:S05]  /*3860*/  IMAD.MOV.U32 R3, RZ, RZ, R2 ;  /* 0x000000ffff037224 */ /* 0x000fca00078e0002 */
[----:B------:R-:W-:-:S05]  /*3870*/  FMNMX R3, R3, R0, !PT ;  /* 0x0000000003037209 */ /* 0x000fca0007800000 */
[----:B------:R-:W-:-:S07]  /*3880*/  IMAD.MOV.U32 R0, RZ, RZ, R3 ;  /* 0x000000ffff007224 */ /* 0x000fce00078e0003 */
[----:B------:R-:W-:Y:S05]  /*3890*/  WARPSYNC.COLLECTIVE R4, `(.L_x_235) ;  /* 0x0000000004087348 */ /* 0x000fea0003c00000 */
[----:B------:R0:W1:Y:S02]  /*38a0*/  SHFL.DOWN P1, R2, R0, R5, R7 ;  /* 0x0800000500027389 */ /* 0x0000640000020007 */
[----:B01----:R-:W-:Y:S05]  /*38b0*/  ENDCOLLECTIVE ;  /* 0x000000000000791b */ /* 0x003fea0003800000 */
.L_x_235:
[----:B------:R-:W-:Y:S05]  /*38c0*/  BRA `(.L_x_236) ;  /* 0xfffffff800bc7947 */ /* 0x000fea000383ffff */
.L_x_226:
[----:B-1----:R-:W-:Y:S02]  /*38d0*/  IMAD.MOV.U32 R5, RZ, RZ, 0x2 ;  /* 0x00000002ff057424 */ /* 0x002fe400078e00ff */
[----:B0-----:R-:W-:Y:S02]  /*38e0*/  IMAD.MOV.U32 R7, RZ, RZ, 0x1f ;  /* 0x0000001fff077424 */ /* 0x001fe400078e00ff */
[----:B------:R-:W-:-:S07]  /*38f0*/  IMAD.MOV.U32 R4, RZ, RZ, -0x1 ;  /* 0xffffffffff047424 */ /* 0x000fce00078e00ff */
[----:B-----5:R-:W-:Y:S05]  /*3900*/  WARPSYNC.COLLECTIVE R4, `(.L_x_237) ;  /* 0x0000000004087348 */ /* 0x020fea0003c00000 */
[----:B-----5:R0:W1:Y:S02]  /*3910*/  SHFL.DOWN P1, R2, R0, R5, R7 ;  /* 0x0800000500027389 */ /* 0x0200640000020007 */
[----:B01----:R-:W-:Y:S05]  /*3920*/  ENDCOLLECTIVE ;  /* 0x000000000000791b */ /* 0x003fea0003800000 */
.L_x_237:
[----:B------:R-:W-:Y:S02]  /*3930*/  IMAD.MOV.U32 R5, RZ, RZ, 0x1 ;  /* 0x00000001ff057424 */ /* 0x000fe400078e00ff */
[----:B------:R-:W-:-:S05]  /*3940*/  IMAD.MOV.U32 R3, RZ, RZ, R2 ;  /* 0x000000ffff037224 */ /* 0x000fca00078e0002 */
[----:B------:R-:W-:-:S05]  /*3950*/  FMNMX R3, R3, R0, !PT ;  /* 0x0000000003037209 */ /* 0x000fca0007800000 */
[----:B------:R-:W-:-:S07]  /*3960*/  IMAD.MOV.U32 R0, RZ, RZ, R3 ;  /* 0x000000ffff007224 */ /* 0x000fce00078e0003 */
[----:B------:R-:W-:Y:S05]  /*3970*/  WARPSYNC.COLLECTIVE R4, `(.L_x_238) ;  /* 0x0000000004087348 */ /* 0x000fea0003c00000 */
[----:B------:R0:W1:Y:S02]  /*3980*/  SHFL.DOWN P1, R2, R0, R5, R7 ;  /* 0x0800000500027389 */ /* 0x0000640000020007 */
[----:B01----:R-:W-:Y:S05]  /*3990*/  ENDCOLLECTIVE ;  /* 0x000000000000791b */ /* 0x003fea0003800000 */
.L_x_238:
[----:B------:R-:W-:Y:S05]  /*39a0*/  BRA `(.L_x_239) ;  /* 0xfffffff800e47947 */ /* 0x000fea000383ffff */
.L_x_240:
        /* <DEDUP_REMOVED lines=13> */
.L_x_263:


//--------------------- .text._ZN18transformer_engine54_GLOBAL__N__9c5707b3_21_hadamard_transform_cu_748ca6b523HadamardTransformKernelI13__nv_bfloat16Li16ELb0ELb0ELb0ELb0ELb0ELb0ELb1EEEvPKT_PS3_S6_ttmmPfS7_b --------------------------
	.section	.text._ZN18transformer_engine54_GLOBAL__N__9c5707b3_21_hadamard_transform_cu_748ca6b523HadamardTransformKernelI13__nv_bfloat16Li16ELb0ELb0ELb0ELb0ELb0ELb0ELb1EEEvPKT_PS3_S6_ttmmPfS7_b,"ax",@progbits
	.align	128
.text._ZN18transformer_engine54_GLOBAL__N__9c5707b3_21_hadamard_transform_cu_748ca6b523HadamardTransformKernelI13__nv_bfloat16Li16ELb0ELb0ELb0ELb0ELb0ELb0ELb1EEEvPKT_PS3_S6_ttmmPfS7_b:
        .type           _ZN18transformer_engine54_GLOBAL__N__9c5707b3_21_hadamard_transform_cu_748ca6b523HadamardTransformKernelI13__nv_bfloat16Li16ELb0ELb0ELb0ELb0ELb0ELb0ELb1EEEvPKT_PS3_S6_ttmmPfS7_b,@function
        .size           _ZN18transformer_engine54_GLOBAL__N__9c5707b3_21_hadamard_transform_cu_748ca6b523HadamardTransformKernelI13__nv_bfloat16Li16ELb0ELb0ELb0ELb0ELb0ELb0ELb1EEEvPKT_PS3_S6_ttmmPfS7_b,(.L_x_264 - _ZN18transformer_engine54_GLOBAL__N__9c5707b3_21_hadamard_transform_cu_748ca6b523HadamardTransformKernelI13__nv_bfloat16Li16ELb0ELb0ELb0ELb0ELb0ELb0ELb1EEEvPKT_PS3_S6_ttmmPfS7_b)
        .other          _ZN18transformer_engine54_GLOBAL__N__9c5707b3_21_hadamard_transform_cu_748ca6b523HadamardTransformKernelI13__nv_bfloat16Li16ELb0ELb0ELb0ELb0ELb0ELb0ELb1EEEvPKT_PS3_S6_ttmmPfS7_b,@"STO_CUDA_ENTRY STV_DEFAULT"
_ZN18transformer_engine54_GLOBAL__N__9c5707b3_21_hadamard_transform_cu_748ca6b523HadamardTransformKernelI13__nv_bfloat16Li16ELb0ELb0ELb0ELb0ELb0ELb0ELb1EEEvPKT_PS3_S6_ttmmPfS7_b:
[----:B------:R-:W-:Y:S01]  /*0000*/  LDC R1, c[0x0][0x37c] ;  /* 0x0000df00ff017b82 */ /* 0x000fe20000000800 */
[----:B------:R-:W1:Y:S01]  /*0010*/  S2R R4, SR_TID.Z ;  /* 0x0000000000047919 */ /* 0x000e620000002300 */
[----:B------:R-:W1:Y:S06]  /*0020*/  LDCU UR4, c[0x0][0x368] ;  /* 0x00006d00ff0477ac */ /* 0x000e6c0008000800 */
[----:B------:R-:W2:Y:S01]  /*0030*/  S2UR UR5, SR_CTAID.X ;  /* 0x00000000000579c3 */ /* 0x000ea20000002500 */
[----:B------:R-:W1:Y:S01]  /*0040*/  S2R R5, SR_CTAID.Y ;  /* 0x0000000000057919 */ /* 0x000e620000002600 */
[----:B------:R-:W3:Y:S01]  /*0050*/  LDCU.128 UR8, c[0x0][0x3a0] ;  /* 0x00007400ff0877ac */ /* 0x000ee20008000c00 */
[----:B------:R-:W2:Y:S05]  /*0060*/  S2R R3, SR_TID.Y ;  /* 0x0000000000037919 */ /* 0x000eaa0000002200 */
[----:B------:R-:W2:Y:S01]  /*0070*/  LDC R2, c[0x0][0x364] ;  /* 0x0000d900ff027b82 */ /* 0x000ea20000000800 */
[----:B-1----:R-:W-:-:S02]  /*0080*/  IMAD R0, R5, UR4, R4 ;  /* 0x0000000405007c24 */ /* 0x002fc4000f8e0204 */
[----:B--2---:R-:W-:Y:S02]  /*0090*/  IMAD R2, R2, UR5, R3 ;  /* 0x0000000502027c24 */ /* 0x004fe4000f8e0203 */
[----:B------:R-:W-:Y:S02]  /*00a0*/  IMAD.SHL.U32 R7, R0, 0x10, RZ ;  /* 0x0000001000077824 */ /* 0x000fe400078e00ff */
[----:B------:R-:W-:Y:S02]  /*00b0*/  IMAD.SHL.U32 R2, R2, 0x10, RZ ;  /* 0x0000001002027824 */ /* 0x000fe400078e00ff */
[----:B------:R-:W-:Y:S01]  /*00c0*/  IMAD R0, R3, UR4, R4 ;  /* 0x0000000403007c24 */ /* 0x000fe2000f8e0204 */
[----:B---3--:R-:W-:Y:S02]  /*00d0*/  ISETP.GE.U32.AND P0, PT, R7, UR8, PT ;  /* 0x0000000807007c0c */ /* 0x008fe4000bf06070 */
[----:B------:R-:W-:Y:S02]  /*00e0*/  ISETP.GE.U32.AND P1, PT, R2, UR10, PT ;  /* 0x0000000a02007c0c */ /* 0x000fe4000bf26070 */
[----:B------:R-:W-:-:S04]  /*00f0*/  ISETP.GE.U32.AND.EX P0, PT, RZ, UR9, PT, P0 ;  /* 0x00000009ff007c0c */ /* 0x000fc8000bf06100 */
[----:B------:R-:W-:-:S13]  /*0100*/  ISETP.GE.U32.OR.EX P0, PT, RZ, UR11, P0, P1 ;  /* 0x0000000bff007c0c */ /* 0x000fda0008706510 */
[----:B------:R-:W-:Y:S05]  /*0110*/  @P0 EXIT ;  /* 0x000000000000094d */ /* 0x000fea0003800000 */
[----:B------:R-:W1:Y:S01]  /*0120*/  S2R R9, SR_TID.X ;  /* 0x0000000000097919 */ /* 0x000e620000002100 */
[----:B------:R-:W2:Y:S01]  /*0130*/  S2UR UR5, SR_CgaCtaId ;  /* 0x00000000000579c3 */ /* 0x000ea20000008800 */
[----:B------:R-:W3:Y:S01]  /*0140*/  LDCU.64 UR8, c[0x0][0x380] ;  /* 0x00007000ff0877ac */ /* 0x000ee20008000a00 */
[----:B------:R-:W4:Y:S01]  /*0150*/  LDCU.64 UR6, c[0x0][0x358] ;  /* 0x00006b00ff0677ac */ /* 0x000f220008000a00 */
[----:B------:R-:W-:Y:S02]  /*0160*/  UMOV UR4, 0x400 ;  /* 0x0000040000047882 */ /* 0x000fe40000000000 */
[----:B--2---:R-:W-:-:S06]  /*0170*/  ULEA UR4, UR5, UR4, 0x18 ;  /* 0x0000000405047291 */ /* 0x004fcc000f8ec0ff */
[----:B------:R-:W-:Y:S02]  /*0180*/  LEA R0, R0, UR4, 0x9 ;  /* 0x0000000400007c11 */ /* 0x000fe4000f8e48ff */
[----:B-1----:R-:W-:-:S05]  /*0190*/  SHF.R.U32.HI R3, RZ, 0x1, R9 ;  /* 0x00000001ff037819 */ /* 0x002fca0000011609 */
[----:B------:R-:W-:-:S04]  /*01a0*/  IMAD.WIDE.U32 R4, R3, UR10, RZ ;  /* 0x0000000a03047c25 */ /* 0x000fc8000f8e00ff */
[----:B------:R-:W-:Y:S02]  /*01b0*/  IMAD R11, R3, UR11, R5 ;  /* 0x0000000b030b7c24 */ /* 0x000fe4000f8e0205 */
[----:B------:R-:W-:-:S03]  /*01c0*/  IMAD.MOV.U32 R3, RZ, RZ, RZ ;  /* 0x000000ffff037224 */ /* 0x000fc600078e00ff */
[----:B------:R-:W-:Y:S01]  /*01d0*/  SHF.R.U64 R5, R4, 0x3, R11 ;  /* 0x0000000304057819 */ /* 0x000fe2000000120b */
[----:B------:R-:W-:Y:S01]  /*01e0*/  IMAD.WIDE.U32 R2, R7, UR10, R2 ;  /* 0x0000000a07027c25 */ /* 0x000fe2000f8e0002 */
[----:B------:R-:W-:-:S03]  /*01f0*/  LOP3.LUT R4, R9, 0x1, RZ, 0xc0, !PT ;  /* 0x0000000109047812 */ /* 0x000fc600078ec0ff */
[----:B------:R-:W-:Y:S01]  /*0200*/  IMAD R7, R7, UR11, R3 ;  /* 0x0000000b07077c24 */ /* 0x000fe2000f8e0203 */
[----:B------:R-:W-:Y:S02]  /*0210*/  IADD3 R4, P1, PT, R4, R5, RZ ;  /* 0x0000000504047210 */ /* 0x000fe40007f3e0ff */
[C---:B---3--:R-:W-:Y:S02]  /*0220*/  LEA R5, P0, R2.reuse, UR8, 0x1 ;  /* 0x0000000802057c11 */ /* 0x048fe4000f8008ff */
[----:B------:R-:W-:Y:S02]  /*0230*/  LEA.HI.X R3, R11, RZ, RZ, 0x1d, P1 ;  /* 0x000000ff0b037211 */ /* 0x000fe400008fecff */
[----:B------:R-:W-:Y:S02]  /*0240*/  LEA.HI.X R6, R2, UR9, R7, 0x1, P0 ;  /* 0x0000000902067c11 */ /* 0x000fe400080f0c07 */
[----:B------:R-:W-:Y:S01]  /*0250*/  LEA R2, P0, R4, R5, 0x4 ;  /* 0x0000000504027211 */ /* 0x000fe200078020ff */
[----:B------:R-:W-:-:S03]  /*0260*/  IMAD R5, R9, 0x10, R0 ;  /* 0x0000001009057824 */ /* 0x000fc600078e0200 */
[----:B------:R-:W-:-:S05]  /*0270*/  LEA.HI.X R3, R4, R6, R3, 0x4, P0 ;  /* 0x0000000604037211 */ /* 0x000fca00000f2403 */
[----:B------:R-:W-:Y:S01]  /*0280*/  @!PT LDS RZ, [RZ] ;  /* 0x00000000fffff984 */ /* 0x000fe20000000800 */
[----:B------:R-:W-:Y:S01]  /*0290*/  @!PT LDS RZ, [RZ] ;  /* 0x00000000fffff984 */ /* 0x000fe20000000800 */
[----:B------:R-:W-:Y:S01]  /*02a0*/  @!PT LDS RZ, [RZ] ;  /* 0x00000000fffff984 */ /* 0x000fe20000000800 */
[----:B----4-:R-:W-:Y:S04]  /*02b0*/  LDGSTS.E.BYPASS.128 [R5], desc[UR6][R2.64] ;  /* 0x0000000002057fae */ /* 0x010fe8000b981806 */
[----:B------:R-:W0:Y:S01]  /*02c0*/  LDGDEPBAR ;  /* 0x00000000000079af */ /* 0x000e220000000000 */
[----:B------:R-:W-:-:S04]  /*02d0*/  DEPBAR.LE SB0, 0x0 ;  /* 0x000080000000791a */ /* 0x000fc80000000000 */
[----:B------:R-:W-:Y:S01]  /*02e0*/  NOP ;  /* 0x0000000000007918 */ /* 0x000fe20000000000 */
[----:B------:R-:W-:Y:S05]  /*02f0*/  EXIT ;  /* 0x000000000000794d */ /* 0x000fea0003800000 */
.L_x_241:
        /* <DEDUP_REMOVED lines=16> */
.L_x_264:


//--------------------- .text._ZN18transformer_engine54_GLOBAL__N__9c5707b3_21_hadamard_transform_cu_748ca6b523HadamardTransformKernelI13__nv_bfloat16Li16ELb1ELb0ELb1ELb0ELb0ELb0ELb1EEEvPKT_PS3_S6_ttmmPfS7_b --------------------------
	.section	.text._ZN18transformer_engine54_GLOBAL__N__9c5707b3_21_hadamard_transform_cu_748ca6b523HadamardTransformKernelI13__nv_bfloat16Li16ELb1ELb0ELb1ELb0ELb0ELb0ELb1EEEvPKT_PS3_S6_ttmmPfS7_b,"ax",@progbits
	.align	128
.text._ZN18transformer_engine54_GLOBAL__N__9c5707b3_21_hadamard_transform_cu_748ca6b523HadamardTransformKernelI13__nv_bfloat16Li16ELb1ELb0ELb1ELb0ELb0ELb0ELb1EEEvPKT_PS3_S6_ttmmPfS7_b:
        .type           _ZN18transformer_engine54_GLOBAL__N__9c5707b3_21_hadamard_transform_cu_748ca6b523HadamardTransformKernelI13__nv_bfloat16Li16ELb1ELb0ELb1ELb0ELb0ELb0ELb1EEEvPKT_PS3_S6_ttmmPfS7_b,@function
        .size           _ZN18transformer_engine54_GLOBAL__N__9c5707b3_21_hadamard_transform_cu_748ca6b523HadamardTransformKernelI13__nv_bfloat16Li16ELb1ELb0ELb1ELb0ELb0ELb0ELb1EEEvPKT_PS3_S6_ttmmPfS7_b,(.L_x_265 - _ZN18transformer_engine54_GLOBAL__N__9c5707b3_21_hadamard_transform_cu_748ca6b523HadamardTransformKernelI13__nv_bfloat16Li16ELb1ELb0ELb1ELb0ELb0ELb0ELb1EEEvPKT_PS3_S6_ttmmPfS7_b)
        .other          _ZN18transformer_engine54_GLOBAL__N__9c5707b3_21_hadamard_transform_cu_748ca6b523HadamardTransformKernelI13__nv_bfloat16Li16ELb1ELb0ELb1ELb0ELb0ELb0ELb1EEEvPKT_PS3_S6_ttmmPfS7_b,@"STO_CUDA_ENTRY STV_DEFAULT"
_ZN18transformer_engine54_GLOBAL__N__9c5707b3_21_hadamard_transform_cu_748ca6b523HadamardTransformKernelI13__nv_bfloat16Li16ELb1ELb0ELb1ELb0ELb0ELb0ELb1EEEvPKT_PS3_S6_ttmmPfS7_b:
[----:B------:R-:W-:Y:S01]  /*0000*/  LDC R1, c[0x0][0x37c] ;  /* 0x0000df00ff017b82 */ /* 0x000fe20000000800 */
[----:B------:R-:W1:Y:S01]  /*0010*/  S2R R5, SR_TID.Z ;  /* 0x0000000000057919 */ /* 0x000e620000002300 */
[----:B------:R-:W1:Y:S06]  /*0020*/  LDCU UR4, c[0x0][0x368] ;  /* 0x00006d00ff0477ac */ /* 0x000e6c0008000800 */
[----:B------:R-:W2:Y:S01]  /*0030*/  S2UR UR5, SR_CTAID.X ;  /* 0x00000000000579c3 */ /* 0x000ea20000002500 */
[----:B------:R-:W1:Y:S01]  /*0040*/  S2R R0, SR_CTAID.Y ;  /* 0x0000000000007919 */ /* 0x000e620000002600 */
[----:B------:R-:W2:Y:S06]  /*0050*/  S2R R8, SR_TID.Y ;  /* 0x0000000000087919 */ /* 0x000eac0000002200 */
[----:B------:R-:W2:Y:S08]  /*0060*/  LDC R7, c[0x0][0x364] ;  /* 0x0000d900ff077b82 */ /* 0x000eb00000000800 */
[----:B------:R-:W3:Y:S08]  /*0070*/  LDC.64 R10, c[0x0][0x3a0] ;  /* 0x0000e800ff0a7b82 */ /* 0x000ef00000000a00 */
[----:B------:R-:W4:Y:S01]  /*0080*/  LDC.64 R2, c[0x0][0x3a8] ;  /* 0x0000ea00ff027b82 */ /* 0x000f220000000a00 */
[----:B-1----:R-:W-:-:S04]  /*0090*/  IMAD R0, R0, UR4, R5 ;  /* 0x0000000400007c24 */ /* 0x002fc8000f8e0205 */
[----:B------:R-:W-:Y:S02]  /*00a0*/  IMAD.SHL.U32 R9, R0, 0x10, RZ ;  /* 0x0000001000097824 */ /* 0x000fe400078e00ff */
[----:B--2---:R-:W-:Y:S02]  /*00b0*/  IMAD R4, R7, UR5, R8 ;  /* 0x0000000507047c24 */ /* 0x004fe4000f8e0208 */
[----:B------:R-:W-:Y:S01]  /*00c0*/  IMAD R8, R8, UR4, R5 ;  /* 0x0000000408087c24 */ /* 0x000fe2000f8e0205 */
[----:B---3--:R-:W-:Y:S01]  /*00d0*/  ISETP.GE.U32.AND P0, PT, R9, R10, PT ;  /* 0x0000000a0900720c */ /* 0x008fe20003f06070 */
[----:B------:R-:W-:-:S03]  /*00e0*/  IMAD.SHL.U32 R4, R4, 0x10, RZ ;  /* 0x0000001004047824 */ /* 0x000fc600078e00ff */
[----:B------:R-:W-:Y:S02]  /*00f0*/  ISETP.GE.U32.AND.EX P0, PT, RZ, R11, PT, P0 ;  /* 0x0000000bff00720c */ /* 0x000fe40003f06100 */
[----:B----4-:R-:W-:-:S04]  /*0100*/  ISETP.GE.U32.AND P1, PT, R4, R2, PT ;  /* 0x000000020400720c */ /* 0x010fc80003f26070 */
[----:B------:R-:W-:-:S13]  /*0110*/  ISETP.GE.U32.OR.EX P0, PT, RZ, R3, P0, P1 ;  /* 0x00000003ff00720c */ /* 0x000fda0000706510 */
[----:B------:R-:W-:Y:S05]  /*0120*/  @P0 EXIT ;  /* 0x000000000000094d */ /* 0x000fea0003800000 */
[----:B------:R-:W1:Y:S01]  /*0130*/  S2R R13, SR_TID.X ;  /* 0x00000000000d7919 */ /* 0x000e620000002100 */
[----:B------:R-:W2:Y:S01]  /*0140*/  S2UR UR5, SR_CgaCtaId ;  /* 0x00000000000579c3 */ /* 0x000ea20000008800 */
[----:B------:R-:W3:Y:S01]  /*0150*/  LDCU.64 UR6, c[0x0][0x380] ;  /* 0x00007000ff0677ac */ /* 0x000ee20008000a00 */
[----:B------:R-:W-:Y:S01]  /*0160*/  IMAD.MOV.U32 R5, RZ, RZ, RZ ;  /* 0x000000ffff057224 */ /* 0x000fe200078e00ff */
[----:B------:R-:W4:Y:S01]  /*0170*/  LDCU.64 UR8, c[0x0][0x358] ;  /* 0x00006b00ff0877ac */ /* 0x000f220008000a00 */
[----:B------:R-:W-:Y:S01]  /*0180*/  IMAD.WIDE.U32 R4, R9, R2, R4 ;  /* 0x0000000209047225 */ /* 0x000fe200078e0004 */
[----:B------:R-:W-:-:S03]  /*0190*/  UMOV UR4, 0x400 ;  /* 0x0000040000047882 */ /* 0x000fc60000000000 */
[----:B------:R-:W-:Y:S01]  /*01a0*/  IMAD.SHL.U32 R0, R4, 0x2, RZ ;  /* 0x0000000204007824 */ /* 0x000fe200078e00ff */
[----:B--2---:R-:W-:Y:S01]  /*01b0*/  ULEA UR4, UR5, UR4, 0x18 ;  /* 0x0000000405047291 */ /* 0x004fe2000f8ec0ff */
[----:B------:R-:W2:Y:S01]  /*01c0*/  LDCU.U8 UR5, c[0x0][0x3c0] ;  /* 0x00007800ff0577ac */ /* 0x000ea20008000000 */
[----:B-1----:R-:W-:-:S05]  /*01d0*/  SHF.R.U32.HI R11, RZ, 0x1, R13 ;  /* 0x00000001ff0b7819 */ /* 0x002fca000001160d */
[----:B------:R-:W-:-:S04]  /*01e0*/  IMAD.WIDE.U32 R6, R11, R2, RZ ;  /* 0x000000020b067225 */ /* 0x000fc800078e00ff */
[-C--:B------:R-:W-:Y:S02]  /*01f0*/  IMAD R11, R11, R3.reuse, R7 ;  /* 0x000000030b0b7224 */ /* 0x080fe400078e0207 */
[----:B------:R-:W-:Y:S01]  /*0200*/  IMAD R3, R9, R3, R5 ;  /* 0x0000000309037224 */ /* 0x000fe200078e0205 */
[----:B------:R-:W-:Y:S01]  /*0210*/  LOP3.LUT R5, R13, 0x1, RZ, 0xc0, !PT ;  /* 0x000000010d057812 */ /* 0x000fe200078ec0ff */
[----:B--2---:R-:W-:Y:S01]  /*0220*/  UPRMT UR5, UR5, 0x8880, URZ ;  /* 0x0000888005057896 */ /* 0x004fe200080000ff */
[----:B------:R-:W-:Y:S02]  /*0230*/  SHF.R.U64 R6, R6, 0x3, R11 ;  /* 0x0000000306067819 */ /* 0x000fe4000000120b */
[----:B------:R-:W-:Y:S01]  /*0240*/  SHF.L.U64.HI R3, R4, 0x1, R3 ;  /* 0x0000000104037819 */ /* 0x000fe20000010203 */
[----:B------:R-:W-:Y:S01]  /*0250*/  UISETP.NE.AND UP0, UPT, UR5, URZ, UPT ;  /* 0x000000ff0500728c */ /* 0x000fe2000bf05270 */
[----:B---3--:R-:W-:Y:S02]  /*0260*/  IADD3 R4, P0, PT, R0, UR6, RZ ;  /* 0x0000000600047c10 */ /* 0x008fe4000ff1e0ff */
[----:B------:R-:W-:-:S02]  /*0270*/  IADD3 R5, P1, PT, R5, R6, RZ ;  /* 0x0000000605057210 */ /* 0x000fc40007f3e0ff */
[----:B------:R-:W-:Y:S02]  /*0280*/  IADD3.X R7, PT, PT, R3, UR7, RZ, P0, !PT ;  /* 0x0000000703077c10 */ /* 0x000fe400087fe4ff */
[----:B------:R-:W-:Y:S02]  /*0290*/  LEA R6, P0, R5, R4, 0x4 ;  /* 0x0000000405067211 */ /* 0x000fe400078020ff */
[----:B------:R-:W-:Y:S02]  /*02a0*/  LEA.HI.X R10, R11, RZ, RZ, 0x1d, P1 ;  /* 0x000000ff0b0a7211 */ /* 0x000fe400008fecff */
[----:B------:R-:W-:Y:S02]  /*02b0*/  LEA R4, R8, UR4, 0x9 ;  /* 0x0000000408047c11 */ /* 0x000fe4000f8e48ff */
[----:B------:R-:W-:-:S03]  /*02c0*/  LEA.HI.X R7, R5, R7, R10, 0x4, P0 ;  /* 0x0000000705077211 */ /* 0x000fc600000f240a */
[----:B------:R-:W-:Y:S02]  /*02d0*/  IMAD R5, R13, 0x10, R4 ;  /* 0x000000100d057824 */ /* 0x000fe400078e0204 */
[----:B------:R-:W-:-:S03]  /*02e0*/  IMAD.SHL.U32 R4, R8, 0x100, RZ ;  /* 0x0000010008047824 */ /* 0x000fc600078e00ff */
[----:B------:R-:W-:Y:S01]  /*02f0*/  @!PT LDS RZ, [RZ] ;  /* 0x00000000fffff984 */ /* 0x000fe20000000800 */
[----:B------:R-:W-:Y:S01]  /*0300*/  @!PT LDS RZ, [RZ] ;  /* 0x00000000fffff984 */ /* 0x000fe20000000800 */
[----:B------:R-:W-:Y:S01]  /*0310*/  @!PT LDS RZ, [RZ] ;  /* 0x00000000fffff984 */ /* 0x000fe20000000800 */
[----:B----4-:R1:W-:Y:S04]  /*0320*/  LDGSTS.E.BYPASS.128 [R5], desc[UR8][R6.64] ;  /* 0x0000000006057fae */ /* 0x0103e8000b981808 */
[----:B------:R-:W0:Y:S01]  /*0330*/  LDGDEPBAR ;  /* 0x00000000000079af */ /* 0x000e220000000000 */
[----:B------:R-:W-:Y:S05]  /*0340*/  BRA.U !UP0, `(.L_x_242) ;  /* 0x0000000108c07547 */ /* 0x000fea000b800000 */
[----:B-1----:R-:W-:Y:S01]  /*0350*/  IMAD.SHL.U32 R6, R13, 0x2, RZ ;  /* 0x000000020d067824 */ /* 0x002fe200078e00ff */
[----:B------:R-:W1:Y:S01]  /*0360*/  LDC R15, c[0x0][0x398] ;  /* 0x0000e600ff0f7b82 */ /* 0x000e620000000800 */
[----:B------:R-:W-:Y:S02]  /*0370*/  SHF.R.U32.HI R5, RZ, 0x2, R13 ;  /* 0x00000002ff057819 */ /* 0x000fe4000001160d */
[C---:B------:R-:W-:Y:S02]  /*0380*/  VIADD R10, R6.reuse, 0x1 ;  /* 0x00000001060a7836 */ /* 0x040fe40000000000 */
[C---:B------:R-:W-:Y:S02]  /*0390*/  LOP3.LUT R7, R5.reuse, 0x6, R6, 0x80, !PT ;  /* 0x0000000605077812 */ /* 0x040fe400078e8006 */
[----:B------:R-:W-:Y:S02]  /*03a0*/  LOP3.LUT R6, R6, 0x6, RZ, 0xc0, !PT ;  /* 0x0000000606067812 */ /* 0x000fe400078ec0ff */
[----:B------:R-:W-:Y:S01]  /*03b0*/  LOP3.LUT R10, R10, 0x7, R5, 0x80, !PT ;  /* 0x000000070a0a7812 */ /* 0x000fe200078e8005 */
[----:B------:R2:W3:Y:S01]  /*03c0*/  POPC R8, R7 ;  /* 0x0000000700087309 */ /* 0x0004e20000000000 */
[----:B------:R-:W-:-:S02]  /*03d0*/  LOP3.LUT R5, R5, 0x7, RZ, 0xc0, !PT ;  /* 0x0000000705057812 */ /* 0x000fc400078ec0ff */
[C---:B------:R-:W-:Y:S02]  /*03e0*/  LOP3.LUT R14, R6.reuse, 0x1, RZ, 0xfc, !PT ;  /* 0x00000001060e7812 */ /* 0x040fe400078efcff */
[C-C-:B------:R-:W-:Y:S02]  /*03f0*/  LOP3.LUT R9, R6.reuse, 0x8, R5.reuse, 0xe0, !PT ;  /* 0x0000000806097812 */ /* 0x140fe400078ee005 */
[----:B------:R-:W-:Y:S01]  /*0400*/  LOP3.LUT R11, R5, 0x8, R6, 0xec, !PT ;  /* 0x00000008050b7812 */ /* 0x000fe200078eec06 */
[----:B------:R-:W4:Y:S01]  /*0410*/  POPC R10, R10 ;  /* 0x0000000a000a7309 */ /* 0x000f220000000000 */
[----:B------:R-:W-:Y:S02]  /*0420*/  LOP3.LUT R6, R6, 0x9, RZ, 0xfc, !PT ;  /* 0x0000000906067812 */ /* 0x000fe400078efcff */
[--C-:B------:R-:W-:Y:S02]  /*0430*/  LOP3.LUT R14, R14, 0x8, R5.reuse, 0xe0, !PT ;  /* 0x000000080e0e7812 */ /* 0x100fe400078ee005 */
[----:B------:R-:W-:-:S02]  /*0440*/  LOP3.LUT R13, R6, 0x8, R5, 0xe0, !PT ;  /* 0x00000008060d7812 */ /* 0x000fc400078ee005 */
[----:B-1----:R-:W-:Y:S01]  /*0450*/  LOP3.LUT R6, R15, 0xffff, RZ, 0xc0, !PT ;  /* 0x0000ffff0f067812 */ /* 0x002fe200078ec0ff */
[----:B------:R1:W5:Y:S03]  /*0460*/  POPC R12, R9 ;  /* 0x00000009000c7309 */ /* 0x0003660000000000 */
[--C-:B--2---:R-:W-:Y:S02]  /*0470*/  SHF.R.U32.HI R7, RZ, R5, R6.reuse ;  /* 0x00000005ff077219 */ /* 0x104fe40000011606 */
[----:B------:R-:W-:Y:S02]  /*0480*/  LOP3.LUT R5, R5, 0x8, RZ, 0xfc, !PT ;  /* 0x0000000805057812 */ /* 0x000fe400078efcff */
[----:B---3--:R-:W-:Y:S01]  /*0490*/  LOP3.LUT R8, R8, R7, RZ, 0x3c, !PT ;  /* 0x0000000708087212 */ /* 0x008fe200078e3cff */
[----:B------:R-:W2:Y:S01]  /*04a0*/  POPC R14, R14 ;  /* 0x0000000e000e7309 */ /* 0x000ea20000000000 */
[----:B------:R-:W-:-:S02]  /*04b0*/  SHF.R.U32.HI R5, RZ, R5, R6 ;  /* 0x00000005ff057219 */ /* 0x000fc40000011606 */
[----:B----4-:R-:W-:Y:S01]  /*04c0*/  LOP3.LUT R10, R10, R7, RZ, 0x3c, !PT ;  /* 0x000000070a0a7212 */ /* 0x010fe200078e3cff */
[----:B-1----:R-:W-:Y:S02]  /*04d0*/  IMAD.MOV.U32 R9, RZ, RZ, 0x3e800000 ;  /* 0x3e800000ff097424 */ /* 0x002fe400078e00ff */
[----:B------:R-:W-:Y:S01]  /*04e0*/  IMAD.U32 R8, R8, -0x80000000, RZ ;  /* 0x8000000008087824 */ /* 0x000fe200078e00ff */
[-C--:B-----5:R-:W-:Y:S01]  /*04f0*/  LOP3.LUT R12, R12, R5.reuse, RZ, 0x3c, !PT ;  /* 0x000000050c0c7212 */ /* 0x0a0fe200078e3cff */
[----:B------:R-:W1:Y:S01]  /*0500*/  POPC R16, R11 ;  /* 0x0000000b00107309 */ /* 0x000e620000000000 */
[----:B------:R-:W-:Y:S02]  /*0510*/  IMAD.U32 R10, R10, -0x80000000, RZ ;  /* 0x800000000a0a7824 */ /* 0x000fe400078e00ff */
[----:B------:R-:W-:Y:S01]  /*0520*/  LOP3.LUT R6, R9, 0x80000000, R8, 0xb8, !PT ;  /* 0x8000000009067812 */ /* 0x000fe200078eb808 */
[----:B------:R-:W-:Y:S01]  /*0530*/  IMAD.U32 R12, R12, -0x80000000, RZ ;  /* 0x800000000c0c7824 */ /* 0x000fe200078e00ff */
[----:B--2---:R-:W-:-:S03]  /*0540*/  LOP3.LUT R14, R14, R5, RZ, 0x3c, !PT ;  /* 0x000000050e0e7212 */ /* 0x004fc600078e3cff */
[----:B------:R-:W2:Y:S01]  /*0550*/  POPC R18, R13 ;  /* 0x0000000d00127309 */ /* 0x000ea20000000000 */
[----:B------:R-:W-:Y:S01]  /*0560*/  LOP3.LUT R12, R9, 0x80000000, R12, 0xb8, !PT ;  /* 0x80000000090c7812 */ /* 0x000fe200078eb80c */
[----:B------:R-:W-:Y:S01]  /*0570*/  IMAD.U32 R14, R14, -0x80000000, RZ ;  /* 0x800000000e0e7824 */ /* 0x000fe200078e00ff */
[----:B-1----:R-:W-:-:S04]  /*0580*/  LOP3.LUT R16, R16, R5, RZ, 0x3c, !PT ;  /* 0x0000000510107212 */ /* 0x002fc800078e3cff */
[----:B------:R-:W-:Y:S01]  /*0590*/  LOP3.LUT R7, R9, 0x80000000, R14, 0xb8, !PT ;  /* 0x8000000009077812 */ /* 0x000fe200078eb80e */
[----:B------:R-:W-:-:S03]  /*05a0*/  IMAD.U32 R16, R16, -0x80000000, RZ ;  /* 0x8000000010107824 */ /* 0x000fc600078e00ff */
[----:B------:R-:W-:Y:S02]  /*05b0*/  F2FP.BF16.F32.PACK_AB R12, R7, R12 ;  /* 0x0000000c070c723e */ /* 0x000fe400000010ff */
[----:B--2---:R-:W-:Y:S02]  /*05c0*/  LOP3.LUT R18, R18, R5, RZ, 0x3c, !PT ;  /* 0x0000000512127212 */ /* 0x004fe400078e3cff */
[C---:B------:R-:W-:Y:S02]  /*05d0*/  LOP3.LUT R5, R9.reuse, 0x80000000, R10, 0xb8, !PT ;  /* 0x8000000009057812 */ /* 0x040fe400078eb80a */
[----:B------:R-:W-:Y:S01]  /*05e0*/  LOP3.LUT R13, R9, 0x80000000, R16, 0xb8, !PT ;  /* 0x80000000090d7812 */ /* 0x000fe200078eb810 */
[----:B------:R-:W-:Y:S01]  /*05f0*/  IMAD.U32 R18, R18, -0x80000000, RZ ;  /* 0x8000000012127824 */ /* 0x000fe200078e00ff */
[----:B------:R-:W-:-:S04]  /*0600*/  F2FP.BF16.F32.PACK_AB R6, R5, R6 ;  /* 0x000000060506723e */ /* 0x000fc800000010ff */
[----:B------:R-:W-:Y:S01]  /*0610*/  LOP3.LUT R18, R9, 0x80000000, R18, 0xb8, !PT ;  /* 0x8000000009127812 */ /* 0x000fe200078eb812 */
[----:B------:R-:W-:-:S03]  /*0620*/  IMAD.MOV.U32 R7, RZ, RZ, R6 ;  /* 0x000000ffff077224 */ /* 0x000fc600078e0006 */
[----:B------:R-:W-:Y:S01]  /*0630*/  F2FP.BF16.F32.PACK_AB R13, R18, R13 ;  /* 0x0000000d120d723e */ /* 0x000fe200000010ff */
[----:B------:R-:W-:Y:S06]  /*0640*/  BRA `(.L_x_243) ;  /* 0x0000000000e07947 */ /* 0x000fec0003800000 */
.L_x_242:
[----:B-1----:R-:W-:Y:S01]  /*0650*/  IMAD.SHL.U32 R5, R13, 0x2, RZ ;  /* 0x000000020d057824 */ /* 0x002fe200078e00ff */
[----:B------:R-:W1:Y:S01]  /*0660*/  LDC R11, c[0x0][0x398] ;  /* 0x0000e600ff0b7b82 */ /* 0x000e620000000800 */
[----:B------:R-:W-:-:S03]  /*0670*/  SHF.R.U32.HI R12, RZ, 0x2, R13 ;  /* 0x00000002ff0c7819 */ /* 0x000fc6000001160d */
[----:B------:R-:W-:Y:S02]  /*0680*/  LOP3.LUT R10, R5, 0x6, RZ, 0xc0, !PT ;  /* 0x00000006050a7812 */ /* 0x000fe400078ec0ff */
[----:B------:R-:W-:Y:S02]  /*0690*/  LOP3.LUT R9, R12, 0x7, RZ, 0xc0, !PT ;  /* 0x000000070c097812 */ /* 0x000fe400078ec0ff */
[C---:B------:R-:W-:Y:S02]  /*06a0*/  LOP3.LUT R16, R10.reuse, 0x1, RZ, 0xfc, !PT ;  /* 0x000000010a107812 */ /* 0x040fe400078efcff */
[----:B------:R-:W-:Y:S02]  /*06b0*/  LOP3.LUT R18, R10, 0x9, RZ, 0xfc, !PT ;  /* 0x000000090a127812 */ /* 0x000fe400078efcff */
[----:B------:R-:W-:Y:S02]  /*06c0*/  LOP3.LUT R5, R12, R10, RZ, 0xc0, !PT ;  /* 0x0000000a0c057212 */ /* 0x000fe400078ec0ff */
[----:B------:R-:W-:-:S02]  /*06d0*/  LOP3.LUT R8, R9, 0x8, R10, 0xec, !PT ;  /* 0x0000000809087812 */ /* 0x000fc400078eec0a */
[--C-:B------:R-:W-:Y:S02]  /*06e0*/  LOP3.LUT R13, R10, 0x8, R9.reuse, 0xe0, !PT ;  /* 0x000000080a0d7812 */ /* 0x100fe400078ee009 */
[C-C-:B------:R-:W-:Y:S01]  /*06f0*/  LOP3.LUT R7, R16.reuse, 0x8, R9.reuse, 0xe0, !PT ;  /* 0x0000000810077812 */ /* 0x140fe200078ee009 */
[----:B------:R-:W-:Y:S01]  /*0700*/  POPC R5, R5 ;  /* 0x0000000500057309 */ /* 0x000fe20000000000 */
[--C-:B------:R-:W-:Y:S02]  /*0710*/  LOP3.LUT R6, R16, 0x7, R12.reuse, 0x80, !PT ;  /* 0x0000000710067812 */ /* 0x100fe400078e800c */
[C---:B------:R-:W-:Y:S02]  /*0720*/  LOP3.LUT R19, R18.reuse, 0x8, R9, 0xe0, !PT ;  /* 0x0000000812137812 */ /* 0x040fe400078ee009 */
[----:B------:R-:W-:Y:S02]  /*0730*/  LOP3.LUT R12, R18, 0x7, R12, 0x80, !PT ;  /* 0x00000007120c7812 */ /* 0x000fe400078e800c */
[----:B-1----:R-:W-:Y:S01]  /*0740*/  LOP3.LUT R15, R11, 0xffff, RZ, 0xc0, !PT ;  /* 0x0000ffff0b0f7812 */ /* 0x002fe200078ec0ff */
[----:B------:R-:W1:Y:S01]  /*0750*/  POPC R17, R13 ;  /* 0x0000000d00117309 */ /* 0x000e620000000000 */
[----:B------:R-:W-:-:S02]  /*0760*/  LOP3.LUT R14, R10, 0x8, RZ, 0xfc, !PT ;  /* 0x000000080a0e7812 */ /* 0x000fc400078efcff */
[--C-:B------:R-:W-:Y:S02]  /*0770*/  SHF.R.U32.HI R10, RZ, R10, R15.reuse ;  /* 0x0000000aff0a7219 */ /* 0x100fe4000001160f */
[--C-:B------:R-:W-:Y:S02]  /*0780*/  SHF.R.U32.HI R11, RZ, R14, R15.reuse ;  /* 0x0000000eff0b7219 */ /* 0x100fe4000001160f */
[--C-:B------:R-:W-:Y:S01]  /*0790*/  SHF.R.U32.HI R9, RZ, R16, R15.reuse ;  /* 0x00000010ff097219 */ /* 0x100fe2000001160f */
[----:B------:R-:W2:Y:S01]  /*07a0*/  POPC R8, R8 ;  /* 0x0000000800087309 */ /* 0x000ea20000000000 */
[----:B------:R-:W-:Y:S02]  /*07b0*/  SHF.R.U32.HI R14, RZ, R18, R15 ;  /* 0x00000012ff0e7219 */ /* 0x000fe4000001160f */
[----:B-1----:R-:W-:-:S05]  /*07c0*/  LOP3.LUT R15, R17, R10, RZ, 0x3c, !PT ;  /* 0x0000000a110f7212 */ /* 0x002fca00078e3cff */
[----:B------:R-:W1:Y:S01]  /*07d0*/  POPC R7, R7 ;  /* 0x0000000700077309 */ /* 0x000e620000000000 */
[----:B------:R-:W-:Y:S01]  /*07e0*/  LOP3.LUT R10, R5, R10, RZ, 0x3c, !PT ;  /* 0x0000000a050a7212 */ /* 0x000fe200078e3cff */
[----:B------:R-:W-:-:S04]  /*07f0*/  IMAD.U32 R15, R15, -0x80000000, RZ ;  /* 0x800000000f0f7824 */ /* 0x000fc800078e00ff */
[----:B------:R-:W-:Y:S01]  /*0800*/  IMAD.U32 R10, R10, -0x80000000, RZ ;  /* 0x800000000a0a7824 */ /* 0x000fe200078e00ff */
[----:B--2---:R-:W-:Y:S01]  /*0810*/  LOP3.LUT R8, R8, R11, RZ, 0x3c, !PT ;  /* 0x0000000b08087212 */ /* 0x004fe200078e3cff */
[----:B------:R2:W3:Y:S01]  /*0820*/  POPC R13, R12 ;  /* 0x0000000c000d7309 */ /* 0x0004e20000000000 */
[----:B-1----:R-:W-:-:S07]  /*0830*/  LOP3.LUT R7, R7, R9, RZ, 0x3c, !PT ;  /* 0x0000000907077212 */ /* 0x002fce00078e3cff */
[----:B------:R-:W1:Y:S01]  /*0840*/  POPC R6, R6 ;  /* 0x0000000600067309 */ /* 0x000e620000000000 */
[----:B--2---:R-:W-:Y:S01]  /*0850*/  LOP3.LUT R12, R5, R11, RZ, 0x3c, !PT ;  /* 0x0000000b050c7212 */ /* 0x004fe200078e3cff */
[----:B------:R-:W-:Y:S01]  /*0860*/  IMAD.MOV.U32 R11, RZ, RZ, 0x3e800000 ;  /* 0x3e800000ff0b7424 */ /* 0x000fe200078e00ff */
[----:B---3--:R-:W-:-:S05]  /*0870*/  LOP3.LUT R13, R13, R14, RZ, 0x3c, !PT ;  /* 0x0000000e0d0d7212 */ /* 0x008fca00078e3cff */
[----:B------:R-:W2:Y:S01]  /*0880*/  POPC R19, R19 ;  /* 0x0000001300137309 */ /* 0x000ea20000000000 */
[----:B------:R-:W-:Y:S01]  /*0890*/  IMAD.U32 R12, R12, -0x80000000, RZ ;  /* 0x800000000c0c7824 */ /* 0x000fe200078e00ff */
[----:B------:R-:W-:Y:S01]  /*08a0*/  LOP3.LUT R15, R11, 0x80000000, R15, 0xb8, !PT ;  /* 0x800000000b0f7812 */ /* 0x000fe200078eb80f */
[----:B------:R-:W-:Y:S01]  /*08b0*/  IMAD.U32 R13, R13, -0x80000000, RZ ;  /* 0x800000000d0d7824 */ /* 0x000fe200078e00ff */
[----:B-1----:R-:W-:Y:S01]  /*08c0*/  LOP3.LUT R5, R6, R9, RZ, 0x3c, !PT ;  /* 0x0000000906057212 */ /* 0x002fe200078e3cff */
[----:B------:R-:W-:Y:S01]  /*08d0*/  IMAD.U32 R9, R8, -0x80000000, RZ ;  /* 0x8000000008097824 */ /* 0x000fe200078e00ff */
[----:B------:R-:W-:Y:S01]  /*08e0*/  LOP3.LUT R6, R11, 0x80000000, R10, 0xb8, !PT ;  /* 0x800000000b067812 */ /* 0x000fe200078eb80a */
[----:B------:R-:W-:Y:S01]  /*08f0*/  IMAD.U32 R8, R7, -0x80000000, RZ ;  /* 0x8000000007087824 */ /* 0x000fe200078e00ff */
[----:B------:R-:W-:Y:S01]  /*0900*/  LOP3.LUT R7, R11, 0x80000000, R12, 0xb8, !PT ;  /* 0x800000000b077812 */ /* 0x000fe200078eb80c */
[----:B------:R-:W-:Y:S01]  /*0910*/  IMAD.U32 R5, R5, -0x80000000, RZ ;  /* 0x8000000005057824 */ /* 0x000fe200078e00ff */
[----:B------:R-:W-:-:S02]  /*0920*/  LOP3.LUT R9, R11, 0x80000000, R9, 0xb8, !PT ;  /* 0x800000000b097812 */ /* 0x000fc400078eb809 */
[----:B--2---:R-:W-:Y:S02]  /*0930*/  LOP3.LUT R14, R19, R14, RZ, 0x3c, !PT ;  /* 0x0000000e130e7212 */ /* 0x004fe400078e3cff */
[C---:B------:R-:W-:Y:S02]  /*0940*/  LOP3.LUT R12, R11.reuse, 0x80000000, R8, 0xb8, !PT ;  /* 0x800000000b0c7812 */ /* 0x040fe400078eb808 */
[C---:B------:R-:W-:Y:S01]  /*0950*/  LOP3.LUT R5, R11.reuse, 0x80000000, R5, 0xb8, !PT ;  /* 0x800000000b057812 */ /* 0x040fe200078eb805 */
[----:B------:R-:W-:Y:S01]  /*0960*/  IMAD.U32 R14, R14, -0x80000000, RZ ;  /* 0x800000000e0e7824 */ /* 0x000fe200078e00ff */
[----:B------:R-:W-:Y:S02]  /*0970*/  LOP3.LUT R8, R11, 0x80000000, R13, 0xb8, !PT ;  /* 0x800000000b087812 */ /* 0x000fe400078eb80d */
[----:B------:R-:W-:Y:S02]  /*0980*/  F2FP.BF16.F32.PACK_AB R6, R5, R6 ;  /* 0x000000060506723e */ /* 0x000fe400000010ff */
[----:B------:R-:W-:-:S02]  /*0990*/  LOP3.LUT R14, R11, 0x80000000, R14, 0xb8, !PT ;  /* 0x800000000b0e7812 */ /* 0x000fc400078eb80e */
[----:B------:R-:W-:Y:S02]  /*09a0*/  F2FP.BF16.F32.PACK_AB R12, R12, R15 ;  /* 0x0000000f0c0c723e */ /* 0x000fe400000010ff */
[----:B------:R-:W-:Y:S02]  /*09b0*/  F2FP.BF16.F32.PACK_AB R7, R8, R7 ;  /* 0x000000070807723e */ /* 0x000fe400000010ff */
[----:B------:R-:W-:-:S07]  /*09c0*/  F2FP.BF16.F32.PACK_AB R13, R14, R9 ;  /* 0x000000090e0d723e */ /* 0x000fce00000010ff */
.L_x_243:
[----:B------:R-:W1:Y:S01]  /*09d0*/  S2R R17, SR_LANEID ;  /* 0x0000000000117919 */ /* 0x000e620000000000 */
[----:B------:R-:W2:Y:S01]  /*09e0*/  S2UR UR6, SR_SWINHI ;  /* 0x00000000000679c3 */ /* 0x000ea20000002f00 */
[----:B------:R-:W-:-:S04]  /*09f0*/  DEPBAR.LE SB0, 0x0 ;  /* 0x000080000000791a */ /* 0x000fc80000000000 */
[----:B------:R-:W-:Y:S01]  /*0a00*/  SHF.R.U32.HI R19, RZ, 0x1, R2 ;  /* 0x00000001ff137819 */ /* 0x000fe20000011602 */
[----:B------:R-:W-:Y:S01]  /*0a10*/  IMAD.MOV.U32 R15, RZ, RZ, RZ ;  /* 0x000000ffff0f7224 */ /* 0x000fe200078e00ff */
[----:B------:R-:W-:Y:S01]  /*0a20*/  UMOV UR4, UR4 ;  /* 0x0000000400047c82 */ /* 0x000fe20008000000 */
[----:B--2---:R-:W-:Y:S01]  /*0a30*/  UMOV UR5, UR6 ;  /* 0x0000000600057c82 */ /* 0x004fe20008000000 */
[--C-:B-1----:R-:W-:Y:S02]  /*0a40*/  SHF.R.U32.HI R5, RZ, 0x3, R17.reuse ;  /* 0x00000003ff057819 */ /* 0x102fe40000011611 */
[----:B------:R-:W-:Y:S02]  /*0a50*/  LOP3.LUT R8, R17, 0x7, RZ, 0xc0, !PT ;  /* 0x0000000711087812 */ /* 0x000fe400078ec0ff */
[----:B------:R-:W-:Y:S01]  /*0a60*/  SHF.R.U32.HI R9, RZ, 0x4, R17 ;  /* 0x00000004ff097819 */ /* 0x000fe20000011611 */
[----:B------:R-:W-:Y:S01]  /*0a70*/  IMAD.SHL.U32 R5, R5, 0x8, RZ ;  /* 0x0000000805057824 */ /* 0x000fe200078e00ff */
[----:B------:R-:W-:-:S02]  /*0a80*/  LOP3.LUT R14, R17, 0x3, RZ, 0xc0, !PT ;  /* 0x00000003110e7812 */ /* 0x000fc400078ec0ff */
[----:B------:R-:W-:Y:S01]  /*0a90*/  SHF.R.U32.HI R17, RZ, 0x2, R17 ;  /* 0x00000002ff117819 */ /* 0x000fe20000011611 */
[----:B------:R-:W-:Y:S01]  /*0aa0*/  IMAD.SHL.U32 R9, R9, 0x8, RZ ;  /* 0x0000000809097824 */ /* 0x000fe200078e00ff */
[----:B------:R-:W-:Y:S02]  /*0ab0*/  LOP3.LUT R8, R5, 0x8, R8, 0xe2, !PT ;  /* 0x0000000805087812 */ /* 0x000fe400078ee208 */
[----:B------:R-:W-:Y:S01]  /*0ac0*/  LEA R5, R4, UR4, 0x1 ;  /* 0x0000000404057c11 */ /* 0x000fe2000f8e08ff */
[----:B------:R-:W1:Y:S01]  /*0ad0*/  LDCU.64 UR4, c[0x0][0x388] ;  /* 0x00007100ff0477ac */ /* 0x000e620008000a00 */
[----:B------:R-:W-:-:S04]  /*0ae0*/  IMAD.WIDE.U32 R14, R17, R19, R14 ;  /* 0x00000013110e7225 */ /* 0x000fc800078e000e */
[----:B------:R-:W-:-:S04]  /*0af0*/  IMAD R8, R8, 0x10, R9 ;  /* 0x0000001008087824 */ /* 0x000fc800078e0209 */
[----:B------:R-:W-:Y:S01]  /*0b00*/  IMAD.U32 R16, R8, 0x2, R5 ;  /* 0x0000000208107824 */ /* 0x000fe200078e0005 */
[----:B------:R-:W-:-:S04]  /*0b10*/  NOP ;  /* 0x0000000000007918 */ /* 0x000fc80000000000 */
[----:B------:R-:W2:Y:S02]  /*0b20*/  LDSM.16.M88.4 R8, [R16] ;  /* 0x000000001008783b */ /* 0x000ea40000000200 */
[C---:B--2---:R-:W-:Y:S08]  /*0b30*/  HMMA.16816.F32.BF16 R4, R8.reuse, R6, RZ ;  /* 0x000000060804723c */ /* 0x044ff000000418ff */
[----:B------:R-:W-:Y:S01]  /*0b40*/  HMMA.16816.F32.BF16 R8, R8, R12, RZ ;  /* 0x0000000c0808723c */ /* 0x000fe200000418ff */
[----:B-1----:R-:W-:-:S04]  /*0b50*/  IADD3 R13, P0, PT, R0, UR4, RZ ;  /* 0x00000004000d7c10 */ /* 0x002fc8000ff1e0ff */
[----:B------:R-:W-:Y:S02]  /*0b60*/  IADD3.X R3, PT, PT, R3, UR5, RZ, P0, !PT ;  /* 0x0000000503037c10 */ /* 0x000fe400087fe4ff */
[----:B------:R-:W-:-:S04]  /*0b70*/  LEA R2, P0, R14, R13, 0x2 ;  /* 0x0000000d0e027211 */ /* 0x000fc800078010ff */
[----:B------:R-:W-:Y:S02]  /*0b80*/  LEA.HI.X R3, R14, R3, R15, 0x2, P0 ;  /* 0x000000030e037211 */ /* 0x000fe400000f140f */
[----:B------:R-:W-:Y:S02]  /*0b90*/  F2FP.BF16.F32.PACK_AB R13, R5, R4 ;  /* 0x00000004050d723e */ /* 0x000fe400000010ff */
[----:B------:R-:W-:Y:S01]  /*0ba0*/  F2FP.BF16.F32.PACK_AB R7, R7, R6 ;  /* 0x000000060707723e */ /* 0x000fe200000010ff */
[----:B------:R-:W-:Y:S02]  /*0bb0*/  IMAD.WIDE.U32 R4, R19, 0x20, R2 ;  /* 0x0000002013047825 */ /* 0x000fe400078e0002 */
[----:B------:R-:W-:Y:S01]  /*0bc0*/  STG.E desc[UR8][R2.64], R13 ;  /* 0x0000000d02007986 */ /* 0x000fe2000c101908 */
[----:B------:R-:W-:Y:S02]  /*0bd0*/  F2FP.BF16.F32.PACK_AB R9, R9, R8 ;  /* 0x000000080909723e */ /* 0x000fe400000010ff */
[----:B------:R-:W-:Y:S01]  /*0be0*/  F2FP.BF16.F32.PACK_AB R11, R11, R10 ;  /* 0x0000000a0b0b723e */ /* 0x000fe200000010ff */
[----:B------:R-:W-:Y:S04]  /*0bf0*/  STG.E desc[UR8][R4.64], R7 ;  /* 0x0000000704007986 */ /* 0x000fe8000c101908 */
[----:B------:R-:W-:Y:S04]  /*0c00*/  STG.E desc[UR8][R2.64+0x10], R9 ;  /* 0x0000100902007986 */ /* 0x000fe8000c101908 */
[----:B------:R-:W-:Y:S01]  /*0c10*/  STG.E desc[UR8][R4.64+0x10], R11 ;  /* 0x0000100b04007986 */ /* 0x000fe2000c101908 */
[----:B------:R-:W-:Y:S05]  /*0c20*/  EXIT ;  /* 0x000000000000794d */ /* 0x000fea0003800000 */
.L_x_244:
        /* <DEDUP_REMOVED lines=13> */
.L_x_265:


//--------------------- .text._ZN18transformer_engine54_GLOBAL__N__9c5707b3_21_hadamard_transform_cu_748ca6b523HadamardTransformKernelI13__nv_bfloat16Li16ELb0ELb1ELb0ELb1ELb0ELb0ELb1EEEvPKT_PS3_S6_ttmmPfS7_b --------------------------
	.section	.text._ZN18transformer_engine54_GLOBAL__N__9c5707b3_21_hadamard_transform_cu_748ca6b523HadamardTransformKernelI13__nv_bfloat16Li16ELb0ELb1ELb0ELb1ELb0ELb0ELb1EEEvPKT_PS3_S6_ttmmPfS7_b,"ax",@progbits
	.align	128
.text._ZN18transformer_engine54_GLOBAL__N__9c5707b3_21_hadamard_transform_cu_748ca6b523HadamardTransformKernelI13__nv_bfloat16Li16ELb0ELb1ELb0ELb1ELb0ELb0ELb1EEEvPKT_PS3_S6_ttmmPfS7_b:
        .type           _ZN18transformer_engine54_GLOBAL__N__9c5707b3_21_hadamard_transform_cu_748ca6b523HadamardTransformKernelI13__nv_bfloat16Li16ELb0ELb1ELb0ELb1ELb0ELb0ELb1EEEvPKT_PS3_S6_ttmmPfS7_b,@function
        .size           _ZN18transformer_engine54_GLOBAL__N__9c5707b3_21_hadamard_transform_cu_748ca6b523HadamardTransformKernelI13__nv_bfloat16Li16ELb0ELb1ELb0ELb1ELb0ELb0ELb1EEEvPKT_PS3_S6_ttmmPfS7_b,(.L_x_266 - _ZN18transformer_engine54_GLOBAL__N__9c5707b3_21_hadamard_transform_cu_748ca6b523HadamardTransformKernelI13__nv_bfloat16Li16ELb0ELb1ELb0ELb1ELb0ELb0ELb1EEEvPKT_PS3_S6_ttmmPfS7_b)
        .other          _ZN18transformer_engine54_GLOBAL__N__9c5707b3_21_hadamard_transform_cu_748ca6b523HadamardTransformKernelI13__nv_bfloat16Li16ELb0ELb1ELb0ELb1ELb0ELb0ELb1EEEvPKT_PS3_S6_ttmmPfS7_b,@"STO_CUDA_ENTRY STV_DEFAULT"
_ZN18transformer_engine54_GLOBAL__N__9c5707b3_21_hadamard_transform_cu_748ca6b523HadamardTransformKernelI13__nv_bfloat16Li16ELb0ELb1ELb0ELb1ELb0ELb0ELb1EEEvPKT_PS3_S6_ttmmPfS7_b:
        /* <DEDUP_REMOVED lines=9> */
[----:B-1----:R-:W-:-:S02]  /*0090*/  IMAD R2, R2, UR4, R3 ;  /* 0x0000000402027c24 */ /* 0x002fc4000f8e0203 */
[----:B--2---:R-:W-:Y:S02]  /*00a0*/  IMAD R4, R5, UR5, R0 ;  /* 0x0000000505047c24 */ /* 0x004fe4000f8e0200 */
[----:B------:R-:W-:Y:S02]  /*00b0*/  IMAD.SHL.U32 R2, R2, 0x10, RZ ;  /* 0x0000001002027824 */ /* 0x000fe400078e00ff */
[----:B------:R-:W-:Y:S02]  /*00c0*/  IMAD.SHL.U32 R4, R4, 0x10, RZ ;  /* 0x0000001004047824 */ /* 0x000fe400078e00ff */
[----:B------:R-:W-:Y:S01]  /*00d0*/  IMAD R0, R0, UR4, R3 ;  /* 0x0000000400007c24 */ /* 0x000fe2000f8e0203 */
[----:B---3--:R-:W-:Y:S02]  /*00e0*/  ISETP.GE.U32.AND P0, PT, R2, R12, PT ;  /* 0x0000000c0200720c */ /* 0x008fe40003f06070 */
[----:B----4-:R-:W-:Y:S02]  /*00f0*/  ISETP.GE.U32.AND P1, PT, R4, R6, PT ;  /* 0x000000060400720c */ /* 0x010fe40003f26070 */
[----:B------:R-:W-:-:S04]  /*0100*/  ISETP.GE.U32.AND.EX P0, PT, RZ, R13, PT, P0 ;  /* 0x0000000dff00720c */ /* 0x000fc80003f06100 */
        /* <DEDUP_REMOVED lines=9> */
[----:B------:R-:W-:Y:S01]  /*01a0*/  IMAD R11, R2, R7, R11 ;  /* 0x00000007020b7224 */ /* 0x000fe200078e020b */
[----:B--2---:R-:W-:Y:S01]  /*01b0*/  ULEA UR4, UR5, UR4, 0x18 ;  /* 0x0000000405047291 */ /* 0x004fe2000f8ec0ff */
[----:B------:R-:W2:Y:S01]  /*01c0*/  LDCU.U8 UR5, c[0x0][0x3c0] ;  /* 0x00007800ff0577ac */ /* 0x000ea20008000000 */
[----:B-1----:R-:W-:-:S05]  /*01d0*/  SHF.R.U32.HI R3, RZ, 0x1, R8 ;  /* 0x00000001ff037819 */ /* 0x002fca0000011608 */
[----:B------:R-:W-:Y:S01]  /*01e0*/  IMAD.WIDE.U32 R14, R3, R6, RZ ;  /* 0x00000006030e7225 */ /* 0x000fe200078e00ff */
[----:B---3--:R-:W-:-:S03]  /*01f0*/  LEA R6, P0, R10, UR6, 0x1 ;  /* 0x000000060a067c11 */ /* 0x008fc6000f8008ff */
[----:B------:R-:W-:Y:S01]  /*0200*/  IMAD R9, R3, R7, R15 ;  /* 0x0000000703097224 */ /* 0x000fe200078e020f */
[----:B------:R-:W-:Y:S02]  /*0210*/  LOP3.LUT R3, R8, 0x1, RZ, 0xc0, !PT ;  /* 0x0000000108037812 */ /* 0x000fe400078ec0ff */
[----:B------:R-:W-:Y:S01]  /*0220*/  LEA.HI.X R11, R10, UR7, R11, 0x1, P0 ;  /* 0x000000070a0b7c11 */ /* 0x000fe200080f0c0b */
[----:B--2---:R-:W-:Y:S01]  /*0230*/  UPRMT UR5, UR5, 0x8880, URZ ;  /* 0x0000888005057896 */ /* 0x004fe200080000ff */
[----:B------:R-:W-:-:S03]  /*0240*/  SHF.R.U64 R14, R14, 0x3, R9 ;  /* 0x000000030e0e7819 */ /* 0x000fc60000001209 */
[----:B------:R-:W-:Y:S01]  /*0250*/  UISETP.NE.AND UP0, UPT, UR5, URZ, UPT ;  /* 0x000000ff0500728c */ /* 0x000fe2000bf05270 */
[----:B------:R-:W-:Y:S02]  /*0260*/  IADD3 R5, P1, PT, R3, R14, RZ ;  /* 0x0000000e03057210 */ /* 0x000fe40007f3e0ff */
[C---:B------:R-:W-:Y:S01]  /*0270*/  LEA R3, R0.reuse, UR4, 0x9 ;  /* 0x0000000400037c11 */ /* 0x040fe2000f8e48ff */
[----:B------:R-:W-:Y:S01]  /*0280*/  IMAD.SHL.U32 R0, R0, 0x100, RZ ;  /* 0x0000010000007824 */ /* 0x000fe200078e00ff */
[----:B------:R-:W-:Y:S02]  /*0290*/  LEA.HI.X R10, R9, RZ, RZ, 0x1d, P1 ;  /* 0x000000ff090a7211 */ /* 0x000fe400008fecff */
[----:B------:R-:W-:-:S04]  /*02a0*/  LEA R6, P0, R5, R6, 0x4 ;  /* 0x0000000605067211 */ /* 0x000fc800078020ff */
[----:B------:R-:W-:Y:S01]  /*02b0*/  LEA.HI.X R7, R5, R11, R10, 0x4, P0 ;  /* 0x0000000b05077211 */ /* 0x000fe200000f240a */
[----:B------:R-:W-:Y:S02]  /*02c0*/  IMAD R5, R8, 0x10, R3 ;  /* 0x0000001008057824 */ /* 0x000fe400078e0203 */
[----:B------:R-:W-:-:S03]  /*02d0*/  IMAD.MOV.U32 R3, RZ, RZ, RZ ;  /* 0x000000ffff037224 */ /* 0x000fc600078e00ff */
[----:B------:R-:W-:Y:S01]  /*02e0*/  @!PT LDS RZ, [RZ] ;  /* 0x00000000fffff984 */ /* 0x000fe20000000800 */
[----:B------:R-:W-:Y:S01]  /*02f0*/  @!PT LDS RZ, [RZ] ;  /* 0x00000000fffff984 */ /* 0x000fe20000000800 */
[----:B------:R-:W-:Y:S01]  /*0300*/  @!PT LDS RZ, [RZ] ;  /* 0x00000000fffff984 */ /* 0x000fe20000000800 */
[----:B----4-:R1:W-:Y:S01]  /*0310*/  LDGSTS.E.BYPASS.128 [R5], desc[UR8][R6.64] ;  /* 0x0000000006057fae */ /* 0x0103e2000b981808 */
[----:B------:R-:W-:-:S03]  /*0320*/  IMAD.WIDE.U32 R2, R4, R12, R2 ;  /* 0x0000000c04027225 */ /* 0x000fc600078e0002 */
[----:B------:R-:W0:Y:S01]  /*0330*/  LDGDEPBAR ;  /* 0x00000000000079af */ /* 0x000e220000000000 */
[----:B------:R-:W-:Y:S01]  /*0340*/  IMAD R13, R4, R13, R3 ;  /* 0x0000000d040d7224 */ /* 0x000fe200078e0203 */
[----:B------:R-:W-:Y:S06]  /*0350*/  BRA.U !UP0, `(.L_x_245) ;  /* 0x0000000108bc7547 */ /* 0x000fec000b800000 */
[----:B-1----:R-:W-:Y:S01]  /*0360*/  IMAD.SHL.U32 R5, R8, 0x2, RZ ;  /* 0x0000000208057824 */ /* 0x002fe200078e00ff */
[----:B------:R-:W-:-:S03]  /*0370*/  SHF.R.U32.HI R4, RZ, 0x2, R8 ;  /* 0x00000002ff047819 */ /* 0x000fc60000011608 */
[C---:B------:R-:W-:Y:S01]  /*0380*/  VIADD R7, R5.reuse, 0x1 ;  /* 0x0000000105077836 */ /* 0x040fe20000000000 */
[C---:B------:R-:W-:Y:S02]  /*0390*/  LOP3.LUT R6, R4.reuse, 0x6, R5, 0x80, !PT ;  /* 0x0000000604067812 */ /* 0x040fe400078e8005 */
[----:B------:R-:W-:Y:S02]  /*03a0*/  LOP3.LUT R5, R5, 0x6, RZ, 0xc0, !PT ;  /* 0x0000000605057812 */ /* 0x000fe400078ec0ff */
[----:B------:R-:W-:Y:S02]  /*03b0*/  LOP3.LUT R8, R7, 0x7, R4, 0x80, !PT ;  /* 0x0000000707087812 */ /* 0x000fe400078e8004 */
[----:B------:R-:W1:Y:S01]  /*03c0*/  LDC.U16 R7, c[0x0][0x39a] ;  /* 0x0000e680ff077b82 */ /* 0x000e620000000400 */
[----:B------:R-:W-:Y:S01]  /*03d0*/  LOP3.LUT R4, R4, 0x7, RZ, 0xc0, !PT ;  /* 0x0000000704047812 */ /* 0x000fe200078ec0ff */
[----:B------:R-:W2:Y:S01]  /*03e0*/  POPC R6, R6 ;  /* 0x0000000600067309 */ /* 0x000ea20000000000 */
[----:B------:R-:W-:-:S02]  /*03f0*/  LOP3.LUT R11, R5, 0x1, RZ, 0xfc, !PT ;  /* 0x00000001050b7812 */ /* 0x000fc400078efcff */
[C-C-:B------:R-:W-:Y:S02]  /*0400*/  LOP3.LUT R9, R5.reuse, 0x8, R4.reuse, 0xe0, !PT ;  /* 0x0000000805097812 */ /* 0x140fe400078ee004 */
[----:B------:R-:W-:Y:S02]  /*0410*/  LOP3.LUT R10, R4, 0x8, R5, 0xec, !PT ;  /* 0x00000008040a7812 */ /* 0x000fe400078eec05 */
[----:B------:R-:W-:Y:S01]  /*0420*/  LOP3.LUT R5, R5, 0x9, RZ, 0xfc, !PT ;  /* 0x0000000905057812 */ /* 0x000fe200078efcff */
[----:B------:R-:W3:Y:S01]  /*0430*/  POPC R8, R8 ;  /* 0x0000000800087309 */ /* 0x000ee20000000000 */
[--C-:B------:R-:W-:Y:S02]  /*0440*/  LOP3.LUT R11, R11, 0x8, R4.reuse, 0xe0, !PT ;  /* 0x000000080b0b7812 */ /* 0x100fe400078ee004 */
[----:B------:R-:W-:-:S05]  /*0450*/  LOP3.LUT R14, R5, 0x8, R4, 0xe0, !PT ;  /* 0x00000008050e7812 */ /* 0x000fca00078ee004 */
[----:B------:R-:W4:Y:S01]  /*0460*/  POPC R9, R9 ;  /* 0x0000000900097309 */ /* 0x000f220000000000 */
[----:B-1----:R-:W-:-:S07]  /*0470*/  SHF.R.U32.HI R5, RZ, R4, R7 ;  /* 0x00000004ff057219 */ /* 0x002fce0000011607 */
[----:B------:R1:W5:Y:S01]  /*0480*/  POPC R15, R10 ;  /* 0x0000000a000f7309 */ /* 0x0003620000000000 */
[----:B------:R-:W-:Y:S02]  /*0490*/  LOP3.LUT R4, R4, 0x8, RZ, 0xfc, !PT ;  /* 0x0000000804047812 */ /* 0x000fe400078efcff */
[-C--:B--2---:R-:W-:Y:S02]  /*04a0*/  LOP3.LUT R6, R6, R5.reuse, RZ, 0x3c, !PT ;  /* 0x0000000506067212 */ /* 0x084fe400078e3cff */
[----:B---3--:R-:W-:Y:S02]  /*04b0*/  LOP3.LUT R8, R8, R5, RZ, 0x3c, !PT ;  /* 0x0000000508087212 */ /* 0x008fe400078e3cff */
[----:B------:R-:W-:Y:S01]  /*04c0*/  SHF.R.U32.HI R4, RZ, R4, R7 ;  /* 0x00000004ff047219 */ /* 0x000fe20000011607 */
[----:B------:R-:W2:Y:S01]  /*04d0*/  POPC R11, R11 ;  /* 0x0000000b000b7309 */ /* 0x000ea20000000000 */
[----:B------:R-:W-:Y:S02]  /*04e0*/  IMAD.U32 R6, R6, -0x80000000, RZ ;  /* 0x8000000006067824 */ /* 0x000fe400078e00ff */
[----:B-1----:R-:W-:Y:S01]  /*04f0*/  IMAD.MOV.U32 R10, RZ, RZ, 0x3e800000 ;  /* 0x3e800000ff0a7424 */ /* 0x002fe200078e00ff */
[-C--:B----4-:R-:W-:Y:S01]  /*0500*/  LOP3.LUT R9, R9, R4.reuse, RZ, 0x3c, !PT ;  /* 0x0000000409097212 */ /* 0x090fe200078e3cff */
[----:B------:R-:W-:Y:S01]  /*0510*/  IMAD.U32 R8, R8, -0x80000000, RZ ;  /* 0x8000000008087824 */ /* 0x000fe200078e00ff */
[----:B-----5:R-:W-:-:S02]  /*0520*/  LOP3.LUT R15, R15, R4, RZ, 0x3c, !PT ;  /* 0x000000040f0f7212 */ /* 0x020fc400078e3cff */
[----:B------:R-:W1:Y:S01]  /*0530*/  POPC R17, R14 ;  /* 0x0000000e00117309 */ /* 0x000e620000000000 */
[----:B------:R-:W-:Y:S01]  /*0540*/  IMAD.U32 R9, R9, -0x80000000, RZ ;  /* 0x8000000009097824 */ /* 0x000fe200078e00ff */
[----:B------:R-:W-:Y:S01]  /*0550*/  LOP3.LUT R5, R10, 0x80000000, R8, 0xb8, !PT ;  /* 0x800000000a057812 */ /* 0x000fe200078eb808 */
[----:B------:R-:W-:-:S03]  /*0560*/  IMAD.U32 R15, R15, -0x80000000, RZ ;  /* 0x800000000f0f7824 */ /* 0x000fc600078e00ff */
[C---:B------:R-:W-:Y:S02]  /*0570*/  LOP3.LUT R9, R10.reuse, 0x80000000, R9, 0xb8, !PT ;  /* 0x800000000a097812 */ /* 0x040fe400078eb809 */
[----:B--2---:R-:W-:Y:S02]  /*0580*/  LOP3.LUT R11, R11, R4, RZ, 0x3c, !PT ;  /* 0x000000040b0b7212 */ /* 0x004fe400078e3cff */
[----:B------:R-:W-:-:S03]  /*0590*/  LOP3.LUT R15, R10, 0x80000000, R15, 0xb8, !PT ;  /* 0x800000000a0f7812 */ /* 0x000fc600078eb80f */
[----:B------:R-:W-:Y:S01]  /*05a0*/  IMAD.U32 R11, R11, -0x80000000, RZ ;  /* 0x800000000b0b7824 */ /* 0x000fe200078e00ff */
[----:B-1----:R-:W-:Y:S02]  /*05b0*/  LOP3.LUT R17, R17, R4, RZ, 0x3c, !PT ;  /* 0x0000000411117212 */ /* 0x002fe400078e3cff */
[C---:B------:R-:W-:Y:S02]  /*05c0*/  LOP3.LUT R4, R10.reuse, 0x80000000, R6, 0xb8, !PT ;  /* 0x800000000a047812 */ /* 0x040fe400078eb806 */
[----:B------:R-:W-:Y:S01]  /*05d0*/  LOP3.LUT R14, R10, 0x80000000, R11, 0xb8, !PT ;  /* 0x800000000a0e7812 */ /* 0x000fe200078eb80b */
[----:B------:R-:W-:Y:S01]  /*05e0*/  IMAD.U32 R17, R17, -0x80000000, RZ ;  /* 0x8000000011117824 */ /* 0x000fe200078e00ff */
[----:B------:R-:W-:Y:S02]  /*05f0*/  F2FP.BF16.F32.PACK_AB R4, R5, R4 ;  /* 0x000000040504723e */ /* 0x000fe400000010ff */
[----:B------:R-:W-:Y:S02]  /*0600*/  F2FP.BF16.F32.PACK_AB R14, R14, R9 ;  /* 0x000000090e0e723e */ /* 0x000fe400000010ff */
[----:B------:R-:W-:Y:S01]  /*0610*/  LOP3.LUT R6, R10, 0x80000000, R17, 0xb8, !PT ;  /* 0x800000000a067812 */ /* 0x000fe200078eb811 */
[----:B------:R-:W-:-:S03]  /*0620*/  IMAD.MOV.U32 R5, RZ, RZ, R4 ;  /* 0x000000ffff057224 */ /* 0x000fc600078e0004 */
[----:B------:R-:W-:Y:S01]  /*0630*/  F2FP.BF16.F32.PACK_AB R15, R6, R15 ;  /* 0x0000000f060f723e */ /* 0x000fe200000010ff */
[----:B------:R-:W-:Y:S06]  /*0640*/  BRA `(.L_x_246) ;  /* 0x0000000000dc7947 */ /* 0x000fec0003800000 */
.L_x_245:
[----:B------:R-:W-:Y:S01]  /*0650*/  IMAD.SHL.U32 R4, R8, 0x2, RZ ;  /* 0x0000000208047824 */ /* 0x000fe200078e00ff */
[----:B------:R-:W2:Y:S01]  /*0660*/  LDC.U16 R15, c[0x0][0x39a] ;  /* 0x0000e680ff0f7b82 */ /* 0x000ea20000000400 */
[----:B------:R-:W-:-:S03]  /*0670*/  SHF.R.U32.HI R8, RZ, 0x2, R8 ;  /* 0x00000002ff087819 */ /* 0x000fc60000011608 */
[----:B------:R-:W-:Y:S02]  /*0680*/  LOP3.LUT R10, R4, 0x6, RZ, 0xc0, !PT ;  /* 0x00000006040a7812 */ /* 0x000fe400078ec0ff */
[----:B------:R-:W-:Y:S02]  /*0690*/  LOP3.LUT R9, R8, 0x7, RZ, 0xc0, !PT ;  /* 0x0000000708097812 */ /* 0x000fe400078ec0ff */
[C---:B------:R-:W-:Y:S02]  /*06a0*/  LOP3.LUT R16, R10.reuse, 0x1, RZ, 0xfc, !PT ;  /* 0x000000010a107812 */ /* 0x040fe400078efcff */
[----:B------:R-:W-:Y:S02]  /*06b0*/  LOP3.LUT R18, R10, 0x9, RZ, 0xfc, !PT ;  /* 0x000000090a127812 */ /* 0x000fe400078efcff */
[----:B------:R-:W-:Y:S02]  /*06c0*/  LOP3.LUT R4, R8, R10, RZ, 0xc0, !PT ;  /* 0x0000000a08047212 */ /* 0x000fe400078ec0ff */
[----:B------:R-:W-:-:S02]  /*06d0*/  LOP3.LUT R14, R10, 0x8, R9, 0xe0, !PT ;  /* 0x000000080a0e7812 */ /* 0x000fc400078ee009 */
[----:B-1----:R-:W-:Y:S02]  /*06e0*/  LOP3.LUT R7, R9, 0x8, R10, 0xec, !PT ;  /* 0x0000000809077812 */ /* 0x002fe400078eec0a */
[C-C-:B------:R-:W-:Y:S01]  /*06f0*/  LOP3.LUT R5, R16.reuse, 0x7, R8.reuse, 0x80, !PT ;  /* 0x0000000710057812 */ /* 0x140fe200078e8008 */
[----:B------:R1:W3:Y:S01]  /*0700*/  POPC R20, R14 ;  /* 0x0000000e00147309 */ /* 0x0002e20000000000 */
[--C-:B------:R-:W-:Y:S02]  /*0710*/  LOP3.LUT R6, R16, 0x8, R9.reuse, 0xe0, !PT ;  /* 0x0000000810067812 */ /* 0x100fe400078ee009 */
[C---:B------:R-:W-:Y:S02]  /*0720*/  LOP3.LUT R11, R18.reuse, 0x7, R8, 0x80, !PT ;  /* 0x00000007120b7812 */ /* 0x040fe400078e8008 */
[----:B------:R-:W-:Y:S02]  /*0730*/  LOP3.LUT R17, R18, 0x8, R9, 0xe0, !PT ;  /* 0x0000000812117812 */ /* 0x000fe400078ee009 */
[--C-:B--2---:R-:W-:Y:S01]  /*0740*/  SHF.R.U32.HI R9, RZ, R10, R15.reuse ;  /* 0x0000000aff097219 */ /* 0x104fe2000001160f */
[----:B------:R-:W2:Y:S01]  /*0750*/  POPC R4, R4 ;  /* 0x0000000400047309 */ /* 0x000ea20000000000 */
[----:B------:R-:W-:Y:S01]  /*0760*/  SHF.R.U32.HI R8, RZ, R16, R15 ;  /* 0x00000010ff087219 */ /* 0x000fe2000001160f */
[----:B------:R-:W-:Y:S01]  /*0770*/  IMAD.MOV.U32 R16, RZ, RZ, 0x3e800000 ;  /* 0x3e800000ff107424 */ /* 0x000fe200078e00ff */
[----:B-1----:R-:W-:-:S04]  /*0780*/  LOP3.LUT R14, R10, 0x8, RZ, 0xfc, !PT ;  /* 0x000000080a0e7812 */ /* 0x002fc800078efcff */
[--C-:B------:R-:W-:Y:S01]  /*0790*/  SHF.R.U32.HI R10, RZ, R14, R15.reuse ;  /* 0x0000000eff0a7219 */ /* 0x100fe2000001160f */
[----:B------:R-:W1:Y:S01]  /*07a0*/  POPC R7, R7 ;  /* 0x0000000700077309 */ /* 0x000e620000000000 */
[----:B------:R-:W-:Y:S02]  /*07b0*/  SHF.R.U32.HI R14, RZ, R18, R15 ;  /* 0x00000012ff0e7219 */ /* 0x000fe4000001160f */
[-C--:B---3--:R-:W-:Y:S02]  /*07c0*/  LOP3.LUT R15, R20, R9.reuse, RZ, 0x3c, !PT ;  /* 0x00000009140f7212 */ /* 0x088fe400078e3cff */
[----:B--2---:R-:W-:-:S03]  /*07d0*/  LOP3.LUT R9, R4, R9, RZ, 0x3c, !PT ;  /* 0x0000000904097212 */ /* 0x004fc600078e3cff */
[----:B------:R-:W2:Y:S01]  /*07e0*/  POPC R5, R5 ;  /* 0x0000000500057309 */ /* 0x000ea20000000000 */
[-C--:B------:R-:W-:Y:S01]  /*07f0*/  LOP3.LUT R4, R4, R10.reuse, RZ, 0x3c, !PT ;  /* 0x0000000a04047212 */ /* 0x080fe200078e3cff */
[----:B------:R-:W-:Y:S02]  /*0800*/  IMAD.U32 R15, R15, -0x80000000, RZ ;  /* 0x800000000f0f7824 */ /* 0x000fe400078e00ff */
[----:B------:R-:W-:Y:S01]  /*0810*/  IMAD.U32 R9, R9, -0x80000000, RZ ;  /* 0x8000000009097824 */ /* 0x000fe200078e00ff */
[----:B-1----:R-:W-:-:S03]  /*0820*/  LOP3.LUT R7, R7, R10, RZ, 0x3c, !PT ;  /* 0x0000000a07077212 */ /* 0x002fc600078e3cff */
[----:B------:R-:W1:Y:S02]  /*0830*/  POPC R6, R6 ;  /* 0x0000000600067309 */ /* 0x000e640000000000 */
[----:B------:R-:W-:Y:S01]  /*0840*/  IMAD.U32 R7, R7, -0x80000000, RZ ;  /* 0x8000000007077824 */ /* 0x000fe200078e00ff */
[----:B--2---:R-:W-:-:S05]  /*0850*/  LOP3.LUT R5, R5, R8, RZ, 0x3c, !PT ;  /* 0x0000000805057212 */ /* 0x004fca00078e3cff */
[----:B------:R-:W2:Y:S01]  /*0860*/  POPC R11, R11 ;  /* 0x0000000b000b7309 */ /* 0x000ea20000000000 */
[----:B------:R-:W-:Y:S01]  /*0870*/  IMAD.U32 R5, R5, -0x80000000, RZ ;  /* 0x8000000005057824 */ /* 0x000fe200078e00ff */
[----:B-1----:R-:W-:-:S06]  /*0880*/  LOP3.LUT R8, R6, R8, RZ, 0x3c, !PT ;  /* 0x0000000806087212 */ /* 0x002fcc00078e3cff */
[----:B------:R-:W1:Y:S01]  /*0890*/  POPC R17, R17 ;  /* 0x0000001100117309 */ /* 0x000e620000000000 */
[----:B------:R-:W-:Y:S01]  /*08a0*/  IMAD.U32 R6, R4, -0x80000000, RZ ;  /* 0x8000000004067824 */ /* 0x000fe200078e00ff */
[----:B------:R-:W-:Y:S01]  /*08b0*/  LOP3.LUT R4, R16, 0x80000000, R9, 0xb8, !PT ;  /* 0x8000000010047812 */ /* 0x000fe200078eb809 */
[----:B------:R-:W-:Y:S01]  /*08c0*/  IMAD.U32 R8, R8, -0x80000000, RZ ;  /* 0x8000000008087824 */ /* 0x000fe200078e00ff */
[C---:B------:R-:W-:Y:S02]  /*08d0*/  LOP3.LUT R5, R16.reuse, 0x80000000, R5, 0xb8, !PT ;  /* 0x8000000010057812 */ /* 0x040fe400078eb805 */
[----:B--2---:R-:W-:Y:S02]  /*08e0*/  LOP3.LUT R11, R11, R14, RZ, 0x3c, !PT ;  /* 0x0000000e0b0b7212 */ /* 0x004fe400078e3cff */
[----:B------:R-:W-:Y:S02]  /*08f0*/  LOP3.LUT R6, R16, 0x80000000, R6, 0xb8, !PT ;  /* 0x8000000010067812 */ /* 0x000fe400078eb806 */
[----:B------:R-:W-:Y:S01]  /*0900*/  F2FP.BF16.F32.PACK_AB R4, R5, R4 ;  /* 0x000000040504723e */ /* 0x000fe200000010ff */
[----:B------:R-:W-:Y:S01]  /*0910*/  IMAD.U32 R11, R11, -0x80000000, RZ ;  /* 0x800000000b0b7824 */ /* 0x000fe200078e00ff */
[----:B-1----:R-:W-:-:S02]  /*0920*/  LOP3.LUT R10, R17, R14, RZ, 0x3c, !PT ;  /* 0x0000000e110a7212 */ /* 0x002fc400078e3cff */
[C---:B------:R-:W-:Y:S02]  /*0930*/  LOP3.LUT R14, R16.reuse, 0x80000000, R15, 0xb8, !PT ;  /* 0x80000000100e7812 */ /* 0x040fe400078eb80f */
[----:B------:R-:W-:Y:S01]  /*0940*/  LOP3.LUT R15, R16, 0x80000000, R7, 0xb8, !PT ;  /* 0x80000000100f7812 */ /* 0x000fe200078eb807 */
[----:B------:R-:W-:Y:S01]  /*0950*/  IMAD.U32 R10, R10, -0x80000000, RZ ;  /* 0x800000000a0a7824 */ /* 0x000fe200078e00ff */
[C---:B------:R-:W-:Y:S02]  /*0960*/  LOP3.LUT R7, R16.reuse, 0x80000000, R8, 0xb8, !PT ;  /* 0x8000000010077812 */ /* 0x040fe400078eb808 */
[C---:B------:R-:W-:Y:S02]  /*0970*/  LOP3.LUT R11, R16.reuse, 0x80000000, R11, 0xb8, !PT ;  /* 0x80000000100b7812 */ /* 0x040fe400078eb80b */
[----:B------:R-:W-:Y:S02]  /*0980*/  LOP3.LUT R10, R16, 0x80000000, R10, 0xb8, !PT ;  /* 0x80000000100a7812 */ /* 0x000fe400078eb80a */
[----:B------:R-:W-:-:S02]  /*0990*/  F2FP.BF16.F32.PACK_AB R14, R7, R14 ;  /* 0x0000000e070e723e */ /* 0x000fc400000010ff */
[----:B------:R-:W-:Y:S02]  /*09a0*/  F2FP.BF16.F32.PACK_AB R5, R11, R6 ;  /* 0x000000060b05723e */ /* 0x000fe400000010ff */
[----:B------:R-:W-:-:S07]  /*09b0*/  F2FP.BF16.F32.PACK_AB R15, R10, R15 ;  /* 0x0000000f0a0f723e */ /* 0x000fce00000010ff */
.L_x_246:
[----:B------:R-:W1:Y:S01]  /*09c0*/  S2R R3, SR_LANEID ;  /* 0x0000000000037919 */ /* 0x000e620000000000 */
[----:B------:R-:W2:Y:S01]  /*09d0*/  S2UR UR6, SR_SWINHI ;  /* 0x00000000000679c3 */ /* 0x000ea20000002f00 */
[----:B------:R-:W-:-:S04]  /*09e0*/  DEPBAR.LE SB0, 0x0 ;  /* 0x000080000000791a */ /* 0x000fc80000000000 */
[----:B------:R-:W-:Y:S01]  /*09f0*/  SHF.R.U32.HI R12, RZ, 0x1, R12 ;  /* 0x00000001ff0c7819 */ /* 0x000fe2000001160c */
[----:B------:R-:W-:Y:S01]  /*0a00*/  IMAD.MOV.U32 R17, RZ, RZ, RZ ;  /* 0x000000ffff117224 */ /* 0x000fe200078e00ff */
[----:B------:R-:W-:Y:S01]  /*0a10*/  UMOV UR4, UR4 ;  /* 0x0000000400047c82 */ /* 0x000fe20008000000 */
[----:B--2---:R-:W-:Y:S01]  /*0a20*/  UMOV UR5, UR6 ;  /* 0x0000000600057c82 */ /* 0x004fe20008000000 */
[----:B------:R-:W-:-:S03]  /*0a30*/  LEA R9, R0, UR4, 0x1 ;  /* 0x0000000400097c11 */ /* 0x000fc6000f8e08ff */
[----:B------:R-:W2:Y:S01]  /*0a40*/  LDCU.64 UR4, c[0x0][0x390] ;  /* 0x00007200ff0477ac */ /* 0x000ea20008000a00 */
[--C-:B-1----:R-:W-:Y:S02]  /*0a50*/  SHF.R.U32.HI R6, RZ, 0x3, R3.reuse ;  /* 0x00000003ff067819 */ /* 0x102fe40000011603 */
[C---:B------:R-:W-:Y:S02]  /*0a60*/  LOP3.LUT R7, R3.reuse, 0x7, RZ, 0xc0, !PT ;  /* 0x0000000703077812 */ /* 0x040fe400078ec0ff */
[--C-:B------:R-:W-:Y:S01]  /*0a70*/  SHF.R.U32.HI R8, RZ, 0x4, R3.reuse ;  /* 0x00000004ff087819 */ /* 0x100fe20000011603 */
[----:B------:R-:W-:Y:S01]  /*0a80*/  IMAD.SHL.U32 R6, R6, 0x8, RZ ;  /* 0x0000000806067824 */ /* 0x000fe200078e00ff */
[----:B------:R-:W-:Y:S02]  /*0a90*/  LOP3.LUT R16, R3, 0x3, RZ, 0xc0, !PT ;  /* 0x0000000303107812 */ /* 0x000fe400078ec0ff */
[----:B------:R-:W-:Y:S01]  /*0aa0*/  SHF.R.U32.HI R3, RZ, 0x2, R3 ;  /* 0x00000002ff037819 */ /* 0x000fe20000011603 */
[----:B------:R-:W-:Y:S01]  /*0ab0*/  IMAD R7, R8, 0x8, R7 ;  /* 0x0000000808077824 */ /* 0x000fe200078e0207 */
[----:B------:R-:W-:-:S03]  /*0ac0*/  LOP3.LUT R6, R6, 0x8, RZ, 0xe2, !PT ;  /* 0x0000000806067812 */ /* 0x000fc600078ee2ff */
[----:B------:R-:W-:Y:S01]  /*0ad0*/  IMAD.WIDE.U32 R16, R3, R12, R16 ;  /* 0x0000000c03107225 */ /* 0x000fe200078e0010 */
[----:B--2---:R-:W-:-:S03]  /*0ae0*/  LEA R3, P0, R2, UR4, 0x1 ;  /* 0x0000000402037c11 */ /* 0x004fc6000f8008ff */
[----:B------:R-:W-:Y:S01]  /*0af0*/  IMAD R6, R7, 0x10, R6 ;  /* 0x0000001007067824 */ /* 0x000fe200078e0206 */
[----:B------:R-:W-:-:S03]  /*0b00*/  LEA.HI.X R13, R2, UR5, R13, 0x1, P0 ;  /* 0x00000005020d7c11 */ /* 0x000fc600080f0c0d */
[----:B------:R-:W-:Y:S01]  /*0b10*/  IMAD.U32 R0, R6, 0x2, R9 ;  /* 0x0000000206007824 */ /* 0x000fe200078e0009 */
[----:B------:R-:W-:-:S04]  /*0b20*/  NOP ;  /* 0x0000000000007918 */ /* 0x000fc80000000000 */
[----:B------:R-:W1:Y:S01]  /*0b30*/  LDSM.16.MT88.4 R8, [R0] ;  /* 0x000000000008783b */ /* 0x000e620000004200 */
[----:B------:R-:W-:-:S04]  /*0b40*/  LEA R2, P0, R16, R3, 0x2 ;  /* 0x0000000310027211 */ /* 0x000fc800078010ff */
[----:B------:R-:W-:-:S03]  /*0b50*/  LEA.HI.X R3, R16, R13, R17, 0x2, P0 ;  /* 0x0000000d10037211 */ /* 0x000fc600000f1411 */
[----:B------:R-:W-:Y:S01]  /*0b60*/  IMAD.WIDE.U32 R12, R12, 0x20, R2 ;  /* 0x000000200c0c7825 */ /* 0x000fe200078e0002 */
[C---:B-1----:R-:W-:Y:S08]  /*0b70*/  HMMA.16816.F32.BF16 R4, R8.reuse, R4, RZ ;  /* 0x000000040804723c */ /* 0x042ff000000418ff */
[----:B------:R-:W-:Y:S11]  /*0b80*/  HMMA.16816.F32.BF16 R8, R8, R14, RZ ;  /* 0x0000000e0808723c */ /* 0x000ff600000418ff */
[----:B------:R-:W-:-:S02]  /*0b90*/  F2FP.BF16.F32.PACK_AB R5, R5, R4 ;  /* 0x000000040505723e */ /* 0x000fc400000010ff */
[----:B------:R-:W-:-:S03]  /*0ba0*/  F2FP.BF16.F32.PACK_AB R7, R7, R6 ;  /* 0x000000060707723e */ /* 0x000fc600000010ff */
[----:B------:R-:W-:Y:S03]  /*0bb0*/  STG.E desc[UR8][R2.64], R5 ;  /* 0x0000000502007986 */ /* 0x000fe6000c101908 */
[----:B------:R-:W-:Y:S01]  /*0bc0*/  F2FP.BF16.F32.PACK_AB R9, R9, R8 ;  /* 0x000000080909723e */ /* 0x000fe200000010ff */
[----:B------:R-:W-:Y:S01]  /*0bd0*/  STG.E desc[UR8][R12.64], R7 ;  /* 0x000000070c007986 */ /* 0x000fe2000c101908 */
[----:B------:R-:W-:-:S03]  /*0be0*/  F2FP.BF16.F32.PACK_AB R11, R11, R10 ;  /* 0x0000000a0b0b723e */ /* 0x000fc600000010ff */
[----:B------:R-:W-:Y:S04]  /*0bf0*/  STG.E desc[UR8][R2.64+0x10], R9 ;  /* 0x0000100902007986 */ /* 0x000fe8000c101908 */
[----:B------:R-:W-:Y:S01]  /*0c00*/  STG.E desc[UR8][R12.64+0x10], R11 ;  /* 0x0000100b0c007986 */ /* 0x000fe2000c101908 */
[----:B------:R-:W-:Y:S05]  /*0c10*/  EXIT ;  /* 0x000000000000794d */ /* 0x000fea0003800000 */
.L_x_247:
        /* <DEDUP_REMOVED lines=14> */
.L_x_266:


//--------------------- .text._ZN18transformer_engine54_GLOBAL__N__9c5707b3_21_hadamard_transform_cu_748ca6b523HadamardTransformKernelI13__nv_bfloat16Li16ELb1ELb1ELb1ELb1ELb0ELb0ELb1EEEvPKT_PS3_S6_ttmmPfS7_b --------------------------
	.section	.text._ZN18transformer_engine54_GLOBAL__N__9c5707b3_21_hadamard_transform_cu_748ca6b523HadamardTransformKernelI13__nv_bfloat16Li16ELb1ELb1ELb1ELb1ELb0ELb0ELb1EEEvPKT_PS3_S6_ttmmPfS7_b,"ax",@progbits
	.align	128
.text._ZN18transformer_engine54_GLOBAL__N__9c5707b3_21_hadamard_transform_cu_748ca6b523HadamardTransformKernelI13__nv_bfloat16Li16ELb1ELb1ELb1ELb1ELb0ELb0ELb1EEEvPKT_PS3_S6_ttmmPfS7_b:
        .type           _ZN18transformer_engine54_GLOBAL__N__9c5707b3_21_hadamard_transform_cu_748ca6b523HadamardTransformKernelI13__nv_bfloat16Li16ELb1ELb1ELb1ELb1ELb0ELb0ELb1EEEvPKT_PS3_S6_ttmmPfS7_b,@function
        .size           _ZN18transformer_engine54_GLOBAL__N__9c5707b3_21_hadamard_transform_cu_748ca6b523HadamardTransformKernelI13__nv_bfloat16Li16ELb1ELb1ELb1ELb1ELb0ELb0ELb1EEEvPKT_PS3_S6_ttmmPfS7_b,(.L_x_267 - _ZN18transformer_engine54_GLOBAL__N__9c5707b3_21_hadamard_transform_cu_748ca6b523HadamardTransformKernelI13__nv_bfloat16Li16ELb1ELb1ELb1ELb1ELb0ELb0ELb1EEEvPKT_PS3_S6_ttmmPfS7_b)
        .other          _ZN18transformer_engine54_GLOBAL__N__9c5707b3_21_hadamard_transform_cu_748ca6b523HadamardTransformKernelI13__nv_bfloat16Li16ELb1ELb1ELb1ELb1ELb0ELb0ELb1EEEvPKT_PS3_S6_ttmmPfS7_b,@"STO_CUDA_ENTRY STV_DEFAULT"
_ZN18transformer_engine54_GLOBAL__N__9c5707b3_21_hadamard_transform_cu_748ca6b523HadamardTransformKernelI13__nv_bfloat16Li16ELb1ELb1ELb1ELb1ELb0ELb0ELb1EEEvPKT_PS3_S6_ttmmPfS7_b:
        /* <DEDUP_REMOVED lines=24> */
[----:B------:R-:W-:Y:S02]  /*0180*/  UMOV UR4, 0x400 ;  /* 0x0000040000047882 */ /* 0x000fe40000000000 */
[----:B--2---:R-:W-:Y:S01]  /*0190*/  ULEA UR4, UR5, UR4, 0x18 ;  /* 0x0000000405047291 */ /* 0x004fe2000f8ec0ff */
[----:B------:R-:W2:Y:S01]  /*01a0*/  LDCU.U8 UR5, c[0x0][0x3c0] ;  /* 0x00007800ff0577ac */ /* 0x000ea20008000000 */
[----:B-1----:R-:W-:-:S05]  /*01b0*/  SHF.R.U32.HI R5, RZ, 0x1, R6 ;  /* 0x00000001ff057819 */ /* 0x002fca0000011606 */
[----:B------:R-:W-:-:S04]  /*01c0*/  IMAD.WIDE.U32 R2, R5, R22, RZ ;  /* 0x0000001605027225 */ /* 0x000fc800078e00ff */
[-C--:B------:R-:W-:Y:S01]  /*01d0*/  IMAD R11, R5, R23.reuse, R3 ;  /* 0x00000017050b7224 */ /* 0x080fe200078e0203 */
[----:B------:R-:W-:Y:S01]  /*01e0*/  LOP3.LUT R3, R6, 0x1, RZ, 0xc0, !PT ;  /* 0x0000000106037812 */ /* 0x000fe200078ec0ff */
[----:B------:R-:W-:Y:S01]  /*01f0*/  IMAD.MOV.U32 R5, RZ, RZ, RZ ;  /* 0x000000ffff057224 */ /* 0x000fe200078e00ff */
[----:B--2---:R-:W-:Y:S02]  /*0200*/  UPRMT UR5, UR5, 0x8880, URZ ;  /* 0x0000888005057896 */ /* 0x004fe400080000ff */
[----:B------:R-:W-:Y:S01]  /*0210*/  SHF.R.U64 R10, R2, 0x3, R11 ;  /* 0x00000003020a7819 */ /* 0x000fe2000000120b */
[C---:B------:R-:W-:Y:S01]  /*0220*/  IMAD.WIDE.U32 R8, R26.reuse, R22, R4 ;  /* 0x000000161a087225 */ /* 0x040fe200078e0004 */
[----:B------:R-:W-:Y:S02]  /*0230*/  UISETP.NE.AND UP0, UPT, UR5, URZ, UPT ;  /* 0x000000ff0500728c */ /* 0x000fe4000bf05270 */
[----:B------:R-:W-:Y:S01]  /*0240*/  IADD3 R5, P1, PT, R3, R10, RZ ;  /* 0x0000000a03057210 */ /* 0x000fe20007f3e0ff */
[----:B------:R-:W-:Y:S01]  /*0250*/  IMAD R23, R26, R23, R9 ;  /* 0x000000171a177224 */ /* 0x000fe200078e0209 */
[----:B------:R-:W-:Y:S01]  /*0260*/  LEA R3, R7, UR4, 0x9 ;  /* 0x0000000407037c11 */ /* 0x000fe2000f8e48ff */
[----:B------:R-:W-:Y:S01]  /*0270*/  IMAD.SHL.U32 R2, R8, 0x2, RZ ;  /* 0x0000000208027824 */ /* 0x000fe200078e00ff */
[----:B------:R-:W-:Y:S01]  /*0280*/  LEA.HI.X R10, R11, RZ, RZ, 0x1d, P1 ;  /* 0x000000ff0b0a7211 */ /* 0x000fe200008fecff */
[----:B------:R-:W-:Y:S01]  /*0290*/  IMAD.WIDE.U32 R26, R4, R18, R26 ;  /* 0x00000012041a7225 */ /* 0x000fe200078e001a */
[----:B------:R-:W-:-:S02]  /*02a0*/  SHF.L.U64.HI R0, R8, 0x1, R23 ;  /* 0x0000000108007819 */ /* 0x000fc40000010217 */
[----:B---3--:R-:W-:-:S04]  /*02b0*/  IADD3 R8, P0, PT, R2, UR6, RZ ;  /* 0x0000000602087c10 */ /* 0x008fc8000ff1e0ff */
[----:B------:R-:W-:Y:S02]  /*02c0*/  IADD3.X R9, PT, PT, R0, UR7, RZ, P0, !PT ;  /* 0x0000000700097c10 */ /* 0x000fe400087fe4ff */
[----:B------:R-:W-:-:S04]  /*02d0*/  LEA R8, P0, R5, R8, 0x4 ;  /* 0x0000000805087211 */ /* 0x000fc800078020ff */
[----:B------:R-:W-:Y:S01]  /*02e0*/  LEA.HI.X R9, R5, R9, R10, 0x4, P0 ;  /* 0x0000000905097211 */ /* 0x000fe200000f240a */
[----:B------:R-:W-:Y:S02]  /*02f0*/  IMAD R5, R6, 0x10, R3 ;  /* 0x0000001006057824 */ /* 0x000fe400078e0203 */
[----:B------:R-:W-:Y:S02]  /*0300*/  IMAD R3, R4, R19, R27 ;  /* 0x0000001304037224 */ /* 0x000fe400078e021b */
[----:B------:R-:W-:Y:S01]  /*0310*/  IMAD.SHL.U32 R4, R7, 0x100, RZ ;  /* 0x0000010007047824 */ /* 0x000fe200078e00ff */
[----:B------:R-:W-:Y:S01]  /*0320*/  @!PT LDS RZ, [RZ] ;  /* 0x00000000fffff984 */ /* 0x000fe20000000800 */
[----:B------:R-:W-:Y:S01]  /*0330*/  @!PT LDS RZ, [RZ] ;  /* 0x00000000fffff984 */ /* 0x000fe20000000800 */
[----:B------:R-:W-:Y:S01]  /*0340*/  @!PT LDS RZ, [RZ] ;  /* 0x00000000fffff984 */ /* 0x000fe20000000800 */
[----:B----4-:R1:W-:Y:S04]  /*0350*/  LDGSTS.E.BYPASS.128 [R5], desc[UR8][R8.64] ;  /* 0x0000000008057fae */ /* 0x0103e8000b981808 */
[----:B------:R-:W0:Y:S01]  /*0360*/  LDGDEPBAR ;  /* 0x00000000000079af */ /* 0x000e220000000000 */
[----:B------:R-:W-:Y:S05]  /*0370*/  BRA.U !UP0, `(.L_x_248) ;  /* 0x0000000508247547 */ /* 0x000fea000b800000 */
[----:B-1----:R-:W-:Y:S01]  /*0380*/  SHF.R.U32.HI R5, RZ, 0x2, R6 ;  /* 0x00000002ff057819 */ /* 0x002fe20000011606 */
[----:B------:R-:W-:Y:S01]  /*0390*/  IMAD.SHL.U32 R6, R6, 0x2, RZ ;  /* 0x0000000206067824 */ /* 0x000fe200078e00ff */
[----:B------:R-:W1:Y:S03]  /*03a0*/  LDC R9, c[0x0][0x398] ;  /* 0x0000e600ff097b82 */ /* 0x000e660000000800 */
[C---:B------:R-:W-:Y:S01]  /*03b0*/  VIADD R8, R6.reuse, 0x1 ;  /* 0x0000000106087836 */ /* 0x040fe20000000000 */
[C---:B------:R-:W-:Y:S02]  /*03c0*/  LOP3.LUT R10, R5.reuse, 0x6, R6, 0x80, !PT ;  /* 0x00000006050a7812 */ /* 0x040fe400078e8006 */
[----:B------:R-:W-:Y:S02]  /*03d0*/  LOP3.LUT R6, R6, 0x6, RZ, 0xc0, !PT ;  /* 0x0000000606067812 */ /* 0x000fe400078ec0ff */
[----:B------:R-:W2:Y:S01]  /*03e0*/  LDC.U16 R16, c[0x0][0x39a] ;  /* 0x0000e680ff107b82 */ /* 0x000ea20000000400 */
[----:B------:R-:W-:Y:S01]  /*03f0*/  LOP3.LUT R13, R8, 0x7, R5, 0x80, !PT ;  /* 0x00000007080d7812 */ /* 0x000fe200078e8005 */
[----:B------:R-:W3:Y:S01]  /*0400*/  POPC R10, R10 ;  /* 0x0000000a000a7309 */ /* 0x000ee20000000000 */
        /* <DEDUP_REMOVED lines=9> */
[----:B------:R-:W1:Y:S01]  /*04a0*/  POPC R12, R12 ;  /* 0x0000000c000c7309 */ /* 0x000e620000000000 */
[----:B------:R-:W-:Y:S02]  /*04b0*/  LOP3.LUT R9, R5, 0x8, RZ, 0xfc, !PT ;  /* 0x0000000805097812 */ /* 0x000fe400078efcff */
[--C-:B------:R-:W-:Y:S02]  /*04c0*/  SHF.R.U32.HI R11, RZ, R5, R14.reuse ;  /* 0x00000005ff0b7219 */ /* 0x100fe4000001160e */
[----:B------:R-:W-:Y:S02]  /*04d0*/  SHF.R.U32.HI R15, RZ, R9, R14 ;  /* 0x00000009ff0f7219 */ /* 0x000fe4000001160e */
[----:B--2---:R-:W-:Y:S01]  /*04e0*/  SHF.R.U32.HI R5, RZ, R5, R16 ;  /* 0x00000005ff057219 */ /* 0x004fe20000011610 */
[----:B------:R-:W2:Y:S01]  /*04f0*/  POPC R8, R8 ;  /* 0x0000000800087309 */ /* 0x000ea20000000000 */
[----:B---3--:R-:W-:-:S02]  /*0500*/  LOP3.LUT R14, R10, R11, RZ, 0x3c, !PT ;  /* 0x0000000b0a0e7212 */ /* 0x008fc400078e3cff */
[----:B------:R-:W-:Y:S02]  /*0510*/  SHF.R.U32.HI R9, RZ, R9, R16 ;  /* 0x00000009ff097219 */ /* 0x000fe40000011610 */
[C---:B----4-:R-:W-:Y:S01]  /*0520*/  LOP3.LUT R11, R13.reuse, R11, RZ, 0x3c, !PT ;  /* 0x0000000b0d0b7212 */ /* 0x050fe200078e3cff */
[----:B------:R-:W-:Y:S01]  /*0530*/  IMAD.U32 R20, R14, -0x80000000, RZ ;  /* 0x800000000e147824 */ /* 0x000fe200078e00ff */
[-C--:B------:R-:W-:Y:S01]  /*0540*/  LOP3.LUT R10, R10, R5.reuse, RZ, 0x3c, !PT ;  /* 0x000000050a0a7212 */ /* 0x080fe200078e3cff */
[----:B------:R-:W3:Y:S01]  /*0550*/  POPC R7, R7 ;  /* 0x0000000700077309 */ /* 0x000ee20000000000 */
[----:B------:R-:W-:Y:S01]  /*0560*/  LOP3.LUT R13, R13, R5, RZ, 0x3c, !PT ;  /* 0x000000050d0d7212 */ /* 0x000fe200078e3cff */
[----:B------:R-:W-:Y:S01]  /*0570*/  IMAD.MOV.U32 R5, RZ, RZ, 0x3e800000 ;  /* 0x3e800000ff057424 */ /* 0x000fe200078e00ff */
[----:B-1----:R-:W-:Y:S01]  /*0580*/  LOP3.LUT R16, R12, R15, RZ, 0x3c, !PT ;  /* 0x0000000f0c107212 */ /* 0x002fe200078e3cff */
[----:B------:R-:W-:Y:S01]  /*0590*/  IMAD.U32 R10, R10, -0x80000000, RZ ;  /* 0x800000000a0a7824 */ /* 0x000fe200078e00ff */
[----:B------:R-:W-:Y:S01]  /*05a0*/  LOP3.LUT R12, R12, R9, RZ, 0x3c, !PT ;  /* 0x000000090c0c7212 */ /* 0x000fe200078e3cff */
[----:B------:R-:W-:Y:S01]  /*05b0*/  IMAD.U32 R24, R11, -0x80000000, RZ ;  /* 0x800000000b187824 */ /* 0x000fe200078e00ff */
[C---:B--2---:R-:W-:Y:S01]  /*05c0*/  LOP3.LUT R14, R8.reuse, R15, RZ, 0x3c, !PT ;  /* 0x0000000f080e7212 */ /* 0x044fe200078e3cff */
[----:B------:R-:W1:Y:S01]  /*05d0*/  POPC R6, R6 ;  /* 0x0000000600067309 */ /* 0x000e620000000000 */
[----:B------:R-:W-:Y:S01]  /*05e0*/  LOP3.LUT R17, R8, R9, RZ, 0x3c, !PT ;  /* 0x0000000908117212 */ /* 0x000fe200078e3cff */
[----:B------:R-:W-:-:S02]  /*05f0*/  IMAD.U32 R12, R12, -0x80000000, RZ ;  /* 0x800000000c0c7824 */ /* 0x000fc400078e00ff */
[----:B------:R-:W-:Y:S02]  /*0600*/  IMAD.U32 R28, R14, -0x80000000, RZ ;  /* 0x800000000e1c7824 */ /* 0x000fe400078e00ff */
[----:B------:R-:W-:Y:S01]  /*0610*/  IMAD.U32 R14, R13, -0x80000000, RZ ;  /* 0x800000000d0e7824 */ /* 0x000fe200078e00ff */
[----:B---3--:R-:W-:Y:S01]  /*0620*/  LOP3.LUT R8, R7, R15, RZ, 0x3c, !PT ;  /* 0x0000000f07087212 */ /* 0x008fe200078e3cff */
[----:B------:R-:W-:Y:S01]  /*0630*/  IMAD.U32 R17, R17, -0x80000000, RZ ;  /* 0x8000000011117824 */ /* 0x000fe200078e00ff */
[----:B------:R-:W-:Y:S02]  /*0640*/  LOP3.LUT R7, R7, R9, RZ, 0x3c, !PT ;  /* 0x0000000907077212 */ /* 0x000fe400078e3cff */
[C---:B------:R-:W-:Y:S01]  /*0650*/  LOP3.LUT R25, R5.reuse, 0x80000000, R28, 0xb8, !PT ;  /* 0x8000000005197812 */ /* 0x040fe200078eb81c */
[----:B------:R-:W-:Y:S01]  /*0660*/  IMAD.U32 R8, R8, -0x80000000, RZ ;  /* 0x8000000008087824 */ /* 0x000fe200078e00ff */
[----:B------:R-:W-:Y:S02]  /*0670*/  LOP3.LUT R11, R5, 0x80000000, R14, 0xb8, !PT ;  /* 0x80000000050b7812 */ /* 0x000fe400078eb80e */
[----:B-1----:R-:W-:-:S02]  /*0680*/  LOP3.LUT R15, R6, R15, RZ, 0x3c, !PT ;  /* 0x0000000f060f7212 */ /* 0x002fc400078e3cff */
[----:B------:R-:W-:Y:S02]  /*0690*/  LOP3.LUT R6, R6, R9, RZ, 0x3c, !PT ;  /* 0x0000000906067212 */ /* 0x000fe400078e3cff */
[C---:B------:R-:W-:Y:S01]  /*06a0*/  LOP3.LUT R9, R5.reuse, 0x80000000, R20, 0xb8, !PT ;  /* 0x8000000005097812 */ /* 0x040fe200078eb814 */
[----:B------:R-:W-:Y:S01]  /*06b0*/  IMAD.U32 R20, R16, -0x80000000, RZ ;  /* 0x8000000010147824 */ /* 0x000fe200078e00ff */
[----:B------:R-:W-:Y:S01]  /*06c0*/  LOP3.LUT R16, R5, 0x80000000, R10, 0xb8, !PT ;  /* 0x8000000005107812 */ /* 0x000fe200078eb80a */
[----:B------:R-:W-:Y:S01]  /*06d0*/  IMAD.U32 R28, R15, -0x80000000, RZ ;  /* 0x800000000f1c7824 */ /* 0x000fe200078e00ff */
[C---:B------:R-:W-:Y:S01]  /*06e0*/  LOP3.LUT R10, R5.reuse, 0x80000000, R24, 0xb8, !PT ;  /* 0x80000000050a7812 */ /* 0x040fe200078eb818 */
[----:B------:R-:W-:Y:S01]  /*06f0*/  IMAD.U32 R6, R6, -0x80000000, RZ ;  /* 0x8000000006067824 */ /* 0x000fe200078e00ff */
[C---:B------:R-:W-:Y:S02]  /*0700*/  LOP3.LUT R24, R5.reuse, 0x80000000, R20, 0xb8, !PT ;  /* 0x8000000005187812 */ /* 0x040fe400078eb814 */
[----:B------:R-:W-:Y:S01]  /*0710*/  LOP3.LUT R20, R5, 0x80000000, R12, 0xb8, !PT ;  /* 0x8000000005147812 */ /* 0x000fe200078eb80c */
[----:B------:R-:W-:Y:S01]  /*0720*/  IMAD.U32 R12, R7, -0x80000000, RZ ;  /* 0x80000000070c7824 */ /* 0x000fe200078e00ff */
[----:B------:R-:W-:-:S02]  /*0730*/  LOP3.LUT R7, R5, 0x80000000, R8, 0xb8, !PT ;  /* 0x8000000005077812 */ /* 0x000fc400078eb808 */
[----:B------:R-:W-:Y:S02]  /*0740*/  F2FP.BF16.F32.PACK_AB R8, R10, R9 ;  /* 0x000000090a08723e */ /* 0x000fe400000010ff */
[----:B------:R-:W-:Y:S02]  /*0750*/  F2FP.BF16.F32.PACK_AB R16, R11, R16 ;  /* 0x000000100b10723e */ /* 0x000fe400000010ff */
[C---:B------:R-:W-:Y:S01]  /*0760*/  LOP3.LUT R21, R5.reuse, 0x80000000, R17, 0xb8, !PT ;  /* 0x8000000005157812 */ /* 0x040fe200078eb811 */
[----:B------:R-:W-:Y:S01]  /*0770*/  IMAD.MOV.U32 R9, RZ, RZ, R8 ;  /* 0x000000ffff097224 */ /* 0x000fe200078e0008 */
[C---:B------:R-:W-:Y:S01]  /*0780*/  LOP3.LUT R28, R5.reuse, 0x80000000, R28, 0xb8, !PT ;  /* 0x80000000051c7812 */ /* 0x040fe200078eb81c */
[----:B------:R-:W-:Y:S01]  /*0790*/  IMAD.MOV.U32 R17, RZ, RZ, R16 ;  /* 0x000000ffff117224 */ /* 0x000fe200078e0010 */
[C---:B------:R-:W-:Y:S02]  /*07a0*/  LOP3.LUT R13, R5.reuse, 0x80000000, R12, 0xb8, !PT ;  /* 0x80000000050d7812 */ /* 0x040fe400078eb80c */
[----:B------:R-:W-:-:S02]  /*07b0*/  LOP3.LUT R6, R5, 0x80000000, R6, 0xb8, !PT ;  /* 0x8000000005067812 */ /* 0x000fc400078eb806 */
[----:B------:R-:W-:Y:S02]  /*07c0*/  F2FP.BF16.F32.PACK_AB R24, R7, R24 ;  /* 0x000000180718723e */ /* 0x000fe400000010ff */
[----:B------:R-:W-:Y:S02]  /*07d0*/  F2FP.BF16.F32.PACK_AB R25, R28, R25 ;  /* 0x000000191c19723e */ /* 0x000fe400000010ff */
[----:B------:R-:W-:Y:S02]  /*07e0*/  F2FP.BF16.F32.PACK_AB R20, R13, R20 ;  /* 0x000000140d14723e */ /* 0x000fe400000010ff */
[----:B------:R-:W-:Y:S01]  /*07f0*/  F2FP.BF16.F32.PACK_AB R21, R6, R21 ;  /* 0x000000150615723e */ /* 0x000fe200000010ff */
[----:B------:R-:W-:Y:S06]  /*0800*/  BRA `(.L_x_249) ;  /* 0x0000000400647947 */ /* 0x000fec0003800000 */
.L_x_248:
[----:B------:R-:W2:Y:S01]  /*0810*/  LDC R12, c[0x0][0x398] ;  /* 0x0000e600ff0c7b82 */ /* 0x000ea20000000800 */
[----:B------:R-:W-:Y:S01]  /*0820*/  IMAD.SHL.U32 R15, R6, 0x2, RZ ;  /* 0x00000002060f7824 */ /* 0x000fe200078e00ff */
[----:B------:R-:W-:-:S04]  /*0830*/  SHF.R.U32.HI R10, RZ, 0x2, R6 ;  /* 0x00000002ff0a7819 */ /* 0x000fc80000011606 */
[----:B------:R-:W-:Y:S02]  /*0840*/  LOP3.LUT R15, R15, 0x6, RZ, 0xc0, !PT ;  /* 0x000000060f0f7812 */ /* 0x000fe400078ec0ff */
[----:B------:R-:W3:Y:S01]  /*0850*/  LDC.U16 R6, c[0x0][0x39a] ;  /* 0x0000e680ff067b82 */ /* 0x000ee20000000400 */
[C---:B-1----:R-:W-:Y:S02]  /*0860*/  LOP3.LUT R8, R10.reuse, 0x7, RZ, 0xc0, !PT ;  /* 0x000000070a087812 */ /* 0x042fe400078ec0ff */
[C---:B------:R-:W-:Y:S02]  /*0870*/  LOP3.LUT R13, R15.reuse, 0x1, RZ, 0xfc, !PT ;  /* 0x000000010f0d7812 */ /* 0x040fe400078efcff */
[----:B------:R-:W-:Y:S02]  /*0880*/  LOP3.LUT R9, R15, 0x9, RZ, 0xfc, !PT ;  /* 0x000000090f097812 */ /* 0x000fe400078efcff */
[----:B------:R-:W-:Y:S02]  /*0890*/  LOP3.LUT R17, R10, R15, RZ, 0xc0, !PT ;  /* 0x0000000f0a117212 */ /* 0x000fe400078ec0ff */
[----:B------:R-:W-:-:S02]  /*08a0*/  LOP3.LUT R21, R8, 0x8, R15, 0xec, !PT ;  /* 0x0000000808157812 */ /* 0x000fc400078eec0f */
[----:B------:R-:W-:Y:S02]  /*08b0*/  LOP3.LUT R11, R15, 0x8, R8, 0xe0, !PT ;  /* 0x000000080f0b7812 */ /* 0x000fe400078ee008 */
[C---:B------:R-:W-:Y:S01]  /*08c0*/  LOP3.LUT R7, R13.reuse, 0x7, R10, 0x80, !PT ;  /* 0x000000070d077812 */ /* 0x040fe200078e800a */
[----:B------:R-:W1:Y:S01]  /*08d0*/  POPC R17, R17 ;  /* 0x0000001100117309 */ /* 0x000e620000000000 */
[----:B------:R-:W-:Y:S02]  /*08e0*/  LOP3.LUT R5, R13, 0x8, R8, 0xe0, !PT ;  /* 0x000000080d057812 */ /* 0x000fe400078ee008 */
[----:B--2---:R-:W-:Y:S02]  /*08f0*/  LOP3.LUT R12, R12, 0xffff, RZ, 0xc0, !PT ;  /* 0x0000ffff0c0c7812 */ /* 0x004fe400078ec0ff */
[----:B------:R-:W-:Y:S02]  /*0900*/  LOP3.LUT R19, R9, 0x7, R10, 0x80, !PT ;  /* 0x0000000709137812 */ /* 0x000fe400078e800a */
[----:B------:R-:W-:Y:S01]  /*0910*/  LOP3.LUT R23, R15, 0x8, RZ, 0xfc, !PT ;  /* 0x000000080f177812 */ /* 0x000fe200078efcff */
[----:B------:R-:W2:Y:S01]  /*0920*/  POPC R21, R21 ;  /* 0x0000001500157309 */ /* 0x000ea20000000000 */
[----:B------:R-:W-:-:S02]  /*0930*/  SHF.R.U32.HI R24, RZ, R15, R12 ;  /* 0x0000000fff187219 */ /* 0x000fc4000001160c */
[----:B---3--:R-:W-:Y:S02]  /*0940*/  SHF.R.U32.HI R16, RZ, R15, R6 ;  /* 0x0000000fff107219 */ /* 0x008fe40000011606 */
[----:B------:R-:W-:Y:S02]  /*0950*/  LOP3.LUT R15, R9, 0x8, R8, 0xe0, !PT ;  /* 0x00000008090f7812 */ /* 0x000fe400078ee008 */
[--C-:B------:R-:W-:Y:S01]  /*0960*/  SHF.R.U32.HI R20, RZ, R23, R12.reuse ;  /* 0x00000017ff147219 */ /* 0x100fe2000001160c */
[----:B------:R-:W3:Y:S01]  /*0970*/  POPC R11, R11 ;  /* 0x0000000b000b7309 */ /* 0x000ee20000000000 */
[--C-:B------:R-:W-:Y:S02]  /*0980*/  SHF.R.U32.HI R14, RZ, R13, R12.reuse ;  /* 0x0000000dff0e7219 */ /* 0x100fe4000001160c */
[----:B------:R-:W-:Y:S02]  /*0990*/  SHF.R.U32.HI R10, RZ, R9, R12 ;  /* 0x00000009ff0a7219 */ /* 0x000fe4000001160c */
[----:B------:R-:W-:-:S02]  /*09a0*/  SHF.R.U32.HI R12, RZ, R13, R6 ;  /* 0x0000000dff0c7219 */ /* 0x000fc40000011606 */
[--C-:B------:R-:W-:Y:S01]  /*09b0*/  SHF.R.U32.HI R28, RZ, R23, R6.reuse ;  /* 0x00000017ff1c7219 */ /* 0x100fe20000011606 */
[----:B------:R-:W4:Y:S01]  /*09c0*/  POPC R7, R7 ;  /* 0x0000000700077309 */ /* 0x000f220000000000 */
[----:B------:R-:W-:Y:S02]  /*09d0*/  SHF.R.U32.HI R6, RZ, R9, R6 ;  /* 0x00000009ff067219 */ /* 0x000fe40000011606 */
[C---:B-1----:R-:W-:Y:S02]  /*09e0*/  LOP3.LUT R8, R17.reuse, R24, RZ, 0x3c, !PT ;  /* 0x0000001811087212 */ /* 0x042fe400078e3cff */
[-C--:B------:R-:W-:Y:S02]  /*09f0*/  LOP3.LUT R9, R17, R20.reuse, RZ, 0x3c, !PT ;  /* 0x0000001411097212 */ /* 0x080fe400078e3cff */
[----:B--2---:R-:W-:Y:S01]  /*0a00*/  LOP3.LUT R25, R21, R20, RZ, 0x3c, !PT ;  /* 0x0000001415197212 */ /* 0x004fe200078e3cff */
[----:B------:R-:W1:Y:S01]  /*0a10*/  POPC R5, R5 ;  /* 0x0000000500057309 */ /* 0x000e620000000000 */
[C---:B---3--:R-:W-:Y:S01]  /*0a20*/  LOP3.LUT R24, R11.reuse, R24, RZ, 0x3c, !PT ;  /* 0x000000180b187212 */ /* 0x048fe200078e3cff */
[----:B------:R-:W-:Y:S01]  /*0a30*/  IMAD.U32 R8, R8, -0x80000000, RZ ;  /* 0x8000000008087824 */ /* 0x000fe200078e00ff */
[-C--:B------:R-:W-:Y:S01]  /*0a40*/  LOP3.LUT R20, R11, R16.reuse, RZ, 0x3c, !PT ;  /* 0x000000100b147212 */ /* 0x080fe200078e3cff */
[----:B------:R-:W-:Y:S01]  /*0a50*/  IMAD.U32 R9, R9, -0x80000000, RZ ;  /* 0x8000000009097824 */ /* 0x000fe200078e00ff */
[----:B------:R-:W-:Y:S01]  /*0a60*/  LOP3.LUT R16, R17, R16, RZ, 0x3c, !PT ;  /* 0x0000001011107212 */ /* 0x000fe200078e3cff */
[----:B------:R-:W-:Y:S01]  /*0a70*/  IMAD.U32 R24, R24, -0x80000000, RZ ;  /* 0x8000000018187824 */ /* 0x000fe200078e00ff */
[----:B----4-:R-:W-:Y:S01]  /*0a80*/  LOP3.LUT R13, R7, R14, RZ, 0x3c, !PT ;  /* 0x0000000e070d7212 */ /* 0x010fe200078e3cff */
[----:B------:R-:W2:Y:S01]  /*0a90*/  POPC R19, R19 ;  /* 0x0000001300137309 */ /* 0x000ea20000000000 */
[-C--:B------:R-:W-:Y:S01]  /*0aa0*/  LOP3.LUT R17, R17, R28.reuse, RZ, 0x3c, !PT ;  /* 0x0000001c11117212 */ /* 0x080fe200078e3cff */
[----:B------:R-:W-:Y:S01]  /*0ab0*/  IMAD.U32 R25, R25, -0x80000000, RZ ;  /* 0x8000000019197824 */ /* 0x000fe200078e00ff */
[----:B------:R-:W-:Y:S01]  /*0ac0*/  LOP3.LUT R21, R21, R28, RZ, 0x3c, !PT ;  /* 0x0000001c15157212 */ /* 0x000fe200078e3cff */
[----:B------:R-:W-:Y:S01]  /*0ad0*/  IMAD.U32 R16, R16, -0x80000000, RZ ;  /* 0x8000000010107824 */ /* 0x000fe200078e00ff */
[----:B------:R-:W-:Y:S01]  /*0ae0*/  LOP3.LUT R7, R7, R12, RZ, 0x3c, !PT ;  /* 0x0000000c07077212 */ /* 0x000fe200078e3cff */
[----:B------:R-:W-:Y:S01]  /*0af0*/  IMAD.U32 R20, R20, -0x80000000, RZ ;  /* 0x8000000014147824 */ /* 0x000fe200078e00ff */
[C---:B-1----:R-:W-:Y:S01]  /*0b00*/  LOP3.LUT R11, R5.reuse, R14, RZ, 0x3c, !PT ;  /* 0x0000000e050b7212 */ /* 0x042fe200078e3cff */
[----:B------:R-:W1:Y:S01]  /*0b10*/  POPC R15, R15 ;  /* 0x0000000f000f7309 */ /* 0x000e620000000000 */
[----:B------:R-:W-:Y:S01]  /*0b20*/  LOP3.LUT R5, R5, R12, RZ, 0x3c, !PT ;  /* 0x0000000c05057212 */ /* 0x000fe200078e3cff */
[----:B------:R-:W-:-:S02]  /*0b30*/  IMAD.U32 R17, R17, -0x80000000, RZ ;  /* 0x8000000011117824 */ /* 0x000fc400078e00ff */
[----:B------:R-:W-:Y:S02]  /*0b40*/  IMAD.U32 R21, R21, -0x80000000, RZ ;  /* 0x8000000015157824 */ /* 0x000fe400078e00ff */
[----:B------:R-:W-:Y:S01]  /*0b50*/  IMAD.U32 R13, R13, -0x80000000, RZ ;  /* 0x800000000d0d7824 */ /* 0x000fe200078e00ff */
[----:B--2---:R-:W-:Y:S01]  /*0b60*/  LOP3.LUT R29, R19, R10, RZ, 0x3c, !PT ;  /* 0x0000000a131d7212 */ /* 0x004fe200078e3cff */
[----:B------:R-:W-:Y:S01]  /*0b70*/  IMAD.U32 R11, R11, -0x80000000, RZ ;  /* 0x800000000b0b7824 */ /* 0x000fe200078e00ff */
[----:B------:R-:W-:Y:S01]  /*0b80*/  LOP3.LUT R19, R19, R6, RZ, 0x3c, !PT ;  /* 0x0000000613137212 */ /* 0x000fe200078e3cff */
[----:B------:R-:W-:Y:S02]  /*0b90*/  IMAD.U32 R7, R7, -0x80000000, RZ ;  /* 0x8000000007077824 */ /* 0x000fe400078e00ff */
[----:B------:R-:W-:Y:S02]  /*0ba0*/  IMAD.U32 R29, R29, -0x80000000, RZ ;  /* 0x800000001d1d7824 */ /* 0x000fe400078e00ff */
[----:B------:R-:W-:Y:S01]  /*0bb0*/  IMAD.U32 R5, R5, -0x80000000, RZ ;  /* 0x8000000005057824 */ /* 0x000fe200078e00ff */
[----:B-1----:R-:W-:Y:S01]  /*0bc0*/  LOP3.LUT R23, R15, R10, RZ, 0x3c, !PT ;  /* 0x0000000a0f177212 */ /* 0x002fe200078e3cff */
[----:B------:R-:W-:Y:S01]  /*0bd0*/  IMAD.U32 R19, R19, -0x80000000, RZ ;  /* 0x8000000013137824 */ /* 0x000fe200078e00ff */
[----:B------:R-:W-:Y:S01]  /*0be0*/  LOP3.LUT R15, R15, R6, RZ, 0x3c, !PT ;  /* 0x000000060f0f7212 */ /* 0x000fe200078e3cff */
[----:B------:R-:W-:-:S02]  /*0bf0*/  IMAD.MOV.U32 R6, RZ, RZ, 0x3e800000 ;  /* 0x3e800000ff067424 */ /* 0x000fc400078e00ff */
[----:B------:R-:W-:Y:S02]  /*0c00*/  IMAD.U32 R23, R23, -0x80000000, RZ ;  /* 0x8000000017177824 */ /* 0x000fe400078e00ff */
[----:B------:R-:W-:Y:S01]  /*0c10*/  IMAD.U32 R15, R15, -0x80000000, RZ ;  /* 0x800000000f0f7824 */ /* 0x000fe200078e00ff */
[C---:B------:R-:W-:Y:S02]  /*0c20*/  LOP3.LUT R8, R6.reuse, 0x80000000, R8, 0xb8, !PT ;  /* 0x8000000006087812 */ /* 0x040fe400078eb808 */
[C---:B------:R-:W-:Y:S02]  /*0c30*/  LOP3.LUT R24, R6.reuse, 0x80000000, R24, 0xb8, !PT ;  /* 0x8000000006187812 */ /* 0x040fe400078eb818 */
[C---:B------:R-:W-:Y:S02]  /*0c40*/  LOP3.LUT R9, R6.reuse, 0x80000000, R9, 0xb8, !PT ;  /* 0x8000000006097812 */ /* 0x040fe400078eb809 */
[C---:B------:R-:W-:Y:S02]  /*0c50*/  LOP3.LUT R25, R6.reuse, 0x80000000, R25, 0xb8, !PT ;  /* 0x8000000006197812 */ /* 0x040fe400078eb819 */
[----:B------:R-:W-:-:S02]  /*0c60*/  LOP3.LUT R16, R6, 0x80000000, R16, 0xb8, !PT ;  /* 0x8000000006107812 */ /* 0x000fc400078eb810 */
[C---:B------:R-:W-:Y:S02]  /*0c70*/  LOP3.LUT R20, R6.reuse, 0x80000000, R20, 0xb8, !PT ;  /* 0x8000000006147812 */ /* 0x040fe400078eb814 */
        /* <DEDUP_REMOVED lines=9> */
[----:B------:R-:W-:Y:S02]  /*0d10*/  LOP3.LUT R6, R6, 0x80000000, R15, 0xb8, !PT ;  /* 0x8000000006067812 */ /* 0x000fe400078eb80f */
[----:B------:R-:W-:-:S02]  /*0d20*/  F2FP.BF16.F32.PACK_AB R8, R13, R8 ;  /* 0x000000080d08723e */ /* 0x000fc400000010ff */
[----:B------:R-:W-:Y:S02]  /*0d30*/  F2FP.BF16.F32.PACK_AB R24, R11, R24 ;  /* 0x000000180b18723e */ /* 0x000fe400000010ff */
[----:B------:R-:W-:Y:S02]  /*0d40*/  F2FP.BF16.F32.PACK_AB R9, R14, R9 ;  /* 0x000000090e09723e */ /* 0x000fe400000010ff */
[----:B------:R-:W-:Y:S02]  /*0d50*/  F2FP.BF16.F32.PACK_AB R25, R12, R25 ;  /* 0x000000190c19723e */ /* 0x000fe400000010ff */
[----:B------:R-:W-:Y:S02]  /*0d60*/  F2FP.BF16.F32.PACK_AB R16, R7, R16 ;  /* 0x000000100710723e */ /* 0x000fe400000010ff */
[----:B------:R-:W-:Y:S02]  /*0d70*/  F2FP.BF16.F32.PACK_AB R20, R5, R20 ;  /* 0x000000140514723e */ /* 0x000fe400000010ff */
[----:B------:R-:W-:-:S02]  /*0d80*/  F2FP.BF16.F32.PACK_AB R17, R10, R17 ;  /* 0x000000110a11723e */ /* 0x000fc400000010ff */
[----:B------:R-:W-:-:S07]  /*0d90*/  F2FP.BF16.F32.PACK_AB R21, R6, R21 ;  /* 0x000000150615723e */ /* 0x000fce00000010ff */
.L_x_249:
[----:B------:R-:W1:Y:S01]  /*0da0*/  S2R R19, SR_LANEID ;  /* 0x0000000000137919 */ /* 0x000e620000000000 */
[----:B------:R-:W2:Y:S01]  /*0db0*/  S2UR UR6, SR_SWINHI ;  /* 0x00000000000679c3 */ /* 0x000ea20000002f00 */
[----:B------:R-:W-:-:S04]  /*0dc0*/  DEPBAR.LE SB0, 0x0 ;  /* 0x000080000000791a */ /* 0x000fc80000000000 */
[----:B------:R-:W-:Y:S01]  /*0dd0*/  SHF.R.U32.HI R22, RZ, 0x1, R22 ;  /* 0x00000001ff167819 */ /* 0x000fe20000011616 */
[----:B------:R-:W-:Y:S01]  /*0de0*/  UMOV UR4, UR4 ;  /* 0x0000000400047c82 */ /* 0x000fe20008000000 */
[----:B--2---:R-:W-:Y:S01]  /*0df0*/  UMOV UR5, UR6 ;  /* 0x0000000600057c82 */ /* 0x004fe20008000000 */
[----:B------:R-:W2:Y:S01]  /*0e00*/  LDCU.64 UR6, c[0x0][0x390] ;  /* 0x00007200ff0677ac */ /* 0x000ea20008000a00 */
[----:B------:R-:W-:Y:S02]  /*0e10*/  LEA R27, R4, UR4, 0x1 ;  /* 0x00000004041b7c11 */ /* 0x000fe4000f8e08ff */
[----:B------:R-:W3:Y:S01]  /*0e20*/  LDCU.64 UR4, c[0x0][0x388] ;  /* 0x00007100ff0477ac */ /* 0x000ee20008000a00 */
[--C-:B-1----:R-:W-:Y:S02]  /*0e30*/  SHF.R.U32.HI R5, RZ, 0x3, R19.reuse ;  /* 0x00000003ff057819 */ /* 0x102fe40000011613 */
[----:B------:R-:W-:Y:S02]  /*0e40*/  LOP3.LUT R6, R19, 0x7, RZ, 0xc0, !PT ;  /* 0x0000000713067812 */ /* 0x000fe400078ec0ff */
[----:B------:R-:W-:Y:S01]  /*0e50*/  SHF.R.U32.HI R7, RZ, 0x4, R19 ;  /* 0x00000004ff077819 */ /* 0x000fe20000011613 */
[----:B------:R-:W-:-:S04]  /*0e60*/  IMAD.SHL.U32 R5, R5, 0x8, RZ ;  /* 0x0000000805057824 */ /* 0x000fc800078e00ff */
[----:B------:R-:W-:Y:S01]  /*0e70*/  IMAD.SHL.U32 R7, R7, 0x8, RZ ;  /* 0x0000000807077824 */ /* 0x000fe200078e00ff */
[----:B------:R-:W-:Y:S02]  /*0e80*/  LOP3.LUT R6, R5, 0x8, R6, 0xe2, !PT ;  /* 0x0000000805067812 */ /* 0x000fe400078ee206 */
[----:B--2---:R-:W-:-:S03]  /*0e90*/  LEA R23, P0, R26, UR6, 0x1 ;  /* 0x000000061a177c11 */ /* 0x004fc6000f8008ff */
[----:B------:R-:W-:Y:S01]  /*0ea0*/  IMAD R6, R6, 0x10, R7 ;  /* 0x0000001006067824 */ /* 0x000fe200078e0207 */
[----:B------:R-:W-:Y:S02]  /*0eb0*/  LEA.HI.X R3, R26, UR7, R3, 0x1, P0 ;  /* 0x000000071a037c11 */ /* 0x000fe400080f0c03 */
[----:B------:R-:W-:Y:S01]  /*0ec0*/  LOP3.LUT R26, R19, 0x3, RZ, 0xc0, !PT ;  /* 0x00000003131a7812 */ /* 0x000fe200078ec0ff */
[----:B------:R-:W-:Y:S01]  /*0ed0*/  IMAD.U32 R27, R6, 0x2, R27 ;  /* 0x00000002061b7824 */ /* 0x000fe200078e001b */
[----:B------:R-:W-:-:S04]  /*0ee0*/  NOP ;  /* 0x0000000000007918 */ /* 0x000fc80000000000 */
[----:B------:R1:W2:Y:S01]  /*0ef0*/  LDSM.16.M88.4 R12, [R27] ;  /* 0x000000001b0c783b */ /* 0x0002a20000000200 */
[----:B------:R-:W-:Y:S01]  /*0f00*/  SHF.R.U32.HI R19, RZ, 0x2, R19 ;  /* 0x00000002ff137819 */ /* 0x000fe20000011613 */
[----:B-1----:R-:W-:-:S04]  /*0f10*/  IMAD.MOV.U32 R27, RZ, RZ, RZ ;  /* 0x000000ffff1b7224 */ /* 0x002fc800078e00ff */
[----:B------:R-:W-:Y:S01]  /*0f20*/  IMAD.WIDE.U32 R28, R19, R22, R26 ;  /* 0x00000016131c7225 */ /* 0x000fe200078e001a */
[----:B--2---:R-:W-:Y:S01]  /*0f30*/  MOVM.16.MT88 R4, R12 ;  /* 0x000000000c04723a */ /* 0x004fe20000000000 */
[C---:B------:R-:W-:Y:S03]  /*0f40*/  HMMA.16816.F32.BF16 R8, R12.reuse, R8, RZ ;  /* 0x000000080c08723c */ /* 0x040fe600000418ff */
[----:B------:R-:W-:Y:S04]  /*0f50*/  MOVM.16.MT88 R6, R13 ;  /* 0x000000000d06723a */ /* 0x000fe80000000000 */
[----:B------:R-:W-:Y:S04]  /*0f60*/  MOVM.16.MT88 R5, R14 ;  /* 0x000000000e05723a */ /* 0x000fe80000000000 */
[----:B------:R1:W2:Y:S02]  /*0f70*/  MOVM.16.MT88 R7, R15 ;  /* 0x000000000f07723a */ /* 0x0002a40000000000 */
[----:B-1----:R-:W-:Y:S01]  /*0f80*/  HMMA.16816.F32.BF16 R12, R12, R24, RZ ;  /* 0x000000180c0c723c */ /* 0x002fe200000418ff */
[----:B------:R-:W-:-:S05]  /*0f90*/  SHF.R.U32.HI R24, RZ, 0x1, R18 ;  /* 0x00000001ff187819 */ /* 0x000fca0000011612 */
[----:B------:R-:W-:Y:S02]  /*0fa0*/  F2FP.BF16.F32.PACK_AB R9, R9, R8 ;  /* 0x000000080909723e */ /* 0x000fe400000010ff */
[----:B------:R-:W-:Y:S01]  /*0fb0*/  F2FP.BF16.F32.PACK_AB R10, R11, R10 ;  /* 0x0000000a0b0a723e */ /* 0x000fe200000010ff */
[----:B------:R-:W-:Y:S02]  /*0fc0*/  IMAD.WIDE.U32 R26, R19, R24, R26 ;  /* 0x00000018131a7225 */ /* 0x000fe400078e001a */
[----:B--2---:R-:W-:Y:S08]  /*0fd0*/  HMMA.16816.F32.BF16 R16, R4, R16, RZ ;  /* 0x000000100410723c */ /* 0x004ff000000418ff */
[----:B------:R-:W-:-:S02]  /*0fe0*/  F2FP.BF16.F32.PACK_AB R13, R13, R12 ;  /* 0x0000000c0d0d723e */ /* 0x000fc400000010ff */
[----:B------:R-:W-:Y:S01]  /*0ff0*/  F2FP.BF16.F32.PACK_AB R15, R15, R14 ;  /* 0x0000000e0f0f723e */ /* 0x000fe200000010ff */
[----:B------:R-:W-:Y:S01]  /*1000*/  HMMA.16816.F32.BF16 R4, R4, R20, RZ ;  /* 0x000000140404723c */ /* 0x000fe200000418ff */
[----:B---3--:R-:W-:-:S04]  /*1010*/  IADD3 R21, P0, PT, R2, UR4, RZ ;  /* 0x0000000402157c10 */ /* 0x008fc8000ff1e0ff */
[----:B------:R-:W-:Y:S02]  /*1020*/  IADD3.X R25, PT, PT, R0, UR5, RZ, P0, !PT ;  /* 0x0000000500197c10 */ /* 0x000fe400087fe4ff */
[----:B------:R-:W-:-:S04]  /*1030*/  LEA R20, P0, R28, R21, 0x2 ;  /* 0x000000151c147211 */ /* 0x000fc800078010ff */
[----:B------:R-:W-:Y:S02]  /*1040*/  LEA.HI.X R21, R28, R25, R29, 0x2, P0 ;  /* 0x000000191c157211 */ /* 0x000fe400000f141d */
[----:B------:R-:W-:Y:S02]  /*1050*/  LEA R2, P0, R26, R23, 0x2 ;  /* 0x000000171a027211 */ /* 0x000fe400078010ff */
[----:B------:R-:W-:Y:S01]  /*1060*/  F2FP.BF16.F32.PACK_AB R17, R17, R16 ;  /* 0x000000101111723e */ /* 0x000fe200000010ff */
[----:B------:R-:W-:Y:S01]  /*1070*/  IMAD.WIDE.U32 R22, R22, 0x20, R20 ;  /* 0x0000002016167825 */ /* 0x000fe200078e0014 */
[----:B------:R-:W-:Y:S01]  /*1080*/  LEA.HI.X R3, R26, R3, R27, 0x2, P0 ;  /* 0x000000031a037211 */ /* 0x000fe200000f141b */
[----:B------:R-:W-:Y:S01]  /*1090*/  STG.E desc[UR8][R20.64], R9 ;  /* 0x0000000914007986 */ /* 0x000fe2000c101908 */
[----:B------:R-:W-:Y:S02]  /*10a0*/  F2FP.BF16.F32.PACK_AB R19, R19, R18 ;  /* 0x000000121313723e */ /* 0x000fe400000010ff */
[----:B------:R-:W-:Y:S01]  /*10b0*/  F2FP.BF16.F32.PACK_AB R5, R5, R4 ;  /* 0x000000040505723e */ /* 0x000fe200000010ff */
[----:B------:R-:W-:Y:S01]  /*10c0*/  IMAD.WIDE.U32 R24, R24, 0x20, R2 ;  /* 0x0000002018187825 */ /* 0x000fe200078e0002 */
[----:B------:R-:W-:Y:S01]  /*10d0*/  STG.E desc[UR8][R22.64], R10 ;  /* 0x0000000a16007986 */ /* 0x000fe2000c101908 */
[----:B------:R-:W-:-:S03]  /*10e0*/  F2FP.BF16.F32.PACK_AB R7, R7, R6 ;  /* 0x000000060707723e */ /* 0x000fc600000010ff */
[----:B------:R-:W-:Y:S04]  /*10f0*/  STG.E desc[UR8][R20.64+0x10], R13 ;  /* 0x0000100d14007986 */ /* 0x000fe8000c101908 */
[----:B------:R-:W-:Y:S04]  /*1100*/  STG.E desc[UR8][R22.64+0x10], R15 ;  /* 0x0000100f16007986 */ /* 0x000fe8000c101908 */
[----:B------:R-:W-:Y:S04]  /*1110*/  STG.E desc[UR8][R2.64], R17 ;  /* 0x0000001102007986 */ /* 0x000fe8000c101908 */
[----:B------:R-:W-:Y:S04]  /*1120*/  STG.E desc[UR8][R24.64], R19 ;  /* 0x0000001318007986 */ /* 0x000fe8000c101908 */
[----:B------:R-:W-:Y:S04]  /*1130*/  STG.E desc[UR8][R2.64+0x10], R5 ;  /* 0x0000100502007986 */ /* 0x000fe8000c101908 */
[----:B------:R-:W-:Y:S01]  /*1140*/  STG.E desc[UR8][R24.64+0x10], R7 ;  /* 0x0000100718007986 */ /* 0x000fe2000c101908 */
[----:B------:R-:W-:Y:S05]  /*1150*/  EXIT ;  /* 0x000000000000794d */ /* 0x000fea0003800000 */
.L_x_250:
        /* <DEDUP_REMOVED lines=10> */
.L_x_267:


//--------------------- .text._ZN18transformer_engine54_GLOBAL__N__9c5707b3_21_hadamard_transform_cu_748ca6b514ZeroAmaxKernelEPfS1_S1_ --------------------------
	.section	.text._ZN18transformer_engine54_GLOBAL__N__9c5707b3_21_hadamard_transform_cu_748ca6b514ZeroAmaxKernelEPfS1_S1_,"ax",@progbits
	.align	128
.text._ZN18transformer_engine54_GLOBAL__N__9c5707b3_21_hadamard_transform_cu_748ca6b514ZeroAmaxKernelEPfS1_S1_:
        .type           _ZN18transformer_engine54_GLOBAL__N__9c5707b3_21_hadamard_transform_cu_748ca6b514ZeroAmaxKernelEPfS1_S1_,@function
        .size           _ZN18transformer_engine54_GLOBAL__N__9c5707b3_21_hadamard_transform_cu_748ca6b514ZeroAmaxKernelEPfS1_S1_,(.L_x_268 - _ZN18transformer_engine54_GLOBAL__N__9c5707b3_21_hadamard_transform_cu_748ca6b514ZeroAmaxKernelEPfS1_S1_)
        .other          _ZN18transformer_engine54_GLOBAL__N__9c5707b3_21_hadamard_transform_cu_748ca6b514ZeroAmaxKernelEPfS1_S1_,@"STO_CUDA_ENTRY STV_DEFAULT"
_ZN18transformer_engine54_GLOBAL__N__9c5707b3_21_hadamard_transform_cu_748ca6b514ZeroAmaxKernelEPfS1_S1_:
[----:B------:R-:W-:Y:S01]  /*0000*/  LDC R1, c[0x0][0x37c] ;  /* 0x0000df00ff017b82 */ /* 0x000fe20000000800 */
[----:B------:R-:W0:Y:S01]  /*0010*/  LDCU.64 UR4, c[0x0][0x380] ;  /* 0x00007000ff0477ac */ /* 0x000e220008000a00 */
[----:B------:R-:W1:Y:S01]  /*0020*/  LDCU.64 UR6, c[0x0][0x388] ;  /* 0x00007100ff0677ac */ /* 0x000e620008000a00 */
[----:B0-----:R-:W-:Y:S02]  /*0030*/  ISETP.NE.U32.AND P0, PT, RZ, UR4, PT ;  /* 0x00000004ff007c0c */ /* 0x001fe4000bf05070 */
[----:B-1----:R-:W-:Y:S02]  /*0040*/  ISETP.NE.U32.AND P1, PT, RZ, UR6, PT ;  /* 0x00000006ff007c0c */ /* 0x002fe4000bf25070 */
[----:B------:R-:W-:Y:S01]  /*0050*/  ISETP.NE.AND.EX P0, PT, RZ, UR5, PT, P0 ;  /* 0x00000005ff007c0c */ /* 0x000fe2000bf05300 */
[----:B------:R-:W0:Y:S01]  /*0060*/  LDCU.64 UR4, c[0x0][0x358] ;  /* 0x00006b00ff0477ac */ /* 0x000e220008000a00 */
[----:B------:R-:W-:Y:S01]  /*0070*/  ISETP.NE.AND.EX P1, PT, RZ, UR7, PT, P1 ;  /* 0x00000007ff007c0c */ /* 0x000fe2000bf25310 */
[----:B------:R-:W1:Y:S10]  /*0080*/  LDCU.64 UR6, c[0x0][0x390] ;  /* 0x00007200ff0677ac */ /* 0x000e740008000a00 */
[----:B------:R-:W0:Y:S08]  /*0090*/  @P0 LDC.64 R2, c[0x0][0x380] ;  /* 0x0000e000ff020b82 */ /* 0x000e300000000a00 */
[----:B------:R-:W2:Y:S01]  /*00a0*/  @P1 LDC.64 R4, c[0x0][0x388] ;  /* 0x0000e200ff041b82 */ /* 0x000ea20000000a00 */
[----:B-1----:R-:W-:-:S04]  /*00b0*/  ISETP.NE.U32.AND P2, PT, RZ, UR6, PT ;  /* 0x00000006ff007c0c */ /* 0x002fc8000bf45070 */
[----:B------:R-:W-:Y:S01]  /*00c0*/  ISETP.NE.AND.EX P2, PT, RZ, UR7, PT, P2 ;  /* 0x00000007ff007c0c */ /* 0x000fe2000bf45320 */
[----:B0-----:R0:W-:Y:S04]  /*00d0*/  @P0 STG.E desc[UR4][R2.64], RZ ;  /* 0x000000ff02000986 */ /* 0x0011e8000c101904 */
[----:B--2---:R0:W-:Y:S08]  /*00e0*/  @P1 STG.E desc[UR4][R4.64], RZ ;  /* 0x000000ff04001986 */ /* 0x0041f0000c101904 */
[----:B------:R-:W-:Y:S05]  /*00f0*/  @!P2 EXIT ;  /* 0x000000000000a94d */ /* 0x000fea0003800000 */
[----:B0-----:R-:W0:Y:S02]  /*0100*/  LDC.64 R2, c[0x0][0x390] ;  /* 0x0000e400ff027b82 */ /* 0x001e240000000a00 */
[----:B0-----:R-:W-:Y:S01]  /*0110*/  STG.E desc[UR4][R2.64], RZ ;  /* 0x000000ff02007986 */ /* 0x001fe2000c101904 */
[----:B------:R-:W-:Y:S05]  /*0120*/  EXIT ;  /* 0x000000000000794d */ /* 0x000fea0003800000 */
.L_x_251:
        /* <DEDUP_REMOVED lines=13> */
.L_x_268:


//--------------------- .nv.shared._ZN18transformer_engine54_GLOBAL__N__9c5707b3_21_hadamard_transform_cu_748ca6b521HadamardAmaxTmaKernelI13__nv_bfloat16Li16ELi128ELi128ELi64ELi64ELi128ELi1ELb0ELb0ELb0EEEv14CUtensorMap_stPfS4_S4_ttmm --------------------------
	.section	.nv.shared._ZN18transformer_engine54_GLOBAL__N__9c5707b3_21_hadamard_transform_cu_748ca6b521HadamardAmaxTmaKernelI13__nv_bfloat16Li16ELi128ELi128ELi64ELi64ELi128ELi1ELb0ELb0ELb0EEEv14CUtensorMap_stPfS4_S4_ttmm,"aw",@nobits
	.sectionflags	@""
	.align	128
	.zero		1024


//--------------------- .nv.shared.reserved.0     --------------------------
	.section	.nv.shared.reserved.0,"aw",@nobits
	.weak		__nv_reservedSMEM_offset_0_alias
	.size		__nv_reservedSMEM_offset_0_alias, 0, 64
	.other		__nv_reservedSMEM_offset_0_alias,@"STO_CUDA_RESERVED_SHARED STV_DEFAULT"
__nv_reservedSMEM_offset_0_alias:
	.zero		0
	.zero		64


//--------------------- .nv.shared._ZN18transformer_engine54_GLOBAL__N__9c5707b3_21_hadamard_transform_cu_748ca6b521HadamardAmaxTmaKernelI13__nv_bfloat16Li16ELi128ELi128ELi64ELi64ELi128ELi1ELb1ELb0ELb0EEEv14CUtensorMap_stPfS4_S4_ttmm --------------------------
	.section	.nv.shared._ZN18transformer_engine54_GLOBAL__N__9c5707b3_21_hadamard_transform_cu_748ca6b521HadamardAmaxTmaKernelI13__nv_bfloat16Li16ELi128ELi128ELi64ELi64ELi128ELi1ELb1ELb0ELb0EEEv14CUtensorMap_stPfS4_S4_ttmm,"aw",@nobits
	.sectionflags	@""
	.align	128
	.zero		1024


//--------------------- .nv.shared._ZN18transformer_engine54_GLOBAL__N__9c5707b3_21_hadamard_transform_cu_748ca6b521HadamardAmaxTmaKernelI13__nv_bfloat16Li16ELi128ELi128ELi64ELi64ELi128ELi1ELb0ELb1ELb0EEEv14CUtensorMap_stPfS4_S4_ttmm --------------------------
	.section	.nv.shared._ZN18transformer_engine54_GLOBAL__N__9c5707b3_21_hadamard_transform_cu_748ca6b521HadamardAmaxTmaKernelI13__nv_bfloat16Li16ELi128ELi128ELi64ELi64ELi128ELi1ELb0ELb1ELb0EEEv14CUtensorMap_stPfS4_S4_ttmm,"aw",@nobits
	.sectionflags	@""
	.align	128
	.zero		1024


//--------------------- .nv.shared._ZN18transformer_engine54_GLOBAL__N__9c5707b3_21_hadamard_transform_cu_748ca6b521HadamardAmaxTmaKernelI13__nv_bfloat16Li16ELi128ELi128ELi64ELi64ELi128ELi1ELb1ELb1ELb0EEEv14CUtensorMap_stPfS4_S4_ttmm --------------------------
	.section	.nv.shared._ZN18transformer_engine54_GLOBAL__N__9c5707b3_21_hadamard_transform_cu_748ca6b521HadamardAmaxTmaKernelI13__nv_bfloat16Li16ELi128ELi128ELi64ELi64ELi128ELi1ELb1ELb1ELb0EEEv14CUtensorMap_stPfS4_S4_ttmm,"aw",@nobits
	.sectionflags	@""
	.align	128
	.zero		1024


//--------------------- .nv.shared._ZN18transformer_engine54_GLOBAL__N__9c5707b3_21_hadamard_transform_cu_748ca6b521HadamardAmaxTmaKernelI13__nv_bfloat16Li16ELi128ELi128ELi64ELi64ELi128ELi1ELb0ELb0ELb1EEEv14CUtensorMap_stPfS4_S4_ttmm --------------------------
	.section	.nv.shared._ZN18transformer_engine54_GLOBAL__N__9c5707b3_21_hadamard_transform_cu_748ca6b521HadamardAmaxTmaKernelI13__nv_bfloat16Li16ELi128ELi128ELi64ELi64ELi128ELi1ELb0ELb0ELb1EEEv14CUtensorMap_stPfS4_S4_ttmm,"aw",@nobits
	.sectionflags	@""
	.align	128
	.zero		1024


//--------------------- .nv.shared._ZN18transformer_engine54_GLOBAL__N__9c5707b3_21_hadamard_transform_cu_748ca6b521HadamardAmaxTmaKernelI13__nv_bfloat16Li16ELi128ELi128ELi64ELi64ELi128ELi1ELb1ELb0ELb1EEEv14CUtensorMap_stPfS4_S4_ttmm --------------------------
	.section	.nv.shared._ZN18transformer_engine54_GLOBAL__N__9c5707b3_21_hadamard_transform_cu_748ca6b521HadamardAmaxTmaKernelI13__nv_bfloat16Li16ELi128ELi128ELi64ELi64ELi128ELi1ELb1ELb0ELb1EEEv14CUtensorMap_stPfS4_S4_ttmm,"aw",@nobits
	.sectionflags	@""
	.align	128
	.zero		1024


//--------------------- .nv.shared._ZN18transformer_engine54_GLOBAL__N__9c5707b3_21_hadamard_transform_cu_748ca6b521HadamardAmaxTmaKernelI13__nv_bfloat16Li16ELi128ELi128ELi64ELi64ELi128ELi1ELb0ELb1ELb1EEEv14CUtensorMap_stPfS4_S4_ttmm --------------------------
	.section	.nv.shared._ZN18transformer_engine54_GLOBAL__N__9c5707b3_21_hadamard_transform_cu_748ca6b521HadamardAmaxTmaKernelI13__nv_bfloat16Li16ELi128ELi128ELi64ELi64ELi128ELi1ELb0ELb1ELb1EEEv14CUtensorMap_stPfS4_S4_ttmm,"aw",@nobits
	.sectionflags	@""
	.align	128
	.zero		1024


//--------------------- .nv.shared._ZN18transformer_engine54_GLOBAL__N__9c5707b3_21_hadamard_transform_cu_748ca6b521HadamardAmaxTmaKernelI13__nv_bfloat16Li16ELi128ELi128ELi64ELi64ELi128ELi1ELb1ELb1ELb1EEEv14CUtensorMap_stPfS4_S4_ttmm --------------------------
	.section	.nv.shared._ZN18transformer_engine54_GLOBAL__N__9c5707b3_21_hadamard_transform_cu_748ca6b521HadamardAmaxTmaKernelI13__nv_bfloat16Li16ELi128ELi128ELi64ELi64ELi128ELi1ELb1ELb1ELb1EEEv14CUtensorMap_stPfS4_S4_ttmm,"aw",@nobits
	.sectionflags	@""
	.align	128
	.zero		1024


//--------------------- .nv.shared._ZN18transformer_engine54_GLOBAL__N__9c5707b3_21_hadamard_transform_cu_748ca6b523HadamardTransformKernelI13__nv_bfloat16Li16ELb0ELb0ELb0ELb0ELb0ELb0ELb1EEEvPKT_PS3_S6_ttmmPfS7_b --------------------------
	.section	.nv.shared._ZN18transformer_engine54_GLOBAL__N__9c5707b3_21_hadamard_transform_cu_748ca6b523HadamardTransformKernelI13__nv_bfloat16Li16ELb0ELb0ELb0ELb0ELb0ELb0ELb1EEEvPKT_PS3_S6_ttmmPfS7_b,"aw",@nobits
	.sectionflags	@""
	.align	128
	.zero		1024


//--------------------- .nv.shared._ZN18transformer_engine54_GLOBAL__N__9c5707b3_21_hadamard_transform_cu_748ca6b523HadamardTransformKernelI13__nv_bfloat16Li16ELb1ELb0ELb1ELb0ELb0ELb0ELb1EEEvPKT_PS3_S6_ttmmPfS7_b --------------------------
	.section	.nv.shared._ZN18transformer_engine54_GLOBAL__N__9c5707b3_21_hadamard_transform_cu_748ca6b523HadamardTransformKernelI13__nv_bfloat16Li16ELb1ELb0ELb1ELb0ELb0ELb0ELb1EEEvPKT_PS3_S6_ttmmPfS7_b,"aw",@nobits
	.sectionflags	@""
	.align	128
	.zero		1024


//--------------------- .nv.shared._ZN18transformer_engine54_GLOBAL__N__9c5707b3_21_hadamard_transform_cu_748ca6b523HadamardTransformKernelI13__nv_bfloat16Li16ELb0ELb1ELb0ELb1ELb0ELb0ELb1EEEvPKT_PS3_S6_ttmmPfS7_b --------------------------
	.section	.nv.shared._ZN18transformer_engine54_GLOBAL__N__9c5707b3_21_hadamard_transform_cu_748ca6b523HadamardTransformKernelI13__nv_bfloat16Li16ELb0ELb1ELb0ELb1ELb0ELb0ELb1EEEvPKT_PS3_S6_ttmmPfS7_b,"aw",@nobits
	.sectionflags	@""
	.align	128
	.zero		1024


//--------------------- .nv.shared._ZN18transformer_engine54_GLOBAL__N__9c5707b3_21_hadamard_transform_cu_748ca6b523HadamardTransformKernelI13__nv_bfloat16Li16ELb1ELb1ELb1ELb1ELb0ELb0ELb1EEEvPKT_PS3_S6_ttmmPfS7_b --------------------------
	.section	.nv.shared._ZN18transformer_engine54_GLOBAL__N__9c5707b3_21_hadamard_transform_cu_748ca6b523HadamardTransformKernelI13__nv_bfloat16Li16ELb1ELb1ELb1ELb1ELb0ELb0ELb1EEEvPKT_PS3_S6_ttmmPfS7_b,"aw",@nobits
	.sectionflags	@""
	.align	128
	.zero		1024


//--------------------- .nv.shared._ZN18transformer_engine54_GLOBAL__N__9c5707b3_21_hadamard_transform_cu_748ca6b514ZeroAmaxKernelEPfS1_S1_ --------------------------
	.section	.nv.shared._ZN18transformer_engine54_GLOBAL__N__9c5707b3_21_hadamard_transform_cu_748ca6b514ZeroAmaxKernelEPfS1_S1_,"aw",@nobits
	.sectionflags	@""
	.align	128
	.zero		1024


//--------------------- .nv.constant0._ZN18transformer_engine54_GLOBAL__N__9c5707b3_21_hadamard_transform_cu_748ca6b521HadamardAmaxTmaKernelI13__nv_bfloat16Li16ELi128ELi128ELi64ELi64ELi128ELi1ELb0ELb0ELb0EEEv14CUtensorMap_stPfS4_S4_ttmm --------------------------
	.section	.nv.constant0._ZN18transformer_engine54_GLOBAL__N__9c5707b3_21_hadamard_transform_cu_748ca6b521HadamardAmaxTmaKernelI13__nv_bfloat16Li16ELi128ELi128ELi64ELi64ELi128ELi1ELb0ELb0ELb0EEEv14CUtensorMap_stPfS4_S4_ttmm,"a",@progbits
	.sectionflags	@""
	.align	4
.nv.constant0._ZN18transformer_engine54_GLOBAL__N__9c5707b3_21_hadamard_transform_cu_748ca6b521HadamardAmaxTmaKernelI13__nv_bfloat16Li16ELi128ELi128ELi64ELi64ELi128ELi1ELb0ELb0ELb0EEEv14CUtensorMap_stPfS4_S4_ttmm:
	.zero		1072


//--------------------- .nv.constant0._ZN18transformer_engine54_GLOBAL__N__9c5707b3_21_hadamard_transform_cu_748ca6b521HadamardAmaxTmaKernelI13__nv_bfloat16Li16ELi128ELi128ELi64ELi64ELi128ELi1ELb1ELb0ELb0EEEv14CUtensorMap_stPfS4_S4_ttmm --------------------------
	.section	.nv.constant0._ZN18transformer_engine54_GLOBAL__N__9c5707b3_21_hadamard_transform_cu_748ca6b521HadamardAmaxTmaKernelI13__nv_bfloat16Li16ELi128ELi128ELi64ELi64ELi128ELi1ELb1ELb0ELb0EEEv14CUtensorMap_stPfS4_S4_ttmm,"a",@progbits
	.sectionflags	@""
	.align	4
.nv.constant0._ZN18transformer_engine54_GLOBAL__N__9c5707b3_21_hadamard_transform_cu_748ca6b521HadamardAmaxTmaKernelI13__nv_bfloat16Li16ELi128ELi128ELi64ELi64ELi128ELi1ELb1ELb0ELb0EEEv14CUtensorMap_stPfS4_S4_ttmm:
	.zero		1072


//--------------------- .nv.constant0._ZN18transformer_engine54_GLOBAL__N__9c5707b3_21_hadamard_transform_cu_748ca6b521HadamardAmaxTmaKernelI13__nv_bfloat16Li16ELi128ELi128ELi64ELi64ELi128ELi1ELb0ELb1ELb0EEEv14CUtensorMap_stPfS4_S4_ttmm --------------------------
	.section	.nv.constant0._ZN18transformer_engine54_GLOBAL__N__9c5707b3_21_hadamard_transform_cu_748ca6b521HadamardAmaxTmaKernelI13__nv_bfloat16Li16ELi128ELi128ELi64ELi64ELi128ELi1ELb0ELb1ELb0EEEv14CUtensorMap_stPfS4_S4_ttmm,"a",@progbits
	.sectionflags	@""
	.align	4
.nv.constant0._ZN18transformer_engine54_GLOBAL__N__9c5707b3_21_hadamard_transform_cu_748ca6b521HadamardAmaxTmaKernelI13__nv_bfloat16Li16ELi128ELi128ELi64ELi64ELi128ELi1ELb0ELb1ELb0EEEv14CUtensorMap_stPfS4_S4_ttmm:
	.zero		1072


//--------------------- .nv.constant0._ZN18transformer_engine54_GLOBAL__N__9c5707b3_21_hadamard_transform_cu_748ca6b521HadamardAmaxTmaKernelI13__nv_bfloat16Li16ELi128ELi128ELi64ELi64ELi128ELi1ELb1ELb1ELb0EEEv14CUtensorMap_stPfS4_S4_ttmm --------------------------
	.section	.nv.constant0._ZN18transformer_engine54_GLOBAL__N__9c5707b3_21_hadamard_transform_cu_748ca6b521HadamardAmaxTmaKernelI13__nv_bfloat16Li16ELi128ELi128ELi64ELi64ELi128ELi1ELb1ELb1ELb0EEEv14CUtensorMap_stPfS4_S4_ttmm,"a",@progbits
	.sectionflags	@""
	.align	4
.nv.constant0._ZN18transformer_engine54_GLOBAL__N__9c5707b3_21_hadamard_transform_cu_748ca6b521HadamardAmaxTmaKernelI13__nv_bfloat16Li16ELi128ELi128ELi64ELi64ELi128ELi1ELb1ELb1ELb0EEEv14CUtensorMap_stPfS4_S4_ttmm:
	.zero		1072


//--------------------- .nv.constant0._ZN18transformer_engine54_GLOBAL__N__9c5707b3_21_hadamard_transform_cu_748ca6b521HadamardAmaxTmaKernelI13__nv_bfloat16Li16ELi128ELi128ELi64ELi64ELi128ELi1ELb0ELb0ELb1EEEv14CUtensorMap_stPfS4_S4_ttmm --------------------------
	.section	.nv.constant0._ZN18transformer_engine54_GLOBAL__N__9c5707b3_21_hadamard_transform_cu_748ca6b521HadamardAmaxTmaKernelI13__nv_bfloat16Li16ELi128ELi128ELi64ELi64ELi128ELi1ELb0ELb0ELb1EEEv14CUtensorMap_stPfS4_S4_ttmm,"a",@progbits
	.sectionflags	@""
	.align	4
.nv.constant0._ZN18transformer_engine54_GLOBAL__N__9c5707b3_21_hadamard_transform_cu_748ca6b521HadamardAmaxTmaKernelI13__nv_bfloat16Li16ELi128ELi128ELi64ELi64ELi128ELi1ELb0ELb0ELb1EEEv14CUtensorMap_stPfS4_S4_ttmm:
	.zero		1072


//--------------------- .nv.constant0._ZN18transformer_engine54_GLOBAL__N__9c5707b3_21_hadamard_transform_cu_748ca6b521HadamardAmaxTmaKernelI13__nv_bfloat16Li16ELi128ELi128ELi64ELi64ELi128ELi1ELb1ELb0ELb1EEEv14CUtensorMap_stPfS4_S4_ttmm --------------------------
	.section	.nv.constant0._ZN18transformer_engine54_GLOBAL__N__9c5707b3_21_hadamard_transform_cu_748ca6b521HadamardAmaxTmaKernelI13__nv_bfloat16Li16ELi128ELi128ELi64ELi64ELi128ELi1ELb1ELb0ELb1EEEv14CUtensorMap_stPfS4_S4_ttmm,"a",@progbits
	.sectionflags	@""
	.align	4
.nv.constant0._ZN18transformer_engine54_GLOBAL__N__9c5707b3_21_hadamard_transform_cu_748ca6b521HadamardAmaxTmaKernelI13__nv_bfloat16Li16ELi128ELi128ELi64ELi64ELi128ELi1ELb1ELb0ELb1EEEv14CUtensorMap_stPfS4_S4_ttmm:
	.zero		1072


//--------------------- .nv.constant0._ZN18transformer_engine54_GLOBAL__N__9c5707b3_21_hadamard_transform_cu_748ca6b521HadamardAmaxTmaKernelI13__nv_bfloat16Li16ELi128ELi128ELi64ELi64ELi128ELi1ELb0ELb1ELb1EEEv14CUtensorMap_stPfS4_S4_ttmm --------------------------
	.section	.nv.constant0._ZN18transformer_engine54_GLOBAL__N__9c5707b3_21_hadamard_transform_cu_748ca6b521HadamardAmaxTmaKernelI13__nv_bfloat16Li16ELi128ELi128ELi64ELi64ELi128ELi1ELb0ELb1ELb1EEEv14CUtensorMap_stPfS4_S4_ttmm,"a",@progbits
	.sectionflags	@""
	.align	4
.nv.constant0._ZN18transformer_engine54_GLOBAL__N__9c5707b3_21_hadamard_transform_cu_748ca6b521HadamardAmaxTmaKernelI13__nv_bfloat16Li16ELi128ELi128ELi64ELi64ELi128ELi1ELb0ELb1ELb1EEEv14CUtensorMap_stPfS4_S4_ttmm:
	.zero		1072


//--------------------- .nv.constant0._ZN18transformer_engine54_GLOBAL__N__9c5707b3_21_hadamard_transform_cu_748ca6b521HadamardAmaxTmaKernelI13__nv_bfloat16Li16ELi128ELi128ELi64ELi64ELi128ELi1ELb1ELb1ELb1EEEv14CUtensorMap_stPfS4_S4_ttmm --------------------------
	.section	.nv.constant0._ZN18transformer_engine54_GLOBAL__N__9c5707b3_21_hadamard_transform_cu_748ca6b521HadamardAmaxTmaKernelI13__nv_bfloat16Li16ELi128ELi128ELi64ELi64ELi128ELi1ELb1ELb1ELb1EEEv14CUtensorMap_stPfS4_S4_ttmm,"a",@progbits
	.sectionflags	@""
	.align	4
.nv.constant0._ZN18transformer_engine54_GLOBAL__N__9c5707b3_21_hadamard_transform_cu_748ca6b521HadamardAmaxTmaKernelI13__nv_bfloat16Li16ELi128ELi128ELi64ELi64ELi128ELi1ELb1ELb1ELb1EEEv14CUtensorMap_stPfS4_S4_ttmm:
	.zero		1072


//--------------------- .nv.constant0._ZN18transformer_engine54_GLOBAL__N__9c5707b3_21_hadamard_transform_cu_748ca6b523HadamardTransformKernelI13__nv_bfloat16Li16ELb0ELb0ELb0ELb0ELb0ELb0ELb1EEEvPKT_PS3_S6_ttmmPfS7_b --------------------------
	.section	.nv.constant0._ZN18transformer_engine54_GLOBAL__N__9c5707b3_21_hadamard_transform_cu_748ca6b523HadamardTransformKernelI13__nv_bfloat16Li16ELb0ELb0ELb0ELb0ELb0ELb0ELb1EEEvPKT_PS3_S6_ttmmPfS7_b,"a",@progbits
	.sectionflags	@""
	.align	4
.nv.constant0._ZN18transformer_engine54_GLOBAL__N__9c5707b3_21_hadamard_transform_cu_748ca6b523HadamardTransformKernelI13__nv_bfloat16Li16ELb0ELb0ELb0ELb0ELb0ELb0ELb1EEEvPKT_PS3_S6_ttmmPfS7_b:
	.zero		961


//--------------------- .nv.constant0._ZN18transformer_engine54_GLOBAL__N__9c5707b3_21_hadamard_transform_cu_748ca6b523HadamardTransformKernelI13__nv_bfloat16Li16ELb1ELb0ELb1ELb0ELb0ELb0ELb1EEEvPKT_PS3_S6_ttmmPfS7_b --------------------------
	.section	.nv.constant0._ZN18transformer_engine54_GLOBAL__N__9c5707b3_21_hadamard_transform_cu_748ca6b523HadamardTransformKernelI13__nv_bfloat16Li16ELb1ELb0ELb1ELb0ELb0ELb0ELb1EEEvPKT_PS3_S6_ttmmPfS7_b,"a",@progbits
	.sectionflags	@""
	.align	4
.nv.constant0._ZN18transformer_engine54_GLOBAL__N__9c5707b3_21_hadamard_transform_cu_748ca6b523HadamardTransformKernelI13__nv_bfloat16Li16ELb1ELb0ELb1ELb0ELb0ELb0ELb1EEEvPKT_PS3_S6_ttmmPfS7_b:
	.zero		961


//--------------------- .nv.constant0._ZN18transformer_engine54_GLOBAL__N__9c5707b3_21_hadamard_transform_cu_748ca6b523HadamardTransformKernelI13__nv_bfloat16Li16ELb0ELb1ELb0ELb1ELb0ELb0ELb1EEEvPKT_PS3_S6_ttmmPfS7_b --------------------------
	.section	.nv.constant0._ZN18transformer_engine54_GLOBAL__N__9c5707b3_21_hadamard_transform_cu_748ca6b523HadamardTransformKernelI13__nv_bfloat16Li16ELb0ELb1ELb0ELb1ELb0ELb0ELb1EEEvPKT_PS3_S6_ttmmPfS7_b,"a",@progbits
	.sectionflags	@""
	.align	4
.nv.constant0._ZN18transformer_engine54_GLOBAL__N__9c5707b3_21_hadamard_transform_cu_748ca6b523HadamardTransformKernelI13__nv_bfloat16Li16ELb0ELb1ELb0ELb1ELb0ELb0ELb1EEEvPKT_PS3_S6_ttmmPfS7_b:
	.zero		961


//--------------------- .nv.constant0._ZN18transformer_engine54_GLOBAL__N__9c5707b3_21_hadamard_transform_cu_748ca6b523HadamardTransformKernelI13__nv_bfloat16Li16ELb1ELb1ELb1ELb1ELb0ELb0ELb1EEEvPKT_PS3_S6_ttmmPfS7_b --------------------------
	.section	.nv.constant0._ZN18transformer_engine54_GLOBAL__N__9c5707b3_21_hadamard_transform_cu_748ca6b523HadamardTransformKernelI13__nv_bfloat16Li16ELb1ELb1ELb1ELb1ELb0ELb0ELb1EEEvPKT_PS3_S6_ttmmPfS7_b,"a",@progbits
	.sectionflags	@""
	.align	4
.nv.constant0._ZN18transformer_engine54_GLOBAL__N__9c5707b3_21_hadamard_transform_cu_748ca6b523HadamardTransformKernelI13__nv_bfloat16Li16ELb1ELb1ELb1ELb1ELb0ELb0ELb1EEEvPKT_PS3_S6_ttmmPfS7_b:
	.zero		961


//--------------------- .nv.constant0._ZN18transformer_engine54_GLOBAL__N__9c5707b3_21_hadamard_transform_cu_748ca6b514ZeroAmaxKernelEPfS1_S1_ --------------------------
	.section	.nv.constant0._ZN18transformer_engine54_GLOBAL__N__9c5707b3_21_hadamard_transform_cu_748ca6b514ZeroAmaxKernelEPfS1_S1_,"a",@progbits
	.sectionflags	@""
	.align	4
.nv.constant0._ZN18transformer_engine54_GLOBAL__N__9c5707b3_21_hadamard_transform_cu_748ca6b514ZeroAmaxKernelEPfS1_S1_:
	.zero		920


//--------------------- SYMBOLS --------------------------

	.type		.nv.reservedSmem.offset0,@object
	.size		.nv.reservedSmem.offset0,0x4
	.type		.nv.reservedSmem.cap,@object
	.size		.nv.reservedSmem.cap,0x4
